// auto-generated by cutlass_sweep.fmha — config: {"arch": "sm_90", "direction": "fwd", "dtype": "e4m3", "head_dim": 512, "mask": "none", "schedule": "cooperative", "tile_kv": 256, "tile_q": 128}
#include "cutlass/cutlass.h"
#include "cute/tensor.hpp"
#include "cutlass/device_kernel.h"
#include "cutlass/kernel_hardware_info.h"
#include "88_hopper_fmha/collective/fmha_fusion.hpp"
#include "88_hopper_fmha/kernel/fmha_kernel_builder.hpp"

using namespace cute;
using Element = cutlass::float_e4m3_t;
using TileShape = Shape<_128, _256, _512>;
using StrideQ = cute::tuple<int, _1, cute::tuple<int, int>>;
using StrideK = cute::tuple<int, _1, cute::tuple<int, int>>;
using StrideV = cute::tuple<cute::_1, int, cute::tuple<int, int>>;

using Kernel = typename cutlass::fmha::kernel::FmhaBuilder<
    Element, float, float,
    TileShape, StrideQ, StrideK, StrideV,
    cutlass::fmha::collective::DefaultFusion,
    cutlass::gemm::KernelTmaWarpSpecializedCooperative
  >::Kernel;

auto* _anchor = &cutlass::device_kernel<Kernel>;


// ===== COMPILED SASS (sm_90a) =====

	.target	sm_90a

	.elftype	@"ET_EXEC"


//--------------------- .note.nv.tkinfo           --------------------------
	.section	.note.nv.tkinfo,"",@"SHT_NOTE"
	.sectionflags	@"SHF_NOTE_NV_TKINFO"
	.tkinfo
        /*0018*/ 	.word	0x00000002
        /*0030*/ 	.string	""
        /*0030*/ 	.string	"ptxas"
        /*0030*/ 	.string	"Cuda compilation tools, release 13.0, V13.0.88"
        /*0030*/ 	.string	"Build cuda_13.0.r13.0/compiler.36424714_0"
        /*0030*/ 	.string	"-arch sm_90a -m 64 "



//--------------------- .note.nv.cuinfo           --------------------------
	.section	.note.nv.cuinfo,"",@"SHT_NOTE"
	.sectionflags	@"SHF_NOTE_NV_CUINFO"
        /*0018*/ 	.short	0x0002
        /*001a*/ 	.short	0x005a
        /*001c*/ 	.short	0x0082
	.zero		2


//--------------------- .nv.info                  --------------------------
	.section	.nv.info,"",@"SHT_CUDA_INFO"
	.align	4


	//----- nvinfo : EIATTR_REGCOUNT
	.align		4
        /*0000*/ 	.byte	0x04, 0x2f
        /*0002*/ 	.short	(.L_16 - .L_15)
	.align		4
.L_15:
        /*0004*/ 	.word	index@(_ZN7cutlass13device_kernelINS_4fmha6kernel28FmhaKernelTmaWarpSpecializedINS1_10collective30FmhaMainloopTmaWarpSpecializedINS_12float_e4m3_tEffN4cute5tupleIJNS7_1CILi128EEENS9_ILi256EEENS9_ILi512EEEEEENS8_IJiNS9_ILi1EEENS8_IJiiEEEEEESG_NS8_IJSE_iSF_EEENS4_13DefaultFusionEJEEENS4_15FmhaFwdEpilogueIS6_fNS8_IJNS9_ILi64EEESC_SB_EEEEENS2_23IndividualTileSchedulerEJEEEEEvNT_6ParamsE)
        /*0008*/ 	.word	0x000000a8


	//----- nvinfo : EIATTR_FRAME_SIZE
	.align		4
.L_16:
        /*000c*/ 	.byte	0x04, 0x11
        /*000e*/ 	.short	(.L_18 - .L_17)
	.align		4
.L_17:
        /*0010*/ 	.word	index@($__internal_0_$__cuda_sm20_rcp_rn_f32_slowpath)
        /*0014*/ 	.word	0x00001158


	//----- nvinfo : EIATTR_FRAME_SIZE
	.align		4
.L_18:
        /*0018*/ 	.byte	0x04, 0x11
        /*001a*/ 	.short	(.L_20 - .L_19)
	.align		4
.L_19:
        /*001c*/ 	.word	index@(_ZN7cutlass13device_kernelINS_4fmha6kernel28FmhaKernelTmaWarpSpecializedINS1_10collective30FmhaMainloopTmaWarpSpecializedINS_12float_e4m3_tEffN4cute5tupleIJNS7_1CILi128EEENS9_ILi256EEENS9_ILi512EEEEEENS8_IJiNS9_ILi1EEENS8_IJiiEEEEEESG_NS8_IJSE_iSF_EEENS4_13DefaultFusionEJEEENS4_15FmhaFwdEpilogueIS6_fNS8_IJNS9_ILi64EEESC_SB_EEEEENS2_23IndividualTileSchedulerEJEEEEEvNT_6ParamsE)
        /*0020*/ 	.word	0x00001158


	//----- nvinfo : EIATTR_MIN_STACK_SIZE
	.align		4
.L_20:
        /*0024*/ 	.byte	0x04, 0x12
        /*0026*/ 	.short	(.L_22 - .L_21)
	.align		4
.L_21:
        /*0028*/ 	.word	index@(_ZN7cutlass13device_kernelINS_4fmha6kernel28FmhaKernelTmaWarpSpecializedINS1_10collective30FmhaMainloopTmaWarpSpecializedINS_12float_e4m3_tEffN4cute5tupleIJNS7_1CILi128EEENS9_ILi256EEENS9_ILi512EEEEEENS8_IJiNS9_ILi1EEENS8_IJiiEEEEEESG_NS8_IJSE_iSF_EEENS4_13DefaultFusionEJEEENS4_15FmhaFwdEpilogueIS6_fNS8_IJNS9_ILi64EEESC_SB_EEEEENS2_23IndividualTileSchedulerEJEEEEEvNT_6ParamsE)
        /*002c*/ 	.word	0x00001158
.L_22:


//--------------------- .nv.compat                --------------------------
	.section	.nv.compat,"",@"SHT_CUDA_COMPAT_INFO"
	.align	4
        /*0000*/ 	.byte	0x02, 0x09, 0x01, 0x00, 0x02, 0x02, 0x04, 0x00, 0x02, 0x05, 0x05, 0x00, 0x03, 0x07, 0x01, 0x01
        /*0010*/ 	.byte	0x02, 0x03, 0x01, 0x00, 0x02, 0x06, 0x01, 0x00, 0x04, 0x0b, 0x08, 0x00, 0x00, 0x00, 0x00, 0x00
        /*0020*/ 	.byte	0x00, 0x00, 0x00, 0x00


//--------------------- .nv.info._ZN7cutlass13device_kernelINS_4fmha6kernel28FmhaKernelTmaWarpSpecializedINS1_10collective30FmhaMainloopTmaWarpSpecializedINS_12float_e4m3_tEffN4cute5tupleIJNS7_1CILi128EEENS9_ILi256EEENS9_ILi512EEEEEENS8_IJiNS9_ILi1EEENS8_IJiiEEEEEESG_NS8_IJSE_iSF_EEENS4_13DefaultFusionEJEEENS4_15FmhaFwdEpilogueIS6_fNS8_IJNS9_ILi64EEESC_SB_EEEEENS2_23IndividualTileSchedulerEJEEEEEvNT_6ParamsE --------------------------
	.section	.nv.info._ZN7cutlass13device_kernelINS_4fmha6kernel28FmhaKernelTmaWarpSpecializedINS1_10collective30FmhaMainloopTmaWarpSpecializedINS_12float_e4m3_tEffN4cute5tupleIJNS7_1CILi128EEENS9_ILi256EEENS9_ILi512EEEEEENS8_IJiNS9_ILi1EEENS8_IJiiEEEEEESG_NS8_IJSE_iSF_EEENS4_13DefaultFusionEJEEENS4_15FmhaFwdEpilogueIS6_fNS8_IJNS9_ILi64EEESC_SB_EEEEENS2_23IndividualTileSchedulerEJEEEEEvNT_6ParamsE,"",@"SHT_CUDA_INFO"
	.sectionflags	@""
	.align	4


	//----- nvinfo : EIATTR_CUDA_API_VERSION
	.align		4
        /*0000*/ 	.byte	0x04, 0x37
        /*0002*/ 	.short	(.L_24 - .L_23)
.L_23:
        /*0004*/ 	.word	0x00000082


	//----- nvinfo : EIATTR_KPARAM_INFO
	.align		4
.L_24:
        /*0008*/ 	.byte	0x04, 0x17
        /*000a*/ 	.short	(.L_26 - .L_25)
.L_25:
        /*000c*/ 	.word	0x00000000
        /*0010*/ 	.short	0x0000
        /*0012*/ 	.short	0x0070
        /*0014*/ 	.byte	0x00, 0xf0, 0x01, 0x20


	//----- nvinfo : EIATTR_SPARSE_MMA_MASK
	.align		4
.L_26:
        /*0018*/ 	.byte	0x03, 0x50
        /*001a*/ 	.short	0x0000


	//----- nvinfo : EIATTR_MAXREG_COUNT
	.align		4
        /*001c*/ 	.byte	0x03, 0x1b
        /*001e*/ 	.short	0x00a8


	//----- nvinfo : EIATTR_NUM_BARRIERS
	.align		4
        /*0020*/ 	.byte	0x02, 0x4c
        /*0022*/ 	.byte	0x02
	.zero		1


	//----- nvinfo : EIATTR_EXTERNS
	.align		4
        /*0024*/ 	.byte	0x04, 0x0f
        /*0026*/ 	.short	(.L_28 - .L_27)


	//   ....[0]....
	.align		4
.L_27:
        /*0028*/ 	.word	index@(__assertfail)


	//----- nvinfo : EIATTR_ANNOTATIONS
	.align		4
.L_28:
        /*002c*/ 	.byte	0x04, 0x55
        /*002e*/ 	.short	(.L_30 - .L_29)


	//   ....[0]....
.L_29:
        /*0030*/ 	.word	0x00000001
        /*0034*/ 	.byte	0x40, 0x79, 0x00, 0x00, 0x01, 0x00, 0x00, 0x00, 0x70, 0x79, 0x00, 0x00, 0x01, 0x00, 0x00, 0x00
        /* <DEDUP_REMOVED lines=2005> */
        /*7d94*/ 	.byte	0x60, 0x82, 0x02, 0x00, 0x01, 0x00, 0x00, 0x00, 0x70, 0x82, 0x02, 0x00


	//----- nvinfo : EIATTR_MERCURY_ISA_VERSION
	.align		4
.L_30:
        /*7da0*/ 	.byte	0x03, 0x5f
        /*7da2*/ 	.short	0x0101


	//----- nvinfo : EIATTR_INT_WARP_WIDE_INSTR_OFFSETS
	.align		4
        /*7da4*/ 	.byte	0x04, 0x31
        /*7da6*/ 	.short	(.L_32 - .L_31)


	//   ....[0]....
.L_31:
        /*7da8*/ 	.word	0x00000710


	//   ....[1]....
        /*7dac*/ 	.word	0x00000720


	//   ....[2]....
        /*7db0*/ 	.word	0x00000730


	//   ....[3]....
        /*7db4*/ 	.word	0x00000740


	//   ....[4]....
        /*7db8*/ 	.word	0x000007b0


	//----- nvinfo : EIATTR_COOP_GROUP_MASK_REGIDS
	.align		4
.L_32:
        /*7dbc*/ 	.byte	0x04, 0x29
        /*7dbe*/ 	.short	(.L_34 - .L_33)


	//   ....[0]....
.L_33:
        /*7dc0*/ 	.word	0xffffffff


	//   ....[1]....
        /*7dc4*/ 	.word	0xffffffff


	//   ....[2]....
        /*7dc8*/ 	.word	0xffffffff


	//   ....[3]....
        /*7dcc*/ 	.word	0xffffffff


	//   ....[4]....
        /*7dd0*/ 	.word	0xffffffff


	//   ....[5]....
        /*7dd4*/ 	.word	0xffffffff


	//   ....[6]....
        /*7dd8*/ 	.word	0xffffffff


	//   ....[7]....
        /*7ddc*/ 	.word	0xffffffff


	//   ....[8]....
        /*7de0*/ 	.word	0xffffffff


	//   ....[9]....
        /*7de4*/ 	.word	0xffffffff


	//   ....[10]....
        /*7de8*/ 	.word	0xffffffff


	//   ....[11]....
        /*7dec*/ 	.word	0xffffffff


	//   ....[12]....
        /*7df0*/ 	.word	0xffffffff


	//   ....[13]....
        /*7df4*/ 	.word	0xffffffff


	//   ....[14]....
        /*7df8*/ 	.word	0xffffffff


	//   ....[15]....
        /*7dfc*/ 	.word	0xffffffff


	//   ....[16]....
        /*7e00*/ 	.word	0xffffffff


	//   ....[17]....
        /*7e04*/ 	.word	0xffffffff


	//   ....[18]....
        /*7e08*/ 	.word	0xffffffff


	//   ....[19]....
        /*7e0c*/ 	.word	0xffffffff


	//   ....[20]....
        /*7e10*/ 	.word	0xffffffff


	//   ....[21]....
        /*7e14*/ 	.word	0xffffffff


	//   ....[22]....
        /*7e18*/ 	.word	0xffffffff


	//   ....[23]....
        /*7e1c*/ 	.word	0xffffffff


	//   ....[24]....
        /*7e20*/ 	.word	0xffffffff


	//   ....[25]....
        /*7e24*/ 	.word	0xffffffff


	//   ....[26]....
        /*7e28*/ 	.word	0xffffffff


	//   ....[27]....
        /*7e2c*/ 	.word	0xffffffff


	//   ....[28]....
        /*7e30*/ 	.word	0xffffffff


	//   ....[29]....
        /*7e34*/ 	.word	0xffffffff


	//   ....[30]....
        /*7e38*/ 	.word	0xffffffff


	//   ....[31]....
        /*7e3c*/ 	.word	0xffffffff


	//   ....[32]....
        /*7e40*/ 	.word	0xffffffff


	//   ....[33]....
        /*7e44*/ 	.word	0xffffffff


	//   ....[34]....
        /*7e48*/ 	.word	0xffffffff


	//   ....[35]....
        /*7e4c*/ 	.word	0xffffffff


	//   ....[36]....
        /*7e50*/ 	.word	0xffffffff


	//   ....[37]....
        /*7e54*/ 	.word	0xffffffff


	//   ....[38]....
        /*7e58*/ 	.word	0xffffffff


	//   ....[39]....
        /*7e5c*/ 	.word	0xffffffff


	//   ....[40]....
        /*7e60*/ 	.word	0xffffffff


	//   ....[41]....
        /*7e64*/ 	.word	0xffffffff


	//   ....[42]....
        /*7e68*/ 	.word	0xffffffff


	//   ....[43]....
        /*7e6c*/ 	.word	0xffffffff


	//   ....[44]....
        /*7e70*/ 	.word	0xffffffff


	//   ....[45]....
        /*7e74*/ 	.word	0xffffffff


	//   ....[46]....
        /*7e78*/ 	.word	0xffffffff


	//   ....[47]....
        /*7e7c*/ 	.word	0xffffffff


	//   ....[48]....
        /*7e80*/ 	.word	0xffffffff


	//   ....[49]....
        /*7e84*/ 	.word	0xffffffff


	//   ....[50]....
        /*7e88*/ 	.word	0xffffffff


	//   ....[51]....
        /*7e8c*/ 	.word	0xffffffff


	//   ....[52]....
        /*7e90*/ 	.word	0xffffffff


	//   ....[53]....
        /*7e94*/ 	.word	0xffffffff


	//   ....[54]....
        /*7e98*/ 	.word	0xffffffff


	//   ....[55]....
        /*7e9c*/ 	.word	0xffffffff


	//   ....[56]....
        /*7ea0*/ 	.word	0xffffffff


	//   ....[57]....
        /*7ea4*/ 	.word	0xffffffff


	//   ....[58]....
        /*7ea8*/ 	.word	0xffffffff


	//   ....[59]....
        /*7eac*/ 	.word	0xffffffff


	//   ....[60]....
        /*7eb0*/ 	.word	0xffffffff


	//   ....[61]....
        /*7eb4*/ 	.word	0xffffffff


	//   ....[62]....
        /*7eb8*/ 	.word	0xffffffff


	//   ....[63]....
        /*7ebc*/ 	.word	0xffffffff


	//   ....[64]....
        /*7ec0*/ 	.word	0xffffffff


	//   ....[65]....
        /*7ec4*/ 	.word	0xffffffff


	//   ....[66]....
        /*7ec8*/ 	.word	0xffffffff


	//   ....[67]....
        /*7ecc*/ 	.word	0xffffffff


	//   ....[68]....
        /*7ed0*/ 	.word	0xffffffff


	//   ....[69]....
        /*7ed4*/ 	.word	0xffffffff


	//   ....[70]....
        /*7ed8*/ 	.word	0xffffffff


	//   ....[71]....
        /*7edc*/ 	.word	0xffffffff


	//   ....[72]....
        /*7ee0*/ 	.word	0xffffffff


	//   ....[73]....
        /*7ee4*/ 	.word	0xffffffff


	//   ....[74]....
        /*7ee8*/ 	.word	0xffffffff


	//   ....[75]....
        /*7eec*/ 	.word	0xffffffff


	//   ....[76]....
        /*7ef0*/ 	.word	0xffffffff


	//   ....[77]....
        /*7ef4*/ 	.word	0xffffffff


	//   ....[78]....
        /*7ef8*/ 	.word	0xffffffff


	//   ....[79]....
        /*7efc*/ 	.word	0xffffffff


	//   ....[80]....
        /*7f00*/ 	.word	0xffffffff


	//   ....[81]....
        /*7f04*/ 	.word	0xffffffff


	//----- nvinfo : EIATTR_COOP_GROUP_INSTR_OFFSETS
	.align		4
.L_34:
        /*7f08*/ 	.byte	0x04, 0x28
        /*7f0a*/ 	.short	(.L_36 - .L_35)


	//   ....[0]....
.L_35:
        /*7f0c*/ 	.word	0x00000060


	//   ....[1]....
        /*7f10*/ 	.word	0x00000090


	//   ....[2]....
        /*7f14*/ 	.word	0x000001c0


	//   ....[3]....
        /*7f18*/ 	.word	0x00000390


	//   ....[4]....
        /*7f1c*/ 	.word	0x00000550


	//   ....[5]....
        /*7f20*/ 	.word	0x000006b0


	//   ....[6]....
        /*7f24*/ 	.word	0x00002070


	//   ....[7]....
        /*7f28*/ 	.word	0x00002100


	//   ....[8]....
        /*7f2c*/ 	.word	0x00002150


	//   ....[9]....
        /*7f30*/ 	.word	0x00002200


	//   ....[10]....
        /*7f34*/ 	.word	0x00007470


	//   ....[11]....
        /*7f38*/ 	.word	0x000074a0


	//   ....[12]....
        /*7f3c*/ 	.word	0x000074d0


	//   ....[13]....
        /*7f40*/ 	.word	0x00007500


	//   ....[14]....
        /*7f44*/ 	.word	0x00007530


	//   ....[15]....
        /*7f48*/ 	.word	0x00007540


	//   ....[16]....
        /*7f4c*/ 	.word	0x00007550


	//   ....[17]....
        /*7f50*/ 	.word	0x00007560


	//   ....[18]....
        /*7f54*/ 	.word	0x00007570


	//   ....[19]....
        /*7f58*/ 	.word	0x000075a0


	//   ....[20]....
        /*7f5c*/ 	.word	0x000075c0


	//   ....[21]....
        /*7f60*/ 	.word	0x000075d0


	//   ....[22]....
        /*7f64*/ 	.word	0x000075e0


	//   ....[23]....
        /*7f68*/ 	.word	0x000075f0


	//   ....[24]....
        /*7f6c*/ 	.word	0x00007600


	//   ....[25]....
        /*7f70*/ 	.word	0x00007630


	//   ....[26]....
        /*7f74*/ 	.word	0x00007650


	//   ....[27]....
        /*7f78*/ 	.word	0x00007660


	//   ....[28]....
        /*7f7c*/ 	.word	0x00007690


	//   ....[29]....
        /*7f80*/ 	.word	0x000076a0


	//   ....[30]....
        /*7f84*/ 	.word	0x000076b0


	//   ....[31]....
        /*7f88*/ 	.word	0x000076c0


	//   ....[32]....
        /*7f8c*/ 	.word	0x000076d0


	//   ....[33]....
        /*7f90*/ 	.word	0x000076e0


	//   ....[34]....
        /*7f94*/ 	.word	0x000076f0


	//   ....[35]....
        /*7f98*/ 	.word	0x00007700


	//   ....[36]....
        /*7f9c*/ 	.word	0x00007720


	//   ....[37]....
        /*7fa0*/ 	.word	0x00007750


	//   ....[38]....
        /*7fa4*/ 	.word	0x00007780


	//   ....[39]....
        /*7fa8*/ 	.word	0x000077b0


	//   ....[40]....
        /*7fac*/ 	.word	0x000077e0


	//   ....[41]....
        /*7fb0*/ 	.word	0x00007810


	//   ....[42]....
        /*7fb4*/ 	.word	0x000119d0


	//   ....[43]....
        /*7fb8*/ 	.word	0x000119f0


	//   ....[44]....
        /*7fbc*/ 	.word	0x00013ea0


	//   ....[45]....
        /*7fc0*/ 	.word	0x000140d0


	//   ....[46]....
        /*7fc4*/ 	.word	0x00018cc0


	//   ....[47]....
        /*7fc8*/ 	.word	0x00018d00


	//   ....[48]....
        /*7fcc*/ 	.word	0x00018d40


	//   ....[49]....
        /*7fd0*/ 	.word	0x00018d70


	//   ....[50]....
        /*7fd4*/ 	.word	0x00018d90


	//   ....[51]....
        /*7fd8*/ 	.word	0x00018db0


	//   ....[52]....
        /*7fdc*/ 	.word	0x00018dc0


	//   ....[53]....
        /*7fe0*/ 	.word	0x00018de0


	//   ....[54]....
        /*7fe4*/ 	.word	0x00018e00


	//   ....[55]....
        /*7fe8*/ 	.word	0x00018e20


	//   ....[56]....
        /*7fec*/ 	.word	0x00018e40


	//   ....[57]....
        /*7ff0*/ 	.word	0x00018e50


	//   ....[58]....
        /*7ff4*/ 	.word	0x00018e60


	//   ....[59]....
        /*7ff8*/ 	.word	0x00018e70


	//   ....[60]....
        /*7ffc*/ 	.word	0x00018e80


	//   ....[61]....
        /*8000*/ 	.word	0x00018e90


	//   ....[62]....
        /*8004*/ 	.word	0x00018ea0


	//   ....[63]....
        /*8008*/ 	.word	0x00018ec0


	//   ....[64]....
        /*800c*/ 	.word	0x00018ed0


	//   ....[65]....
        /*8010*/ 	.word	0x00018ee0


	//   ....[66]....
        /*8014*/ 	.word	0x00018ef0


	//   ....[67]....
        /*8018*/ 	.word	0x00018f00


	//   ....[68]....
        /*801c*/ 	.word	0x00018f10


	//   ....[69]....
        /*8020*/ 	.word	0x00018f20


	//   ....[70]....
        /*8024*/ 	.word	0x00018f30


	//   ....[71]....
        /*8028*/ 	.word	0x00018f40


	//   ....[72]....
        /*802c*/ 	.word	0x00018f50


	//   ....[73]....
        /*8030*/ 	.word	0x00018f60


	//   ....[74]....
        /*8034*/ 	.word	0x00018f70


	//   ....[75]....
        /*8038*/ 	.word	0x00018f80


	//   ....[76]....
        /*803c*/ 	.word	0x00018f90


	//   ....[77]....
        /*8040*/ 	.word	0x00018fa0


	//   ....[78]....
        /*8044*/ 	.word	0x00023b20


	//   ....[79]....
        /*8048*/ 	.word	0x00023b60


	//   ....[80]....
        /*804c*/ 	.word	0x00023ba0


	//   ....[81]....
        /*8050*/ 	.word	0x00023bb0


	//----- nvinfo : EIATTR_REG_RECONFIG
	.align		4
.L_36:
        /*8054*/ 	.byte	0x01, 0x54
	.zero		2


	//----- nvinfo : EIATTR_SYSCALL_OFFSETS
	.align		4
        /*8058*/ 	.byte	0x04, 0x46
        /*805a*/ 	.short	(.L_38 - .L_37)


	//   ....[0]....
.L_37:
        /*805c*/ 	.word	0x00026670


	//   ....[1]....
        /*8060*/ 	.word	0x000267f0


	//----- nvinfo : EIATTR_MBARRIER_INSTR_OFFSETS
	.align		4
.L_38:
        /*8064*/ 	.byte	0x04, 0x39
        /*8066*/ 	.short	(.L_40 - .L_39)


	//   ....[0]....
.L_39:
        /*8068*/ 	.word	0x00000340
        /*806c*/ 	.word	0x000000ff
        /*8070*/ 	.word	0x000b0050
        /*8074*/ 	.short	0x0100
        /*8076*/ 	.byte	0x0a
	.zero		1


	//   ....[1]....
        /*8078*/ 	.word	0x00000350
        /*807c*/ 	.word	0x000000ff
        /*8080*/ 	.word	0x000b0060
        /*8084*/ 	.short	0x0100
        /*8086*/ 	.byte	0x0a
	.zero		1


	//   ....[2]....
        /*8088*/ 	.word	0x00000360
        /*808c*/ 	.word	0x000000ff
        /*8090*/ 	.word	0x000b0058
        /*8094*/ 	.short	0x0100
        /*8096*/ 	.byte	0x0a
	.zero		1


	//   ....[3]....
        /*8098*/ 	.word	0x00000370
        /*809c*/ 	.word	0x000000ff
        /*80a0*/ 	.word	0x000b0068
        /*80a4*/ 	.short	0x0100
        /*80a6*/ 	.byte	0x0a
	.zero		1


	//   ....[4]....
        /*80a8*/ 	.word	0x000004a0
        /*80ac*/ 	.word	0x000000ff
        /*80b0*/ 	.word	0x000b0000
        /*80b4*/ 	.short	0x0100
        /*80b6*/ 	.byte	0x0a
	.zero		1


	//   ....[5]....
        /*80b8*/ 	.word	0x000004b0
        /*80bc*/ 	.word	0x000000ff
        /*80c0*/ 	.word	0x000b0028
        /*80c4*/ 	.short	0x0100
        /*80c6*/ 	.byte	0x0a
	.zero		1


	//   ....[6]....
        /*80c8*/ 	.word	0x000004c0
        /*80cc*/ 	.word	0x000000ff
        /*80d0*/ 	.word	0x000b0008
        /*80d4*/ 	.short	0x0100
        /*80d6*/ 	.byte	0x0a
	.zero		1


	//   ....[7]....
        /*80d8*/ 	.word	0x000004d0
        /*80dc*/ 	.word	0x000000ff
        /*80e0*/ 	.word	0x000b0030
        /*80e4*/ 	.short	0x0100
        /*80e6*/ 	.byte	0x0a
	.zero		1


	//   ....[8]....
        /*80e8*/ 	.word	0x000004e0
        /*80ec*/ 	.word	0x000000ff
        /*80f0*/ 	.word	0x000b0010
        /*80f4*/ 	.short	0x0100
        /*80f6*/ 	.byte	0x0a
	.zero		1


	//   ....[9]....
        /*80f8*/ 	.word	0x000004f0
        /*80fc*/ 	.word	0x000000ff
        /*8100*/ 	.word	0x000b0038
        /*8104*/ 	.short	0x0100
        /*8106*/ 	.byte	0x0a
	.zero		1


	//   ....[10]....
        /*8108*/ 	.word	0x00000500
        /*810c*/ 	.word	0x000000ff
        /*8110*/ 	.word	0x000b0018
        /*8114*/ 	.short	0x0100
        /*8116*/ 	.byte	0x0a
	.zero		1


	//   ....[11]....
        /*8118*/ 	.word	0x00000510
        /*811c*/ 	.word	0x000000ff
        /*8120*/ 	.word	0x000b0040
        /*8124*/ 	.short	0x0100
        /*8126*/ 	.byte	0x0a
	.zero		1


	//   ....[12]....
        /*8128*/ 	.word	0x00000520
        /*812c*/ 	.word	0x000000ff
        /*8130*/ 	.word	0x000b0020
        /*8134*/ 	.short	0x0100
        /*8136*/ 	.byte	0x0a
	.zero		1


	//   ....[13]....
        /*8138*/ 	.word	0x00000530
        /*813c*/ 	.word	0x000000ff
        /*8140*/ 	.word	0x000b0048
        /*8144*/ 	.short	0x0100
        /*8146*/ 	.byte	0x0a
	.zero		1


	//   ....[14]....
        /*8148*/ 	.word	0x00000660
        /*814c*/ 	.word	0x000000ff
        /*8150*/ 	.word	0x000b0070
        /*8154*/ 	.short	0x0100
        /*8156*/ 	.byte	0x0a
	.zero		1


	//   ....[15]....
        /*8158*/ 	.word	0x00000670
        /*815c*/ 	.word	0x000000ff
        /*8160*/ 	.word	0x000b0080
        /*8164*/ 	.short	0x0100
        /*8166*/ 	.byte	0x0a
	.zero		1


	//   ....[16]....
        /*8168*/ 	.word	0x00000680
        /*816c*/ 	.word	0x000000ff
        /*8170*/ 	.word	0x000b0078
        /*8174*/ 	.short	0x0100
        /*8176*/ 	.byte	0x0a
	.zero		1


	//   ....[17]....
        /*8178*/ 	.word	0x00000690
        /*817c*/ 	.word	0x000000ff
        /*8180*/ 	.word	0x000b0088
        /*8184*/ 	.short	0x0100
        /*8186*/ 	.byte	0x0a
	.zero		1


	//   ....[18]....
        /*8188*/ 	.word	0x000007d0
        /*818c*/ 	.word	0x000000ff
        /*8190*/ 	.word	0x000b0090
        /*8194*/ 	.short	0x0100
        /*8196*/ 	.byte	0x08
	.zero		1


	//   ....[19]....
        /*8198*/ 	.word	0x000007e0
        /*819c*/ 	.word	0x000000ff
        /*81a0*/ 	.word	0x000b0098
        /*81a4*/ 	.short	0x0100
        /*81a6*/ 	.byte	0x08
	.zero		1


	//   ....[20]....
        /*81a8*/ 	.word	0x000007f0
        /*81ac*/ 	.word	0x000000ff
        /*81b0*/ 	.word	0x000b00a0
        /*81b4*/ 	.short	0x0100
        /*81b6*/ 	.byte	0x08
	.zero		1


	//   ....[21]....
        /*81b8*/ 	.word	0x00000800
        /*81bc*/ 	.word	0x000000ff
        /*81c0*/ 	.word	0x000b00a8
        /*81c4*/ 	.short	0x0100
        /*81c6*/ 	.byte	0x08
	.zero		1


	//   ....[22]....
        /*81c8*/ 	.word	0x00000900
        /*81cc*/ 	.word	0x000000ff
        /*81d0*/ 	.word	0x000b00c0
        /*81d4*/ 	.short	0x0100
        /*81d6*/ 	.byte	0x0a
	.zero		1


	//   ....[23]....
        /*81d8*/ 	.word	0x00000910
        /*81dc*/ 	.word	0x000000ff
        /*81e0*/ 	.word	0x000b00e0
        /*81e4*/ 	.short	0x0100
        /*81e6*/ 	.byte	0x0a
	.zero		1


	//   ....[24]....
        /*81e8*/ 	.word	0x00000920
        /*81ec*/ 	.word	0x000000ff
        /*81f0*/ 	.word	0x000b00c8
        /*81f4*/ 	.short	0x0100
        /*81f6*/ 	.byte	0x0a
	.zero		1


	//   ....[25]....
        /*81f8*/ 	.word	0x00000930
        /*81fc*/ 	.word	0x000000ff
        /*8200*/ 	.word	0x000b00e8
        /*8204*/ 	.short	0x0100
        /*8206*/ 	.byte	0x0a
	.zero		1


	//   ....[26]....
        /*8208*/ 	.word	0x00000940
        /*820c*/ 	.word	0x000000ff
        /*8210*/ 	.word	0x000b00d0
        /*8214*/ 	.short	0x0100
        /*8216*/ 	.byte	0x0a
	.zero		1


	//   ....[27]....
        /*8218*/ 	.word	0x00000950
        /*821c*/ 	.word	0x000000ff
        /*8220*/ 	.word	0x000b00f0
        /*8224*/ 	.short	0x0100
        /*8226*/ 	.byte	0x0a
	.zero		1


	//   ....[28]....
        /*8228*/ 	.word	0x00000960
        /*822c*/ 	.word	0x000000ff
        /*8230*/ 	.word	0x000b00d8
        /*8234*/ 	.short	0x0100
        /*8236*/ 	.byte	0x0a
	.zero		1


	//   ....[29]....
        /*8238*/ 	.word	0x00000970
        /*823c*/ 	.word	0x000000ff
        /*8240*/ 	.word	0x000b00f8
        /*8244*/ 	.short	0x0100
        /*8246*/ 	.byte	0x0a
	.zero		1


	//   ....[30]....
        /*8248*/ 	.word	0x00000e90
        /*824c*/ 	.word	0x000000ff
        /*8250*/ 	.word	0x000b0050
        /*8254*/ 	.short	0x010a
        /*8256*/ 	.byte	0x05
	.zero		1


	//   ....[31]....
        /*8258*/ 	.word	0x00000f00
        /*825c*/ 	.word	0x000000ff
        /*8260*/ 	.word	0x000b0000
        /*8264*/ 	.short	0x010a
        /*8266*/ 	.byte	0x04
	.zero		1


	//   ....[32]....
        /*8268*/ 	.word	0x00000f70
        /*826c*/ 	.word	0x000000ff
        /*8270*/ 	.word	0x00000000
        /*8274*/ 	.short	0x010a
        /*8276*/ 	.byte	0x04
	.zero		1


	//   ....[33]....
        /*8278*/ 	.word	0x00002fb0
        /*827c*/ 	.word	0x00000074
        /*8280*/ 	.word	0x00000000
        /*8284*/ 	.short	0x0101
        /*8286*/ 	.byte	0x0a
	.zero		1


	//   ....[34]....
        /*8288*/ 	.word	0x00007920
        /*828c*/ 	.word	0x000000ff
        /*8290*/ 	.word	0x000b0008
        /*8294*/ 	.short	0x010a
        /*8296*/ 	.byte	0x06
	.zero		1


	//   ....[35]....
        /*8298*/ 	.word	0x00010900
        /*829c*/ 	.word	0x000000ff
        /*82a0*/ 	.word	0x00000000
        /*82a4*/ 	.short	0x0101
        /*82a6*/ 	.byte	0x06
	.zero		1


	//   ....[36]....
        /*82a8*/ 	.word	0x00010a70
        /*82ac*/ 	.word	0x000000ff
        /*82b0*/ 	.word	0x000b0000
        /*82b4*/ 	.short	0x010a
        /*82b6*/ 	.byte	0x06
	.zero		1


	//   ....[37]....
        /*82b8*/ 	.word	0x000197e0
        /*82bc*/ 	.word	0x000000ff
        /*82c0*/ 	.word	0x000b0000
        /*82c4*/ 	.short	0x010a
        /*82c6*/ 	.byte	0x07
	.zero		1


	//   ....[38]....
        /*82c8*/ 	.word	0x00019a30
        /*82cc*/ 	.word	0x000000ff
        /*82d0*/ 	.word	0x000b0000
        /*82d4*/ 	.short	0x010a
        /*82d6*/ 	.byte	0x07
	.zero		1


	//   ....[39]....
        /*82d8*/ 	.word	0x00023930
        /*82dc*/ 	.word	0x000000ff
        /*82e0*/ 	.word	0x00000000
        /*82e4*/ 	.short	0x0101
        /*82e6*/ 	.byte	0x07
	.zero		1


	//   ....[40]....
        /*82e8*/ 	.word	0x00023a00
        /*82ec*/ 	.word	0x000000ff
        /*82f0*/ 	.word	0x00000000
        /*82f4*/ 	.short	0x0101
        /*82f6*/ 	.byte	0x07
	.zero		1


	//   ....[41]....
        /*82f8*/ 	.word	0x000261c0
        /*82fc*/ 	.word	0x000000ff
        /*8300*/ 	.word	0x000b0098
        /*8304*/ 	.short	0x010a
        /*8306*/ 	.byte	0x04
	.zero		1


	//   ....[42]....
        /*8308*/ 	.word	0x00029c10
        /*830c*/ 	.word	0x00000000
        /*8310*/ 	.word	0x000b0090
        /*8314*/ 	.short	0x0101
        /*8316*/ 	.byte	0x05
	.zero		1


	//   ....[43]....
        /*8318*/ 	.word	0x00029d60
        /*831c*/ 	.word	0x00000004
        /*8320*/ 	.word	0x000b0060
        /*8324*/ 	.short	0x010a
        /*8326*/ 	.byte	0x3f
	.zero		1


	//   ....[44]....
        /*8328*/ 	.word	0x0002a0f0
        /*832c*/ 	.word	0x00000005
        /*8330*/ 	.word	0x000b0028
        /*8334*/ 	.short	0x010a
        /*8336*/ 	.byte	0x3f
	.zero		1


	//   ....[45]....
        /*8338*/ 	.word	0x0002a480
        /*833c*/ 	.word	0x00000005
        /*8340*/ 	.word	0x000b0060
        /*8344*/ 	.short	0x010a
        /*8346*/ 	.byte	0x3f
	.zero		1


	//   ....[46]....
        /*8348*/ 	.word	0x0002a840
        /*834c*/ 	.word	0x00000004
        /*8350*/ 	.word	0x000b0028
        /*8354*/ 	.short	0x010a
        /*8356*/ 	.byte	0x3f
	.zero		1


	//   ....[47]....
        /*8358*/ 	.word	0x0002abe0
        /*835c*/ 	.word	0x00000006
        /*8360*/ 	.word	0x000b0028
        /*8364*/ 	.short	0x010a
        /*8366*/ 	.byte	0x3f
	.zero		1


	//   ....[48]....
        /*8368*/ 	.word	0x0002afa0
        /*836c*/ 	.word	0x00000006
        /*8370*/ 	.word	0x000b0028
        /*8374*/ 	.short	0x010a
        /*8376*/ 	.byte	0x3f
	.zero		1


	//   ....[49]....
        /*8378*/ 	.word	0x0002b270
        /*837c*/ 	.word	0x00000003
        /*8380*/ 	.word	0x000b0050
        /*8384*/ 	.short	0x010a
        /*8386*/ 	.byte	0x3f
	.zero		1


	//   ....[50]....
        /*8388*/ 	.word	0x0002b2e0
        /*838c*/ 	.word	0x00000003
        /*8390*/ 	.word	0x000b0000
        /*8394*/ 	.short	0x010a
        /*8396*/ 	.byte	0x3f
	.zero		1


	//   ....[51]....
        /*8398*/ 	.word	0x0002b340
        /*839c*/ 	.word	0x00000004
        /*83a0*/ 	.word	0x00000000
        /*83a4*/ 	.short	0x010a
        /*83a6*/ 	.byte	0x3f
	.zero		1


	//   ....[52]....
        /*83a8*/ 	.word	0x0002b3b0
        /*83ac*/ 	.word	0x00000003
        /*83b0*/ 	.word	0x000b0008
        /*83b4*/ 	.short	0x010a
        /*83b6*/ 	.byte	0x3f
	.zero		1


	//   ....[53]....
        /*83b8*/ 	.word	0x0002b410
        /*83bc*/ 	.word	0x00000004
        /*83c0*/ 	.word	0x000b0000
        /*83c4*/ 	.short	0x010a
        /*83c6*/ 	.byte	0x3f
	.zero		1


	//   ....[54]....
        /*83c8*/ 	.word	0x0002b470
        /*83cc*/ 	.word	0x00000000
        /*83d0*/ 	.word	0x000b0000
        /*83d4*/ 	.short	0x010a
        /*83d6*/ 	.byte	0x3f
	.zero		1


	//   ....[55]....
        /*83d8*/ 	.word	0x0002b4d0
        /*83dc*/ 	.word	0x00000005
        /*83e0*/ 	.word	0x000b0098
        /*83e4*/ 	.short	0x010a
        /*83e6*/ 	.byte	0x3f
	.zero		1


	//   ....[56]....
        /*83e8*/ 	.word	0x0002b520
        /*83ec*/ 	.word	0x00000004
        /*83f0*/ 	.word	0x000b0060
        /*83f4*/ 	.short	0x010a
        /*83f6*/ 	.byte	0x3f
	.zero		1


	//   ....[57]....
        /*83f8*/ 	.word	0x0002b570
        /*83fc*/ 	.word	0x00000005
        /*8400*/ 	.word	0x000b0028
        /*8404*/ 	.short	0x010a
        /*8406*/ 	.byte	0x3f
	.zero		1


	//   ....[58]....
        /*8408*/ 	.word	0x0002b5c0
        /*840c*/ 	.word	0x00000005
        /*8410*/ 	.word	0x000b0060
        /*8414*/ 	.short	0x010a
        /*8416*/ 	.byte	0x3f
	.zero		1


	//   ....[59]....
        /*8418*/ 	.word	0x0002b610
        /*841c*/ 	.word	0x00000004
        /*8420*/ 	.word	0x000b0028
        /*8424*/ 	.short	0x010a
        /*8426*/ 	.byte	0x3f
	.zero		1


	//   ....[60]....
        /*8428*/ 	.word	0x0002b660
        /*842c*/ 	.word	0x00000006
        /*8430*/ 	.word	0x000b0028
        /*8434*/ 	.short	0x010a
        /*8436*/ 	.byte	0x3f
	.zero		1


	//   ....[61]....
        /*8438*/ 	.word	0x0002b6b0
        /*843c*/ 	.word	0x00000006
        /*8440*/ 	.word	0x000b0028
        /*8444*/ 	.short	0x010a
        /*8446*/ 	.byte	0x3f
	.zero		1


	//----- nvinfo : EIATTR_NUM_MBARRIERS
	.align		4
.L_40:
        /*8448*/ 	.byte	0x03, 0x38
        /*844a*/ 	.short	0x001e


	//----- nvinfo : EIATTR_EXIT_INSTR_OFFSETS
	.align		4
        /*844c*/ 	.byte	0x04, 0x1c
        /*844e*/ 	.short	(.L_42 - .L_41)


	//   ....[0]....
.L_41:
        /*8450*/ 	.word	0x00000a20


	//   ....[1]....
        /*8454*/ 	.word	0x00029c20


	//   ....[2]....
        /*8458*/ 	.word	0x00029c60


	//   ....[3]....
        /*845c*/ 	.word	0x0002aab0


	//   ....[4]....
        /*8460*/ 	.word	0x0002b250


	//----- nvinfo : EIATTR_MAX_THREADS
	.align		4
.L_42:
        /*8464*/ 	.byte	0x04, 0x05
        /*8466*/ 	.short	(.L_44 - .L_43)
.L_43:
        /*8468*/ 	.word	0x00000180
        /*846c*/ 	.word	0x00000001
        /*8470*/ 	.word	0x00000001


	//----- nvinfo : EIATTR_CRS_STACK_SIZE
	.align		4
.L_44:
        /*8474*/ 	.byte	0x04, 0x1e
        /*8476*/ 	.short	(.L_46 - .L_45)
.L_45:
        /*8478*/ 	.word	0x00000000


	//----- nvinfo : EIATTR_CBANK_PARAM_SIZE
	.align		4
.L_46:
        /*847c*/ 	.byte	0x03, 0x19
        /*847e*/ 	.short	0x0870


	//----- nvinfo : EIATTR_PARAM_CBANK
	.align		4
        /*8480*/ 	.byte	0x04, 0x0a
        /*8482*/ 	.short	(.L_48 - .L_47)
	.align		4
.L_47:
        /*8484*/ 	.word	index@(.nv.constant0._ZN7cutlass13device_kernelINS_4fmha6kernel28FmhaKernelTmaWarpSpecializedINS1_10collective30FmhaMainloopTmaWarpSpecializedINS_12float_e4m3_tEffN4cute5tupleIJNS7_1CILi128EEENS9_ILi256EEENS9_ILi512EEEEEENS8_IJiNS9_ILi1EEENS8_IJiiEEEEEESG_NS8_IJSE_iSF_EEENS4_13DefaultFusionEJEEENS4_15FmhaFwdEpilogueIS6_fNS8_IJNS9_ILi64EEESC_SB_EEEEENS2_23IndividualTileSchedulerEJEEEEEvNT_6ParamsE)
        /*8488*/ 	.short	0x0210
        /*848a*/ 	.short	0x0870


	//----- nvinfo : EIATTR_SW_WAR
	.align		4
.L_48:
        /*848c*/ 	.byte	0x04, 0x36
        /*848e*/ 	.short	(.L_50 - .L_49)
.L_49:
        /*8490*/ 	.word	0x00000008
.L_50:


//--------------------- .nv.callgraph             --------------------------
	.section	.nv.callgraph,"",@"SHT_CUDA_CALLGRAPH"
	.align	4
	.sectionentsize	8
	.align		4
        /*0000*/ 	.word	0x00000000
	.align		4
        /*0004*/ 	.word	0xffffffff
	.align		4
        /*0008*/ 	.word	index@(_ZN7cutlass13device_kernelINS_4fmha6kernel28FmhaKernelTmaWarpSpecializedINS1_10collective30FmhaMainloopTmaWarpSpecializedINS_12float_e4m3_tEffN4cute5tupleIJNS7_1CILi128EEENS9_ILi256EEENS9_ILi512EEEEEENS8_IJiNS9_ILi1EEENS8_IJiiEEEEEESG_NS8_IJSE_iSF_EEENS4_13DefaultFusionEJEEENS4_15FmhaFwdEpilogueIS6_fNS8_IJNS9_ILi64EEESC_SB_EEEEENS2_23IndividualTileSchedulerEJEEEEEvNT_6ParamsE)
	.align		4
        /*000c*/ 	.word	index@(__assertfail)
	.align		4
        /*0010*/ 	.word	0x00000000
	.align		4
        /*0014*/ 	.word	0xfffffffe
	.align		4
        /*0018*/ 	.word	0x00000000
	.align		4
        /*001c*/ 	.word	0xfffffffd
	.align		4
        /*0020*/ 	.word	0x00000000
	.align		4
        /*0024*/ 	.word	0xfffffffc


//--------------------- .nv.constant4             --------------------------
	.section	.nv.constant4,"a",@progbits
	.align	8
	.align		8
.nv.constant4:
        /*0000*/ 	.dword	__assertfail
	.align		8
        /*0008*/ 	.dword	__unnamed_1
	.align		8
        /*0010*/ 	.dword	__unnamed_2
	.align		8
        /*0018*/ 	.dword	_ZN39_INTERNAL_6ee40647_4_k_cu_71e2b39f_31474cuda3std3__45__cpo5beginE
	.align		8
        /*0020*/ 	.dword	_ZN39_INTERNAL_6ee40647_4_k_cu_71e2b39f_31474cuda3std3__45__cpo3endE
	.align		8
        /*0028*/ 	.dword	_ZN39_INTERNAL_6ee40647_4_k_cu_71e2b39f_31474cuda3std3__45__cpo6cbeginE
	.align		8
        /*0030*/ 	.dword	_ZN39_INTERNAL_6ee40647_4_k_cu_71e2b39f_31474cuda3std3__45__cpo4cendE
	.align		8
        /*0038*/ 	.dword	_ZN39_INTERNAL_6ee40647_4_k_cu_71e2b39f_31474cuda3std3__441_GLOBAL__N__6ee40647_4_k_cu_71e2b39f_31476ignoreE
	.align		8
        /*0040*/ 	.dword	_ZN39_INTERNAL_6ee40647_4_k_cu_71e2b39f_31474cuda3std3__419piecewise_constructE
	.align		8
        /*0048*/ 	.dword	_ZN39_INTERNAL_6ee40647_4_k_cu_71e2b39f_31474cuda3std3__48in_placeE
	.align		8
        /*0050*/ 	.dword	_ZN39_INTERNAL_6ee40647_4_k_cu_71e2b39f_31474cuda3std6ranges3__45__cpo4swapE
	.align		8
        /*0058*/ 	.dword	_ZN39_INTERNAL_6ee40647_4_k_cu_71e2b39f_31474cuda3std6ranges3__45__cpo9iter_moveE
	.align		8
        /*0060*/ 	.dword	_ZN39_INTERNAL_6ee40647_4_k_cu_71e2b39f_31474cute7productE
	.align		8
        /*0068*/ 	.dword	_ZN39_INTERNAL_6ee40647_4_k_cu_71e2b39f_31474cute1_E
	.align		8
        /*0070*/ 	.dword	$str$24
	.align		8
        /*0078*/ 	.dword	$str$25


//--------------------- .text._ZN7cutlass13device_kernelINS_4fmha6kernel28FmhaKernelTmaWarpSpecializedINS1_10collective30FmhaMainloopTmaWarpSpecializedINS_12float_e4m3_tEffN4cute5tupleIJNS7_1CILi128EEENS9_ILi256EEENS9_ILi512EEEEEENS8_IJiNS9_ILi1EEENS8_IJiiEEEEEESG_NS8_IJSE_iSF_EEENS4_13DefaultFusionEJEEENS4_15FmhaFwdEpilogueIS6_fNS8_IJNS9_ILi64EEESC_SB_EEEEENS2_23IndividualTileSchedulerEJEEEEEvNT_6ParamsE --------------------------
	.section	.text._ZN7cutlass13device_kernelINS_4fmha6kernel28FmhaKernelTmaWarpSpecializedINS1_10collective30FmhaMainloopTmaWarpSpecializedINS_12float_e4m3_tEffN4cute5tupleIJNS7_1CILi128EEENS9_ILi256EEENS9_ILi512EEEEEENS8_IJiNS9_ILi1EEENS8_IJiiEEEEEESG_NS8_IJSE_iSF_EEENS4_13DefaultFusionEJEEENS4_15FmhaFwdEpilogueIS6_fNS8_IJNS9_ILi64EEESC_SB_EEEEENS2_23IndividualTileSchedulerEJEEEEEvNT_6ParamsE,"ax",@progbits
	.align	128
.text._ZN7cutlass13device_kernelINS_4fmha6kernel28FmhaKernelTmaWarpSpecializedINS1_10collective30FmhaMainloopTmaWarpSpecializedINS_12float_e4m3_tEffN4cute5tupleIJNS7_1CILi128EEENS9_ILi256EEENS9_ILi512EEEEEENS8_IJiNS9_ILi1EEENS8_IJiiEEEEEESG_NS8_IJSE_iSF_EEENS4_13DefaultFusionEJEEENS4_15FmhaFwdEpilogueIS6_fNS8_IJNS9_ILi64EEESC_SB_EEEEENS2_23IndividualTileSchedulerEJEEEEEvNT_6ParamsE:
        .type           _ZN7cutlass13device_kernelINS_4fmha6kernel28FmhaKernelTmaWarpSpecializedINS1_10collective30FmhaMainloopTmaWarpSpecializedINS_12float_e4m3_tEffN4cute5tupleIJNS7_1CILi128EEENS9_ILi256EEENS9_ILi512EEEEEENS8_IJiNS9_ILi1EEENS8_IJiiEEEEEESG_NS8_IJSE_iSF_EEENS4_13DefaultFusionEJEEENS4_15FmhaFwdEpilogueIS6_fNS8_IJNS9_ILi64EEESC_SB_EEEEENS2_23IndividualTileSchedulerEJEEEEEvNT_6ParamsE,@function
        .size           _ZN7cutlass13device_kernelINS_4fmha6kernel28FmhaKernelTmaWarpSpecializedINS1_10collective30FmhaMainloopTmaWarpSpecializedINS_12float_e4m3_tEffN4cute5tupleIJNS7_1CILi128EEENS9_ILi256EEENS9_ILi512EEEEEENS8_IJiNS9_ILi1EEENS8_IJiiEEEEEESG_NS8_IJSE_iSF_EEENS4_13DefaultFusionEJEEENS4_15FmhaFwdEpilogueIS6_fNS8_IJNS9_ILi64EEESC_SB_EEEEENS2_23IndividualTileSchedulerEJEEEEEvNT_6ParamsE,(.L_x_119 - _ZN7cutlass13device_kernelINS_4fmha6kernel28FmhaKernelTmaWarpSpecializedINS1_10collective30FmhaMainloopTmaWarpSpecializedINS_12float_e4m3_tEffN4cute5tupleIJNS7_1CILi128EEENS9_ILi256EEENS9_ILi512EEEEEENS8_IJiNS9_ILi1EEENS8_IJiiEEEEEESG_NS8_IJSE_iSF_EEENS4_13DefaultFusionEJEEENS4_15FmhaFwdEpilogueIS6_fNS8_IJNS9_ILi64EEESC_SB_EEEEENS2_23IndividualTileSchedulerEJEEEEEvNT_6ParamsE)
        .other          _ZN7cutlass13device_kernelINS_4fmha6kernel28FmhaKernelTmaWarpSpecializedINS1_10collective30FmhaMainloopTmaWarpSpecializedINS_12float_e4m3_tEffN4cute5tupleIJNS7_1CILi128EEENS9_ILi256EEENS9_ILi512EEEEEENS8_IJiNS9_ILi1EEENS8_IJiiEEEEEESG_NS8_IJSE_iSF_EEENS4_13DefaultFusionEJEEENS4_15FmhaFwdEpilogueIS6_fNS8_IJNS9_ILi64EEESC_SB_EEEEENS2_23IndividualTileSchedulerEJEEEEEvNT_6ParamsE,@"STO_CUDA_ENTRY STV_DEFAULT"
_ZN7cutlass13device_kernelINS_4fmha6kernel28FmhaKernelTmaWarpSpecializedINS1_10collective30FmhaMainloopTmaWarpSpecializedINS_12float_e4m3_tEffN4cute5tupleIJNS7_1CILi128EEENS9_ILi256EEENS9_ILi512EEEEEENS8_IJiNS9_ILi1EEENS8_IJiiEEEEEESG_NS8_IJSE_iSF_EEENS4_13DefaultFusionEJEEENS4_15FmhaFwdEpilogueIS6_fNS8_IJNS9_ILi64EEESC_SB_EEEEENS2_23IndividualTileSchedulerEJEEEEEvNT_6ParamsE:
[----:B------:R-:W1:Y:S02]  /*0000*/  LDC R1, c[0x0][0x28] ;  /* 0x00000a00ff017b82 */ /* 0x000e640000000800 */
[----:B-1----:R-:W-:Y:S01]  /*0010*/  IADD3 R1, R1, -0x1158, RZ ;  /* 0xffffeea801017810 */ /* 0x002fe20007ffe0ff */
[----:B------:R-:W1:Y:S01]  /*0020*/  S2R R0, SR_TID.X ;  /* 0x0000000000007919 */ /* 0x000e620000002100 */
[----:B------:R-:W-:Y:S01]  /*0030*/  ELECT P1, URZ, PT ;  /* 0x00000000003f782f */ /* 0x000fe20003820000 */
[----:B------:R-:W-:Y:S01]  /*0040*/  BSSY B0, `(.L_x_0) ;  /* 0x0000017000007945 */ /* 0x000fe20003800000 */
[----:B-1----:R-:W-:-:S05]  /*0050*/  SHF.R.U32.HI R2, RZ, 0x5, R0 ;  /* 0x00000005ff027819 */ /* 0x002fca0000011600 */
[----:B------:R-:W1:Y:S02]  /*0060*/  SHFL.IDX PT, R3, R2, RZ, 0x1f ;  /* 0x00001fff02037589 */ /* 0x000e6400000e0000 */
[----:B-1----:R-:W-:Y:S02]  /*0070*/  R2UR UR4, R3 ;  /* 0x00000000030472ca */ /* 0x002fe400000e0000 */
[----:B------:R-:W-:-:S06]  /*0080*/  SHF.R.U32.HI R3, RZ, 0x7, R0 ;  /* 0x00000007ff037819 */ /* 0x000fcc0000011600 */
[----:B------:R-:W1:Y:S05]  /*0090*/  SHFL.IDX PT, R3, R3, RZ, 0x1f ;  /* 0x00001fff03037589 */ /* 0x000e6a00000e0000 */
[----:B------:R-:W-:Y:S02]  /*00a0*/  USHF.R.S32.HI UR5, URZ, 0x1f, UR4 ;  /* 0x0000001f3f057899 */ /* 0x000fe40008011404 */
[----:B------:R-:W-:Y:S02]  /*00b0*/  ISETP.NE.OR P0, PT, RZ, UR4, !P1 ;  /* 0x00000004ff007c0c */ /* 0x000fe4000cf05670 */
[----:B------:R-:W-:-:S04]  /*00c0*/  ULEA.HI UR5, UR5, UR4, URZ, 0x2 ;  /* 0x0000000405057291 */ /* 0x000fc8000f8f103f */
[----:B------:R-:W-:-:S04]  /*00d0*/  ULOP3.LUT UR5, UR5, 0xfffffffc, URZ, 0xc0, !UPT ;  /* 0xfffffffc05057892 */ /* 0x000fc8000f8ec03f */
[----:B------:R-:W-:-:S03]  /*00e0*/  UIADD3 UR6, UR4, -UR5, URZ ;  /* 0x8000000504067290 */ /* 0x000fc6000fffe03f */
[----:B------:R-:W-:Y:S09]  /*00f0*/  @P0 BRA `(.L_x_1) ;  /* 0x00000000002c0947 */ /* 0x000ff20003800000 */
[----:B------:R-:W-:Y:S02]  /*0100*/  ULDC.64 UR4, c[0x0][0x198] ;  /* 0x0000660000047ab9 */ /* 0x000fe40000000a00 */
[----:B------:R-:W-:Y:S02]  /*0110*/  UIADD3 UR8, UP0, UR4, 0xf0, URZ ;  /* 0x000000f004087890 */ /* 0x000fe4000ff1e03f */
[----:B------:R-:W-:Y:S02]  /*0120*/  UIADD3 UR10, UP1, UR4, 0x1f0, URZ ;  /* 0x000001f0040a7890 */ /* 0x000fe4000ff3e03f */
[----:B------:R-:W-:Y:S02]  /*0130*/  UIADD3 UR4, UP2, UR4, 0x2f0, URZ ;  /* 0x000002f004047890 */ /* 0x000fe4000ff5e03f */
[----:B------:R-:W-:Y:S02]  /*0140*/  UIADD3.X UR9, URZ, UR5, URZ, UP0, !UPT ;  /* 0x000000053f097290 */ /* 0x000fe400087fe43f */
[----:B------:R-:W-:-:S02]  /*0150*/  UIADD3.X UR11, URZ, UR5, URZ, UP1, !UPT ;  /* 0x000000053f0b7290 */ /* 0x000fc40008ffe43f */
[----:B------:R-:W-:-:S05]  /*0160*/  UIADD3.X UR5, URZ, UR5, URZ, UP2, !UPT ;  /* 0x000000053f057290 */ /* 0x000fca00097fe43f */
[----:B------:R2:W-:Y:S02]  /*0170*/  UTMACCTL.PF [UR8] ;  /* 0x00000000080079b9 */ /* 0x0005e40008040000 */
[----:B------:R2:W-:Y:S02]  /*0180*/  UTMACCTL.PF [UR10] ;  /* 0x000000000a0079b9 */ /* 0x0005e40008040000 */
[----:B------:R2:W-:Y:S02]  /*0190*/  UTMACCTL.PF [UR4] ;  /* 0x00000000040079b9 */ /* 0x0005e40008040000 */
[----:B--2---:R-:W-:Y:S01]  /*01a0*/  NOP ;  /* 0x0000000000007918 */ /* 0x004fe20000000000 */
.L_x_1:
[----:B------:R-:W-:Y:S05]  /*01b0*/  BSYNC B0 ;  /* 0x0000000000007941 */ /* 0x000fea0003800000 */
.L_x_0:
[----:B------:R-:W2:Y:S01]  /*01c0*/  SHFL.IDX PT, R4, R2, RZ, 0x1f ;  /* 0x00001fff02047589 */ /* 0x000ea200000e0000 */
[----:B-1----:R-:W-:Y:S01]  /*01d0*/  R2UR UR4, R3 ;  /* 0x00000000030472ca */ /* 0x002fe200000e0000 */
[----:B------:R-:W-:-:S12]  /*01e0*/  UISETP.NE.AND UP0, UPT, UR6, 0x1, UPT ;  /* 0x000000010600788c */ /* 0x000fd8000bf05270 */
[----:B------:R-:W-:Y:S02]  /*01f0*/  UIADD3 UR11, UR4, -0x1, URZ ;  /* 0xffffffff040b7890 */ /* 0x000fe4000fffe03f */
[----:B------:R-:W-:Y:S01]  /*0200*/  IMAD.U32 R163, RZ, RZ, UR4 ;  /* 0x00000004ffa37e24 */ /* 0x000fe2000f8e00ff */
[----:B------:R-:W-:Y:S02]  /*0210*/  UISETP.EQ.AND UP0, UPT, UR4, URZ, !UP0 ;  /* 0x0000003f0400728c */ /* 0x000fe4000c702270 */
[----:B------:R-:W-:Y:S02]  /*0220*/  UISETP.GE.U32.AND UP1, UPT, UR11, 0x4, UPT ;  /* 0x000000040b00788c */ /* 0x000fe4000bf26070 */
[----:B------:R-:W-:Y:S01]  /*0230*/  USEL UR7, URZ, 0x1, !UP0 ;  /* 0x000000013f077887 */ /* 0x000fe2000c000000 */
[----:B--2---:R-:W-:-:S03]  /*0240*/  ISETP.NE.AND P0, PT, R4, RZ, PT ;  /* 0x000000ff0400720c */ /* 0x004fc60003f05270 */
[----:B------:R-:W-:-:S10]  /*0250*/  USEL UR7, UR7, 0x2, UP1 ;  /* 0x0000000207077887 */ /* 0x000fd40008800000 */
[----:B------:R-:W-:Y:S05]  /*0260*/  @P0 BRA `(.L_x_2) ;  /* 0x0000000000480947 */ /* 0x000fea0003800000 */
[----:B------:R-:W1:Y:S01]  /*0270*/  S2UR UR10, SR_CgaCtaId ;  /* 0x00000000000a79c3 */ /* 0x000e620000008800 */
[----:B------:R-:W-:Y:S01]  /*0280*/  UMOV UR4, 0x400 ;  /* 0x0000040000047882 */ /* 0x000fe20000000000 */
[----:B------:R-:W-:Y:S01]  /*0290*/  UMOV UR5, 0x1 ;  /* 0x0000000100057882 */ /* 0x000fe20000000000 */
[----:B------:R-:W-:Y:S01]  /*02a0*/  UMOV UR8, 0x80 ;  /* 0x0000008000087882 */ /* 0x000fe20000000000 */
[----:B------:R-:W-:Y:S01]  /*02b0*/  ELECT P0, URZ, PT ;  /* 0x00000000003f782f */ /* 0x000fe20003800000 */
[----:B------:R-:W-:-:S04]  /*02c0*/  UIADD3 UR8, -UR8, 0x100000, URZ ;  /* 0x0010000008087890 */ /* 0x000fc8000fffe13f */
[----:B------:R-:W-:Y:S02]  /*02d0*/  USHF.L.U32 UR9, UR8, 0xb, URZ ;  /* 0x0000000b08097899 */ /* 0x000fe4000800063f */
[----:B------:R-:W-:Y:S02]  /*02e0*/  USHF.L.U32 UR8, UR8, 0x1, URZ ;  /* 0x0000000108087899 */ /* 0x000fe4000800063f */
[----:B-1----:R-:W-:Y:S02]  /*02f0*/  ULEA UR10, UR10, UR4, 0x18 ;  /* 0x000000040a0a7291 */ /* 0x002fe4000f8ec03f */
[----:B------:R-:W-:-:S04]  /*0300*/  UIADD3 UR4, -UR5, 0x100000, URZ ;  /* 0x0010000005047890 */ /* 0x000fc8000fffe13f */
[----:B------:R-:W-:Y:S02]  /*0310*/  USHF.L.U32 UR5, UR4, 0xb, URZ ;  /* 0x0000000b04057899 */ /* 0x000fe4000800063f */
[----:B------:R-:W-:Y:S01]  /*0320*/  USHF.L.U32 UR4, UR4, 0x1, URZ ;  /* 0x0000000104047899 */ /* 0x000fe2000800063f */
[----:B------:R-:W1:Y:S11]  /*0330*/  FENCE.VIEW.ASYNC.S ;  /* 0x00000000000073c6 */ /* 0x000e760000000000 */
[----:B-1----:R1:W2:Y:S01]  /*0340*/  SYNCS.EXCH.64 URZ, [UR10+0xb0050], UR4 ;  /* 0x0b0050040a3f75b2 */ /* 0x0022a20008000100 */
[----:B------:R1:W3:Y:S01]  /*0350*/  SYNCS.EXCH.64 URZ, [UR10+0xb0060], UR8 ;  /* 0x0b0060080a3f75b2 */ /* 0x0002e20008000100 */
[----:B------:R1:W4:Y:S01]  /*0360*/  SYNCS.EXCH.64 URZ, [UR10+0xb0058], UR4 ;  /* 0x0b0058040a3f75b2 */ /* 0x0003220008000100 */
[----:B------:R1:W1:Y:S01]  /*0370*/  SYNCS.EXCH.64 URZ, [UR10+0xb0068], UR8 ;  /* 0x0b0068080a3f75b2 */ /* 0x0002620008000100 */
[----:B------:R-:W-:Y:S01]  /*0380*/  NOP ;  /* 0x0000000000007918 */ /* 0x000fe20000000000 */
.L_x_2:
[----:B------:R-:W5:Y:S01]  /*0390*/  SHFL.IDX PT, R3, R2, RZ, 0x1f ;  /* 0x00001fff02037589 */ /* 0x000f6200000e0000 */
[----:B------:R-:W-:Y:S01]  /*03a0*/  NOP ;  /* 0x0000000000007918 */ /* 0x000fe20000000000 */
[----:B-----5:R-:W-:-:S13]  /*03b0*/  ISETP.NE.AND P0, PT, R3, RZ, PT ;  /* 0x000000ff0300720c */ /* 0x020fda0003f05270 */
[----:B------:R-:W-:Y:S05]  /*03c0*/  @P0 BRA `(.L_x_3) ;  /* 0x0000000000600947 */ /* 0x000fea0003800000 */
[----:B-1----:R-:W1:Y:S01]  /*03d0*/  S2UR UR5, SR_CgaCtaId ;  /* 0x00000000000579c3 */ /* 0x002e620000008800 */
[----:B------:R-:W-:Y:S01]  /*03e0*/  UMOV UR4, 0x400 ;  /* 0x0000040000047882 */ /* 0x000fe20000000000 */
[----:B------:R-:W-:Y:S01]  /*03f0*/  UMOV UR8, 0x1 ;  /* 0x0000000100087882 */ /* 0x000fe20000000000 */
[----:B------:R-:W-:Y:S01]  /*0400*/  UMOV UR12, 0x100 ;  /* 0x00000100000c7882 */ /* 0x000fe20000000000 */
[----:B------:R-:W-:-:S04]  /*0410*/  UIADD3 UR8, -UR8, 0x100000, URZ ;  /* 0x0010000008087890 */ /* 0x000fc8000fffe13f */
[----:B------:R-:W-:Y:S02]  /*0420*/  USHF.L.U32 UR9, UR8, 0xb, URZ ;  /* 0x0000000b08097899 */ /* 0x000fe4000800063f */
[----:B------:R-:W-:Y:S01]  /*0430*/  USHF.L.U32 UR8, UR8, 0x1, URZ ;  /* 0x0000000108087899 */ /* 0x000fe2000800063f */
[----:B------:R-:W-:Y:S01]  /*0440*/  ELECT P0, URZ, PT ;  /* 0x00000000003f782f */ /* 0x000fe20003800000 */
[----:B-1----:R-:W-:Y:S02]  /*0450*/  ULEA UR10, UR5, UR4, 0x18 ;  /* 0x00000004050a7291 */ /* 0x002fe4000f8ec03f */
[----:B------:R-:W-:-:S04]  /*0460*/  UIADD3 UR4, -UR12, 0x100000, URZ ;  /* 0x001000000c047890 */ /* 0x000fc8000fffe13f */
[----:B------:R-:W-:Y:S02]  /*0470*/  USHF.L.U32 UR5, UR4, 0xb, URZ ;  /* 0x0000000b04057899 */ /* 0x000fe4000800063f */
[----:B------:R-:W-:Y:S01]  /*0480*/  USHF.L.U32 UR4, UR4, 0x1, URZ ;  /* 0x0000000104047899 */ /* 0x000fe2000800063f */
[----:B------:R-:W1:Y:S03]  /*0490*/  FENCE.VIEW.ASYNC.S ;  /* 0x00000000000073c6 */ /* 0x000e660000000000 */
[----:B-1----:R1:W1:Y:S08]  /*04a0*/  SYNCS.EXCH.64 URZ, [UR10+0xb0000], UR8 ;  /* 0x0b0000080a3f75b2 */ /* 0x0022700008000100 */
[----:B------:R1:W1:Y:S01]  /*04b0*/  SYNCS.EXCH.64 URZ, [UR10+0xb0028], UR4 ;  /* 0x0b0028040a3f75b2 */ /* 0x0002620008000100 */
        /* <DEDUP_REMOVED lines=8> */
[----:B------:R-:W-:Y:S01]  /*0540*/  NOP ;  /* 0x0000000000007918 */ /* 0x000fe20000000000 */
.L_x_3:
        /* <DEDUP_REMOVED lines=21> */
[----:B------:R-:W-:Y:S01]  /*06a0*/  NOP ;  /* 0x0000000000007918 */ /* 0x000fe20000000000 */
.L_x_4:
[----:B------:R-:W5:Y:S01]  /*06b0*/  SHFL.IDX PT, R3, R2, RZ, 0x1f ;  /* 0x00001fff02037589 */ /* 0x000f6200000e0000 */
[----:B------:R-:W-:Y:S01]  /*06c0*/  ELECT P0, URZ, PT ;  /* 0x00000000003f782f */ /* 0x000fe20003800000 */
[----:B------:R-:W-:Y:S01]  /*06d0*/  NOP ;  /* 0x0000000000007918 */ /* 0x000fe20000000000 */
[----:B-1----:R-:W-:Y:S02]  /*06e0*/  UMOV UR4, 0x80 ;  /* 0x0000008000047882 */ /* 0x002fe40000000000 */
[C---:B-----5:R-:W-:Y:S02]  /*06f0*/  ISETP.NE.OR P0, PT, R3.reuse, RZ, !P0 ;  /* 0x000000ff0300720c */ /* 0x060fe40004705670 */
[----:B------:R-:W-:-:S11]  /*0700*/  ISETP.NE.AND P2, PT, R3, RZ, PT ;  /* 0x000000ff0300720c */ /* 0x000fd60003f45270 */
[----:B------:R-:W-:Y:S01]  /*0710*/  VOTEU.ALL UP0, P0 ;  /* 0x00000000003f7886 */ /* 0x000fe20000000000 */
[----:B------:R-:W-:Y:S01]  /*0720*/  VOTEU.ALL UP2, P0 ;  /* 0x00000000003f7886 */ /* 0x000fe20000040000 */
[----:B------:R-:W-:Y:S01]  /*0730*/  VOTEU.ALL UP3, P0 ;  /* 0x00000000003f7886 */ /* 0x000fe20000060000 */
[----:B------:R-:W-:Y:S02]  /*0740*/  VOTEU.ALL UP4, P0 ;  /* 0x00000000003f7886 */ /* 0x000fe40000080000 */
[----:B------:R-:W1:Y:S01]  /*0750*/  @!UP0 S2UR UR9, SR_CgaCtaId ;  /* 0x00000000000989c3 */ /* 0x000e620000008800 */
[----:B------:R-:W-:Y:S01]  /*0760*/  @!UP0 UMOV UR8, 0x400 ;  /* 0x0000040000088882 */ /* 0x000fe20000000000 */
[----:B------:R-:W-:-:S04]  /*0770*/  @!UP0 UIADD3 UR4, -UR4, 0x100000, URZ ;  /* 0x0010000004048890 */ /* 0x000fc8000fffe13f */
[----:B------:R-:W-:Y:S02]  /*0780*/  @!UP0 USHF.L.U32 UR5, UR4, 0xb, URZ ;  /* 0x0000000b04058899 */ /* 0x000fe4000800063f */
[----:B------:R-:W-:Y:S02]  /*0790*/  @!UP0 USHF.L.U32 UR4, UR4, 0x1, URZ ;  /* 0x0000000104048899 */ /* 0x000fe4000800063f */
[----:B-1----:R-:W-:Y:S01]  /*07a0*/  @!UP0 ULEA UR8, UR9, UR8, 0x18 ;  /* 0x0000000809088291 */ /* 0x002fe2000f8ec03f */
[----:B------:R-:W-:Y:S01]  /*07b0*/  VOTEU.ALL UP0, P0 ;  /* 0x00000000003f7886 */ /* 0x000fe20000000000 */
[----:B------:R-:W1:Y:S10]  /*07c0*/  FENCE.VIEW.ASYNC.S ;  /* 0x00000000000073c6 */ /* 0x000e740000000000 */
[----:B-1----:R1:W1:Y:S01]  /*07d0*/  @!UP0 SYNCS.EXCH.64 URZ, [UR8+0xb0090], UR4 ;  /* 0x0b009004083f85b2 */ /* 0x0022620008000100 */
[----:B------:R1:W1:Y:S01]  /*07e0*/  @!UP2 SYNCS.EXCH.64 URZ, [UR8+0xb0098], UR4 ;  /* 0x0b009804083fa5b2 */ /* 0x0002620008000100 */
[----:B------:R1:W1:Y:S01]  /*07f0*/  @!UP3 SYNCS.EXCH.64 URZ, [UR8+0xb00a0], UR4 ;  /* 0x0b00a004083fb5b2 */ /* 0x0002620008000100 */
[----:B------:R1:W1:Y:S01]  /*0800*/  @!UP4 SYNCS.EXCH.64 URZ, [UR8+0xb00a8], UR4 ;  /* 0x0b00a804083fc5b2 */ /* 0x0002620008000100 */
[----:B------:R-:W-:Y:S01]  /*0810*/  NOP ;  /* 0x0000000000007918 */ /* 0x000fe20000000000 */
[----:B------:R-:W-:Y:S05]  /*0820*/  @P2 BRA `(.L_x_5) ;  /* 0x0000000000582947 */ /* 0x000fea0003800000 */
[----:B-1----:R-:W1:Y:S01]  /*0830*/  S2UR UR5, SR_CgaCtaId ;  /* 0x00000000000579c3 */ /* 0x002e620000008800 */
[----:B------:R-:W-:Y:S01]  /*0840*/  UMOV UR4, 0x400 ;  /* 0x0000040000047882 */ /* 0x000fe20000000000 */
[----:B------:R-:W-:Y:S01]  /*0850*/  UMOV UR8, 0x20 ;  /* 0x0000002000087882 */ /* 0x000fe20000000000 */
[----:B------:R-:W-:Y:S01]  /*0860*/  UMOV UR9, 0x80 ;  /* 0x0000008000097882 */ /* 0x000fe20000000000 */
[----:B------:R-:W-:Y:S01]  /*0870*/  ELECT P0, URZ, PT ;  /* 0x00000000003f782f */ /* 0x000fe20003800000 */
[----:B-1----:R-:W-:Y:S02]  /*0880*/  ULEA UR10, UR5, UR4, 0x18 ;  /* 0x00000004050a7291 */ /* 0x002fe4000f8ec03f */
[----:B------:R-:W-:-:S04]  /*0890*/  UIADD3 UR4, -UR8, 0x100000, URZ ;  /* 0x0010000008047890 */ /* 0x000fc8000fffe13f */
[----:B------:R-:W-:Y:S02]  /*08a0*/  USHF.L.U32 UR5, UR4, 0xb, URZ ;  /* 0x0000000b04057899 */ /* 0x000fe4000800063f */
[----:B------:R-:W-:Y:S02]  /*08b0*/  USHF.L.U32 UR4, UR4, 0x1, URZ ;  /* 0x0000000104047899 */ /* 0x000fe4000800063f */
        /* <DEDUP_REMOVED lines=13> */
.L_x_5:
[----:B-1----:R-:W-:Y:S01]  /*0990*/  R2UR UR4, R163 ;  /* 0x00000000a30472ca */ /* 0x002fe200000e0000 */
[----:B------:R-:W-:Y:S01]  /*09a0*/  NOP ;  /* 0x0000000000007918 */ /* 0x000fe20000000000 */
[----:B------:R-:W-:Y:S01]  /*09b0*/  MOV R2, UR6 ;  /* 0x0000000600027c02 */ /* 0x000fe20008000f00 */
[----:B--234-:R-:W-:Y:S03]  /*09c0*/  BAR.SYNC.DEFER_BLOCKING 0x0 ;  /* 0x0000000000007b1d */ /* 0x01cfe60000010000 */
[----:B------:R-:W-:-:S07]  /*09d0*/  ISETP.EQ.AND P2, PT, R2, 0x1, P1 ;  /* 0x000000010200780c */ /* 0x000fce0000f42270 */
[----:B------:R-:W-:-:S13]  /*09e0*/  ISETP.NE.AND P0, PT, RZ, UR4, PT ;  /* 0x00000004ff007c0c */ /* 0x000fda000bf05270 */
[----:B------:R-:W-:Y:S05]  /*09f0*/  @!P0 BRA `(.L_x_6) ;  /* 0x00000290008c8947 */ /* 0x000fea0003800000 */
[----:B------:R-:W-:-:S06]  /*0a00*/  UISETP.GT.U32.AND UP0, UPT, UR11, 0x3, UPT ;  /* 0x000000030b00788c */ /* 0x000fcc000bf04070 */
[----:B------:R-:W-:-:S13]  /*0a10*/  PLOP3.LUT P0, PT, PT, PT, UP0, 0x80, 0x0 ;  /* 0x000000000000781c */ /* 0x000fda0003f0f008 */
[----:B------:R-:W-:Y:S05]  /*0a20*/  @P0 EXIT ;  /* 0x000000000000094d */ /* 0x000fea0003800000 */
.L_x_7:
[----:B------:R-:W-:-:S08]  /*0a30*/  NOP ;  /* 0x0000000000007918 */ /* 0x000fd00000000000 */
[----:B------:R-:W1:Y:S02]  /*0a40*/  USETMAXREG.TRY_ALLOC.CTAPOOL UP0, 0xf0 ;  /* 0x000000f0000079c8 */ /* 0x000e640008000600 */
[----:B-1----:R-:W-:-:S13]  /*0a50*/  PLOP3.LUT P0, PT, PT, PT, UP0, 0x80, 0x0 ;  /* 0x000000000000781c */ /* 0x002fda0003f0f008 */
[----:B------:R-:W-:Y:S05]  /*0a60*/  @!P0 BRA `(.L_x_7) ;  /* 0xfffffffc00f08947 */ /* 0x000fea000383ffff */
[----:B------:R-:W-:Y:S01]  /*0a70*/  R2UR UR4, R163 ;  /* 0x00000000a30472ca */ /* 0x000fe200000e0000 */
[----:B------:R-:W1:Y:S01]  /*0a80*/  S2UR UR5, SR_CTAID.X ;  /* 0x00000000000579c3 */ /* 0x000e620000002500 */
[----:B------:R-:W-:-:S11]  /*0a90*/  UMOV UR6, URZ ;  /* 0x0000003f00067c82 */ /* 0x000fd60008000000 */
[----:B------:R-:W-:-:S03]  /*0aa0*/  UISETP.NE.AND UP0, UPT, UR4, 0x1, UPT ;  /* 0x000000010400788c */ /* 0x000fc6000bf05270 */
[----:B------:R-:W-:-:S03]  /*0ab0*/  UMOV UR4, URZ ;  /* 0x0000003f00047c82 */ /* 0x000fc60008000000 */
[----:B------:R-:W-:Y:S01]  /*0ac0*/  PLOP3.LUT P0, PT, PT, PT, UP0, 0x80, 0x0 ;  /* 0x000000000000781c */ /* 0x000fe20003f0f008 */
[----:B-1----:R-:W-:-:S12]  /*0ad0*/  IMAD.U32 R169, RZ, RZ, UR5 ;  /* 0x00000005ffa97e24 */ /* 0x002fd8000f8e00ff */
[----:B------:R-:W-:Y:S05]  /*0ae0*/  @!P0 BRA `(.L_x_8) ;  /* 0x0000000000488947 */ /* 0x000fea0003800000 */
[----:B------:R-:W-:Y:S01]  /*0af0*/  R2UR UR5, R163 ;  /* 0x00000000a30572ca */ /* 0x000fe200000e0000 */
[----:B------:R-:W-:-:S12]  /*0b00*/  UMOV UR6, 0x1 ;  /* 0x0000000100067882 */ /* 0x000fd80000000000 */
[----:B------:R-:W-:-:S06]  /*0b10*/  UISETP.NE.AND UP0, UPT, UR5, 0x2, UPT ;  /* 0x000000020500788c */ /* 0x000fcc000bf05270 */
[----:B------:R-:W-:-:S13]  /*0b20*/  PLOP3.LUT P1, PT, PT, PT, UP0, 0x80, 0x0 ;  /* 0x000000000000781c */ /* 0x000fda0003f2f008 */
[----:B------:R-:W-:Y:S05]  /*0b30*/  @!P1 BRA `(.L_x_8) ;  /* 0x0000000000349947 */ /* 0x000fea0003800000 */
[----:B------:R-:W-:-:S13]  /*0b40*/  R2UR UR4, R163 ;  /* 0x00000000a30472ca */ /* 0x000fda00000e0000 */
[----:B------:R-:W-:-:S06]  /*0b50*/  UISETP.NE.AND UP0, UPT, UR4, 0x3, UPT ;  /* 0x000000030400788c */ /* 0x000fcc000bf05270 */
[----:B------:R-:W-:-:S13]  /*0b60*/  PLOP3.LUT P1, PT, PT, PT, UP0, 0x80, 0x0 ;  /* 0x000000000000781c */ /* 0x000fda0003f2f008 */
[----:B------:R-:W-:Y:S05]  /*0b70*/  @!P1 BRA `(.L_x_9) ;  /* 0x00000000001c9947 */ /* 0x000fea0003800000 */
[----:B------:R-:W-:-:S13]  /*0b80*/  R2UR UR4, R163 ;  /* 0x00000000a30472ca */ /* 0x000fda00000e0000 */
[----:B------:R-:W-:-:S11]  /*0b90*/  UISETP.NE.AND UP0, UPT, UR4, 0x4, UPT ;  /* 0x000000040400788c */ /* 0x000fd6000bf05270 */
[----:B------:R-:W-:Y:S01]  /*0ba0*/  @!UP0 UMOV UR4, 0x1 ;  /* 0x0000000100048882 */ /* 0x000fe20000000000 */
[----:B------:R-:W-:Y:S01]  /*0bb0*/  @!UP0 UMOV UR6, 0x1 ;  /* 0x0000000100068882 */ /* 0x000fe20000000000 */
[----:B------:R-:W-:Y:S01]  /*0bc0*/  @UP0 UMOV UR4, URZ ;  /* 0x0000003f00040c82 */ /* 0x000fe20008000000 */
[----:B------:R-:W-:Y:S01]  /*0bd0*/  @UP0 UMOV UR6, URZ ;  /* 0x0000003f00060c82 */ /* 0x000fe20008000000 */
[----:B------:R-:W-:Y:S05]  /*0be0*/  BRA `(.L_x_8) ;  /* 0x0000000000087947 */ /* 0x000fea0003800000 */
.L_x_9:
[----:B------:R-:W-:Y:S01]  /*0bf0*/  UMOV UR4, 0x1 ;  /* 0x0000000100047882 */ /* 0x000fe20000000000 */
[----:B------:R-:W-:-:S05]  /*0c00*/  UMOV UR6, URZ ;  /* 0x0000003f00067c82 */ /* 0x000fca0008000000 */
.L_x_8:
[----:B------:R-:W-:Y:S05]  /*0c10*/  @!P0 BRA `(.L_x_10) ;  /* 0x0000000000608947 */ /* 0x000fea0003800000 */
[----:B------:R-:W-:-:S13]  /*0c20*/  R2UR UR5, R163 ;  /* 0x00000000a30572ca */ /* 0x000fda00000e0000 */
        /* <DEDUP_REMOVED lines=10> */
[----:B------:R-:W-:Y:S05]  /*0cd0*/  @P0 BRA `(.L_x_13) ;  /* 0x00000000003c0947 */ /* 0x000fea0003800000 */
[----:B------:R-:W-:-:S13]  /*0ce0*/  R2UR UR5, R169 ;  /* 0x00000000a90572ca */ /* 0x000fda00000e0000 */
[----:B------:R-:W-:-:S06]  /*0cf0*/  ULEA UR5, UR5, 0x3, 0x1 ;  /* 0x0000000305057891 */ /* 0x000fcc000f8e083f */
[----:B------:R-:W-:Y:S01]  /*0d00*/  MOV R169, UR5 ;  /* 0x0000000500a97c02 */ /* 0x000fe20008000f00 */
[----:B------:R-:W-:Y:S06]  /*0d10*/  BRA `(.L_x_13) ;  /* 0x00000000002c7947 */ /* 0x000fec0003800000 */
.L_x_12:
[----:B------:R-:W-:-:S13]  /*0d20*/  R2UR UR5, R169 ;  /* 0x00000000a90572ca */ /* 0x000fda00000e0000 */
[----:B------:R-:W-:-:S06]  /*0d30*/  ULEA UR5, UR5, 0x2, 0x1 ;  /* 0x0000000205057891 */ /* 0x000fcc000f8e083f */
[----:B------:R-:W-:Y:S01]  /*0d40*/  IMAD.U32 R169, RZ, RZ, UR5 ;  /* 0x00000005ffa97e24 */ /* 0x000fe2000f8e00ff */
[----:B------:R-:W-:Y:S06]  /*0d50*/  BRA `(.L_x_13) ;  /* 0x00000000001c7947 */ /* 0x000fec0003800000 */
.L_x_11:
[----:B------:R-:W-:-:S13]  /*0d60*/  R2UR UR5, R169 ;  /* 0x00000000a90572ca */ /* 0x000fda00000e0000 */
[----:B------:R-:W-:-:S06]  /*0d70*/  ULEA UR5, UR5, 0x1, 0x1 ;  /* 0x0000000105057891 */ /* 0x000fcc000f8e083f */
[----:B------:R-:W-:Y:S01]  /*0d80*/  MOV R169, UR5 ;  /* 0x0000000500a97c02 */ /* 0x000fe20008000f00 */
[----:B------:R-:W-:Y:S06]  /*0d90*/  BRA `(.L_x_13) ;  /* 0x00000000000c7947 */ /* 0x000fec0003800000 */
.L_x_10:
[----:B------:R-:W-:-:S13]  /*0da0*/  R2UR UR5, R169 ;  /* 0x00000000a90572ca */ /* 0x000fda00000e0000 */
[----:B------:R-:W-:-:S06]  /*0db0*/  USHF.L.U32 UR5, UR5, 0x1, URZ ;  /* 0x0000000105057899 */ /* 0x000fcc000800063f */
[----:B------:R-:W-:-:S07]  /*0dc0*/  IMAD.U32 R169, RZ, RZ, UR5 ;  /* 0x00000005ffa97e24 */ /* 0x000fce000f8e00ff */
.L_x_13:
[----:B------:R-:W-:-:S04]  /*0dd0*/  ULOP3.LUT UR5, UR7, 0x1, URZ, 0xfc, !UPT ;  /* 0x0000000107057892 */ /* 0x000fc8000f8efc3f */
[----:B------:R-:W-:-:S06]  /*0de0*/  UISETP.NE.AND UP0, UPT, UR5, 0x3, UPT ;  /* 0x000000030500788c */ /* 0x000fcc000bf05270 */
[----:B------:R-:W-:-:S13]  /*0df0*/  PLOP3.LUT P0, PT, PT, PT, UP0, 0x80, 0x0 ;  /* 0x000000000000781c */ /* 0x000fda0003f0f008 */
[----:B------:R-:W-:Y:S05]  /*0e00*/  @!P0 BRA `(.L_x_14) ;  /* 0x0000000000048947 */ /* 0x000fea0003800000 */
[----:B------:R-:W-:Y:S01]  /*0e10*/  BPT.TRAP 0x1 ;  /* 0x000000040000795c */ /* 0x000fe20000300000 */
.L_x_14:
[----:B------:R-:W1:Y:S01]  /*0e20*/  S2UR UR8, SR_CgaCtaId ;  /* 0x00000000000879c3 */ /* 0x000e620000008800 */
[----:B------:R-:W-:Y:S01]  /*0e30*/  UMOV UR5, 0x400 ;  /* 0x0000040000057882 */ /* 0x000fe20000000000 */
[----:B------:R-:W-:-:S05]  /*0e40*/  IMAD.U32 R2, RZ, RZ, UR4 ;  /* 0x00000004ff027e24 */ /* 0x000fca000f8e00ff */
[----:B------:R-:W-:Y:S01]  /*0e50*/  SHF.L.U32 R2, R2, 0x1f, RZ ;  /* 0x0000001f02027819 */ /* 0x000fe200000006ff */
[----:B-1----:R-:W-:-:S04]  /*0e60*/  ULEA UR9, UR8, UR5, 0x18 ;  /* 0x0000000508097291 */ /* 0x002fc8000f8ec03f */
[----:B------:R-:W-:Y:S02]  /*0e70*/  ULEA UR5, UR6, UR9, 0x3 ;  /* 0x0000000906057291 */ /* 0x000fe4000f8e183f */
[----:B------:R-:W-:-:S07]  /*0e80*/  MOV R153, UR9 ;  /* 0x0000000900997c02 */ /* 0x000fce0008000f00 */
[----:B------:R-:W1:Y:S02]  /*0e90*/  SYNCS.PHASECHK.TRANS64.TRYWAIT P1, [UR5+0xb0050], R2 ;  /* 0x0b005002ff0075a7 */ /* 0x000e640008020145 */
[----:B-1----:R-:W-:Y:S05]  /*0ea0*/  @!P1 BRA `(.L_x_15) ;  /* 0x000002a000ec9947 */ /* 0x002fea0003800000 */
.L_x_102:
[----:B------:R-:W-:Y:S05]  /*0eb0*/  @!P0 BRA `(.L_x_16) ;  /* 0x0000000000048947 */ /* 0x000fea0003800000 */
[----:B------:R-:W-:Y:S01]  /*0ec0*/  BPT.TRAP 0x1 ;  /* 0x000000040000795c */ /* 0x000fe20000300000 */
.L_x_16:
[----:B------:R-:W-:Y:S02]  /*0ed0*/  R2UR UR4, R153 ;  /* 0x00000000990472ca */ /* 0x000fe400000e0000 */
[----:B-1----:R-:W-:Y:S02]  /*0ee0*/  SHF.L.U32 R2, RZ, 0x1f, RZ ;  /* 0x0000001fff027819 */ /* 0x002fe400000006ff */
[----:B------:R-:W-:-:S09]  /*0ef0*/  ISETP.NE.AND P2, PT, RZ, UR11, PT ;  /* 0x0000000bff007c0c */ /* 0x000fd2000bf45270 */
[----:B------:R-:W1:Y:S01]  /*0f00*/  SYNCS.PHASECHK.TRANS64.TRYWAIT P1, [UR4+0xb0000], R2 ;  /* 0x0b000002ff0075a7 */ /* 0x000e620008020144 */
[----:B------:R-:W-:Y:S01]  /*0f10*/  UIADD3 UR10, UR4, 0xb0090, URZ ;  /* 0x000b0090040a7890 */ /* 0x000fe2000fffe03f */
[----:B-1----:R-:W-:Y:S11]  /*0f20*/  @!P1 BRA `(.L_x_17) ;  /* 0x000002a000e49947 */ /* 0x002ff60003800000 */
.L_x_103:
[----:B------:R-:W-:Y:S01]  /*0f30*/  ULEA UR4, UR11, UR10, 0x3 ;  /* 0x0000000a0b047291 */ /* 0x000fe2000f8e183f */
[----:B-1----:R-:W-:Y:S02]  /*0f40*/  SEL R3, RZ, 0x1, P2 ;  /* 0x00000001ff037807 */ /* 0x002fe40001000000 */
[----:B------:R-:W-:Y:S02]  /*0f50*/  R2UR UR5, R163 ;  /* 0x00000000a30572ca */ /* 0x000fe400000e0000 */
[----:B------:R-:W-:-:S04]  /*0f60*/  SHF.L.U32 R3, R3, 0x1f, RZ ;  /* 0x0000001f03037819 */ /* 0x000fc800000006ff */
[----:B------:R-:W1:Y:S07]  /*0f70*/  SYNCS.PHASECHK.TRANS64.TRYWAIT P1, [UR4], R3 ;  /* 0x00000003ff0075a7 */ /* 0x000e6e0008020144 */
[----:B------:R-:W-:-:S04]  /*0f80*/  UIADD3 UR11, UR5, -0x1, URZ ;  /* 0xffffffff050b7890 */ /* 0x000fc8000fffe03f */
[----:B------:R-:W-:Y:S01]  /*0f90*/  USHF.L.U32 UR11, UR11, 0x3, URZ ;  /* 0x000000030b0b7899 */ /* 0x000fe2000800063f */
[----:B-1----:R-:W-:Y:S11]  /*0fa0*/  @!P1 BRA `(.L_x_18) ;  /* 0x000002a000e09947 */ /* 0x002ff60003800000 */
.L_x_104:
[----:B------:R-:W-:Y:S01]  /*0fb0*/  R2UR UR5, R153 ;  /* 0x00000000990572ca */ /* 0x000fe200000e0000 */
[----:B------:R-:W-:Y:S01]  /*0fc0*/  WARPGROUP.ARRIVE ;  /* 0x00000000000079c5 */ /* 0x000fe20000000000 */
[----:B------:R-:W-:Y:S01]  /*0fd0*/  UMOV UR9, 0x40000040 ;  /* 0x4000004000097882 */ /* 0x000fe20000000000 */
[----:B------:R-:W-:Y:S01]  /*0fe0*/  UMOV UR15, 0x40000040 ;  /* 0x40000040000f7882 */ /* 0x000fe20000000000 */
[----:B------:R-:W-:Y:S01]  /*0ff0*/  UMOV UR13, UR9 ;  /* 0x00000009000d7c82 */ /* 0x000fe20008000000 */
[----:B------:R-:W-:Y:S01]  /*1000*/  MOV R167, UR9 ;  /* 0x0000000900a77c02 */ /* 0x000fe20008000f00 */
[----:B------:R-:W-:Y:S01]  /*1010*/  UMOV UR9, 0x40000040 ;  /* 0x4000004000097882 */ /* 0x000fe20000000000 */
[----:B------:R-:W-:Y:S01]  /*1020*/  UMOV UR17, 0x40000040 ;  /* 0x4000004000117882 */ /* 0x000fe20000000000 */
[----:B------:R-:W-:Y:S01]  /*1030*/  MOV R165, UR9 ;  /* 0x0000000900a57c02 */ /* 0x000fe20008000f00 */
[----:B------:R-:W-:Y:S01]  /*1040*/  UMOV UR19, 0x40000040 ;  /* 0x4000004000137882 */ /* 0x000fe20000000000 */
[----:B------:R-:W-:Y:S01]  /*1050*/  UMOV UR21, 0x40000040 ;  /* 0x4000004000157882 */ /* 0x000fe20000000000 */
[----:B------:R-:W-:Y:S01]  /*1060*/  UMOV UR23, 0x40000040 ;  /* 0x4000004000177882 */ /* 0x000fe20000000000 */
[----:B------:R-:W-:Y:S01]  /*1070*/  UMOV UR25, 0x40000040 ;  /* 0x4000004000197882 */ /* 0x000fe20000000000 */
[----:B------:R-:W-:Y:S01]  /*1080*/  USHF.R.U32.HI UR4, URZ, 0x4, UR5 ;  /* 0x000000043f047899 */ /* 0x000fe20008011605 */
[----:B------:R-:W-:Y:S01]  /*1090*/  IMAD.MOV.U32 R205, RZ, RZ, RZ ;  /* 0x000000ffffcd7224 */ /* 0x000fe200078e00ff */
[----:B------:R-:W-:-:S02]  /*10a0*/  UIADD3 UR5, UR5, 0x10000, URZ ;  /* 0x0001000005057890 */ /* 0x000fc4000fffe03f */
[----:B------:R-:W-:Y:S02]  /*10b0*/  ULOP3.LUT UR4, UR4, 0x3fff, URZ, 0xc0, !UPT ;  /* 0x00003fff04047892 */ /* 0x000fe4000f8ec03f */
[----:B------:R-:W-:Y:S02]  /*10c0*/  USHF.R.U32.HI UR5, URZ, 0x4, UR5 ;  /* 0x000000043f057899 */ /* 0x000fe40008011605 */
[----:B------:R-:W-:Y:S02]  /*10d0*/  ULOP3.LUT UR4, UR4, 0x10000, URZ, 0xfc, !UPT ;  /* 0x0001000004047892 */ /* 0x000fe4000f8efc3f */
[----:B------:R-:W-:Y:S02]  /*10e0*/  ULOP3.LUT UR5, UR5, 0x3fff, URZ, 0xc0, !UPT ;  /* 0x00003fff05057892 */ /* 0x000fe4000f8ec03f */
[----:B------:R-:W-:Y:S02]  /*10f0*/  ULEA UR6, UR6, UR4, 0xb ;  /* 0x0000000406067291 */ /* 0x000fe4000f8e583f */
[----:B------:R-:W-:-:S02]  /*1100*/  ULOP3.LUT UR57, UR5, 0x10000, URZ, 0xfc, !UPT ;  /* 0x0001000005397892 */ /* 0x000fc4000f8efc3f */
[----:B------:R-:W-:Y:S01]  /*1110*/  UIADD3 UR4, UR6, 0x2, URZ ;  /* 0x0000000206047890 */ /* 0x000fe2000fffe03f */
[----:B------:R-:W-:Y:S02]  /*1120*/  UMOV UR5, 0x40000040 ;  /* 0x4000004000057882 */ /* 0x000fe40000000000 */
[----:B------:R-:W-:Y:S01]  /*1130*/  UMOV UR8, UR6 ;  /* 0x0000000600087c82 */ /* 0x000fe20008000000 */
[----:B------:R-:W-:Y:S01]  /*1140*/  UIADD3 UR16, UR6, 0x202, URZ ;  /* 0x0000020206107890 */ /* 0x000fe2000fffe03f */
[----:B------:R-:W-:Y:S01]  /*1150*/  IMAD.U32 R166, RZ, RZ, UR8 ;  /* 0x00000008ffa67e24 */ /* 0x000fe2000f8e00ff */
[----:B------:R-:W-:Y:S01]  /*1160*/  UMOV UR12, UR8 ;  /* 0x00000008000c7c82 */ /* 0x000fe20008000000 */
[----:B------:R-:W-:Y:S01]  /*1170*/  UMOV UR14, UR57 ;  /* 0x00000039000e7c82 */ /* 0x000fe20008000000 */
[----:B------:R-:W-:Y:S01]  /*1180*/  UMOV UR8, UR4 ;  /* 0x0000000400087c82 */ /* 0x000fe20008000000 */
[----:B------:R-:W-:Y:S01]  /*1190*/  QGMMA.64x256x32.F32.E4M3.E4M3 R24, gdesc[UR12], RZ, !UPT, gsb0 ;  /* 0x03e000000c1879f3 */ /* 0x000fe2000c0008ff */
[----:B------:R-:W-:Y:S01]  /*11a0*/  UIADD3 UR14, UR57, 0x2, URZ ;  /* 0x00000002390e7890 */ /* 0x000fe2000fffe03f */
[----:B------:R-:W-:Y:S01]  /*11b0*/  IMAD.U32 R164, RZ, RZ, UR8 ;  /* 0x00000008ffa47e24 */ /* 0x000fe2000f8e00ff */
[----:B------:R-:W-:Y:S01]  /*11c0*/  UMOV UR12, UR8 ;  /* 0x00000008000c7c82 */ /* 0x000fe20008000000 */
[----:B------:R-:W-:Y:S01]  /*11d0*/  UMOV UR13, UR9 ;  /* 0x00000009000d7c82 */ /* 0x000fe20008000000 */
[----:B------:R-:W-:Y:S01]  /*11e0*/  UMOV UR15, 0x40000040 ;  /* 0x40000040000f7882 */ /* 0x000fe20000000000 */
[----:B------:R-:W-:Y:S01]  /*11f0*/  UIADD3 UR4, UR6, 0x4, URZ ;  /* 0x0000000406047890 */ /* 0x000fe2000fffe03f */
[----:B------:R-:W-:Y:S01]  /*1200*/  MOV R162, UR57 ;  /* 0x0000003900a27c02 */ /* 0x000fe20008000f00 */
[----:B------:R-:W-:Y:S01]  /*1210*/  UIADD3 UR8, UR6, 0x6, URZ ;  /* 0x0000000606087890 */ /* 0x000fe2000fffe03f */
[----:B------:R-:W-:Y:S01]  /*1220*/  UMOV UR9, 0x40000040 ;  /* 0x4000004000097882 */ /* 0x000fe20000000000 */
[----:B------:R-:W-:-:S02]  /*1230*/  UIADD3 UR18, UR57, 0x802, URZ ;  /* 0x0000080239127890 */ /* 0x000fc4000fffe03f */
[----:B------:R-:W-:Y:S02]  /*1240*/  UIADD3 UR20, UR6, 0x204, URZ ;  /* 0x0000020406147890 */ /* 0x000fe4000fffe03f */
[----:B------:R-:W-:Y:S02]  /*1250*/  UIADD3 UR22, UR57, 0x804, URZ ;  /* 0x0000080439167890 */ /* 0x000fe4000fffe03f */
[----:B------:R-:W-:Y:S02]  /*1260*/  UIADD3 UR24, UR6, 0x206, URZ ;  /* 0x0000020606187890 */ /* 0x000fe4000fffe03f */
[----:B------:R-:W-:Y:S01]  /*1270*/  UIADD3 UR26, UR57, 0x806, URZ ;  /* 0x00000806391a7890 */ /* 0x000fe2000fffe03f */
[----:B------:R-:W-:Y:S01]  /*1280*/  UMOV UR27, 0x40000040 ;  /* 0x40000040001b7882 */ /* 0x000fe20000000000 */
[----:B------:R-:W-:Y:S02]  /*1290*/  UIADD3 UR28, UR6, 0x400, URZ ;  /* 0x00000400061c7890 */ /* 0x000fe4000fffe03f */
[----:B------:R-:W-:Y:S01]  /*12a0*/  UIADD3 UR30, UR57, 0x1000, URZ ;  /* 0x00001000391e7890 */ /* 0x000fe2000fffe03f */
[----:B------:R-:W-:Y:S01]  /*12b0*/  UMOV UR29, 0x40000040 ;  /* 0x40000040001d7882 */ /* 0x000fe20000000000 */
[----:B------:R-:W-:Y:S01]  /*12c0*/  UMOV UR31, 0x40000040 ;  /* 0x40000040001f7882 */ /* 0x000fe20000000000 */
[----:B------:R-:W-:-:S02]  /*12d0*/  UIADD3 UR32, UR6, 0x402, URZ ;  /* 0x0000040206207890 */ /* 0x000fc4000fffe03f */
[----:B------:R-:W-:Y:S01]  /*12e0*/  UIADD3 UR34, UR57, 0x1002, URZ ;  /* 0x0000100239227890 */ /* 0x000fe2000fffe03f */
[----:B------:R-:W-:Y:S01]  /*12f0*/  UMOV UR33, 0x40000040 ;  /* 0x4000004000217882 */ /* 0x000fe20000000000 */
[----:B------:R-:W-:Y:S01]  /*1300*/  UMOV UR35, 0x40000040 ;  /* 0x4000004000237882 */ /* 0x000fe20000000000 */
[----:B------:R-:W-:Y:S02]  /*1310*/  UIADD3 UR36, UR6, 0x404, URZ ;  /* 0x0000040406247890 */ /* 0x000fe4000fffe03f */
[----:B------:R-:W-:Y:S01]  /*1320*/  UIADD3 UR38, UR57, 0x1004, URZ ;  /* 0x0000100439267890 */ /* 0x000fe2000fffe03f */
[----:B------:R-:W-:Y:S01]  /*1330*/  UMOV UR37, 0x40000040 ;  /* 0x4000004000257882 */ /* 0x000fe20000000000 */
        /* <DEDUP_REMOVED lines=20> */
[----:B------:R-:W-:Y:S01]  /*1480*/  ULOP3.LUT UR11, UR11, 0x8, URZ, 0xc, !UPT ;  /* 0x000000080b0b7892 */ /* 0x000fe2000f8e0c3f */
[----:B------:R-:W-:Y:S02]  /*1490*/  WARPGROUP.DEPBAR.LE gsb0, 0x0 ;  /* 0x00008000000079c5 */ /* 0x000fe40000010000 */
[----:B------:R-:W-:-:S06]  /*14a0*/  WARPGROUP.ARRIVE ;  /* 0x00000000000079c5 */ /* 0x000fcc0000000000 */
[----:B------:R-:W-:Y:S01]  /*14b0*/  QGMMA.64x256x32.F32.E4M3.E4M3 R24, gdesc[UR12], R24, gsb0 ;  /* 0x03e000000c1879f3 */ /* 0x000fe20008000818 */
[----:B------:R-:W-:Y:S01]  /*14c0*/  UIADD3 UR14, UR57, 0x4, URZ ;  /* 0x00000004390e7890 */ /* 0x000fe2000fffe03f */
[----:B------:R-:W-:Y:S01]  /*14d0*/  UMOV UR12, UR4 ;  /* 0x00000004000c7c82 */ /* 0x000fe20008000000 */
[----:B------:R-:W-:Y:S01]  /*14e0*/  UMOV UR13, UR5 ;  /* 0x00000005000d7c82 */ /* 0x000fe20008000000 */
[----:B------:R-:W-:Y:S01]  /*14f0*/  UMOV UR15, 0x40000040 ;  /* 0x40000040000f7882 */ /* 0x000fe20000000000 */
[----:B------:R-:W-:Y:S02]  /*1500*/  WARPGROUP.DEPBAR.LE gsb0, 0x0 ;  /* 0x00008000000079c5 */ /* 0x000fe40000010000 */
[----:B------:R-:W-:-:S15]  /*1510*/  WARPGROUP.ARRIVE ;  /* 0x00000000000079c5 */ /* 0x000fde0000000000 */
[----:B------:R-:W-:-:S06]  /*1520*/  NOP ;  /* 0x0000000000007918 */ /* 0x000fcc0000000000 */
        /* <DEDUP_REMOVED lines=9> */
[----:B------:R-:W-:Y:S02]  /*15c0*/  UIADD3 UR12, UR6, 0x200, URZ ;  /* 0x00000200060c7890 */ /* 0x000fe4000fffe03f */
[----:B------:R-:W-:Y:S01]  /*15d0*/  UIADD3 UR14, UR57, 0x800, URZ ;  /* 0x00000800390e7890 */ /* 0x000fe2000fffe03f */
[----:B------:R-:W-:Y:S01]  /*15e0*/  UMOV UR13, 0x40000040 ;  /* 0x40000040000d7882 */ /* 0x000fe20000000000 */
[----:B------:R-:W-:Y:S01]  /*15f0*/  UMOV UR15, 0x40000040 ;  /* 0x40000040000f7882 */ /* 0x000fe20000000000 */
[----:B------:R-:W-:Y:S01]  /*1600*/  UMOV UR57, 0x40000040 ;  /* 0x4000004000397882 */ /* 0x000fe20000000000 */
[----:B------:R-:W-:Y:S01]  /*1610*/  ULDC UR6, c[0x0][0x604] ;  /* 0x0001810000067ab9 */ /* 0x000fe20000000800 */
[----:B------:R-:W-:Y:S02]  /*1620*/  WARPGROUP.DEPBAR.LE gsb0, 0x0 ;  /* 0x00008000000079c5 */ /* 0x000fe40000010000 */
[----:B------:R-:W-:-:S15]  /*1630*/  WARPGROUP.ARRIVE ;  /* 0x00000000000079c5 */ /* 0x000fde0000000000 */
[----:B------:R-:W-:-:S03]  /*1640*/  NOP ;  /* 0x0000000000007918 */ /* 0x000fc60000000000 */
[----:B------:R-:W-:Y:S01]  /*1650*/  QGMMA.64x256x32.F32.E4M3.E4M3 R24, gdesc[UR12], R24, gsb0 ;  /* 0x03e000000c1879f3 */ /* 0x000fe20008000818 */
[----:B------:R-:W-:Y:S02]  /*1660*/  ULDC UR14, c[0x0][0x604] ;  /* 0x00018100000e7ab9 */ /* 0x000fe40000000800 */
[----:B------:R-:W-:Y:S02]  /*1670*/  WARPGROUP.DEPBAR.LE gsb0, 0x0 ;  /* 0x00008000000079c5 */ /* 0x000fe40000010000 */
[----:B------:R-:W-:-:S15]  /*1680*/  WARPGROUP.ARRIVE ;  /* 0x00000000000079c5 */ /* 0x000fde0000000000 */
[----:B------:R-:W-:-:S08]  /*1690*/  NOP ;  /* 0x0000000000007918 */ /* 0x000fd00000000000 */
[----:B------:R-:W-:Y:S03]  /*16a0*/  QGMMA.64x256x32.F32.E4M3.E4M3 R24, gdesc[UR16], R24, gsb0 ;  /* 0x03e00000101879f3 */ /* 0x000fe60008000818 */
        /* <DEDUP_REMOVED lines=41> */
[----:B-1----:R-:W-:-:S04]  /*1940*/  FMNMX R3, R24, R25, !PT ;  /* 0x0000001918037209 */ /* 0x002fc80007800000 */
[----:B------:R-:W-:-:S04]  /*1950*/  FMNMX R4, R28, R3, !PT ;  /* 0x000000031c047209 */ /* 0x000fc80007800000 */
        /* <DEDUP_REMOVED lines=9> */
[----:B------:R-:W-:Y:S02]  /*19f0*/  FMNMX R4, R48, R3, !PT ;  /* 0x0000000330047209 */ /* 0x000fe40007800000 */
[----:B------:R-:W-:Y:S02]  /*1a00*/  FMNMX R3, R26, R27, !PT ;  /* 0x0000001b1a037209 */ /* 0x000fe40007800000 */
[----:B------:R-:W-:Y:S02]  /*1a10*/  FMNMX R5, R49, R4, !PT ;  /* 0x0000000431057209 */ /* 0x000fe40007800000 */
[----:B------:R-:W-:Y:S02]  /*1a20*/  FMNMX R4, R30, R3, !PT ;  /* 0x000000031e047209 */ /* 0x000fe40007800000 */
[----:B------:R-:W-:Y:S02]  /*1a30*/  FMNMX R6, R52, R5, !PT ;  /* 0x0000000534067209 */ /* 0x000fe40007800000 */
[----:B------:R-:W-:-:S02]  /*1a40*/  FMNMX R3, R31, R4, !PT ;  /* 0x000000041f037209 */ /* 0x000fc40007800000 */
        /* <DEDUP_REMOVED lines=97> */
[----:B------:R-:W-:-:S03]  /*2060*/  FMNMX R4, R130, R3, !PT ;  /* 0x0000000382047209 */ /* 0x000fc60007800000 */
[----:B------:R-:W1:Y:S01]  /*2070*/  SHFL.BFLY PT, R5, R6, 0x1, 0x1f ;  /* 0x0c201f0006057f89 */ /* 0x000e6200000e0000 */
[----:B------:R-:W-:-:S04]  /*2080*/  FMNMX R3, R131, R4, !PT ;  /* 0x0000000483037209 */ /* 0x000fc80007800000 */
[----:B------:R-:W-:-:S04]  /*2090*/  FMNMX R4, R134, R3, !PT ;  /* 0x0000000386047209 */ /* 0x000fc80007800000 */
[----:B------:R-:W-:-:S04]  /*20a0*/  FMNMX R3, R135, R4, !PT ;  /* 0x0000000487037209 */ /* 0x000fc80007800000 */
[----:B------:R-:W-:-:S04]  /*20b0*/  FMNMX R4, R138, R3, !PT ;  /* 0x000000038a047209 */ /* 0x000fc80007800000 */
[----:B------:R-:W-:-:S04]  /*20c0*/  FMNMX R3, R139, R4, !PT ;  /* 0x000000048b037209 */ /* 0x000fc80007800000 */
[----:B------:R-:W-:Y:S02]  /*20d0*/  FMNMX R4, R142, R3, !PT ;  /* 0x000000038e047209 */ /* 0x000fe40007800000 */
[----:B-1----:R-:W-:Y:S02]  /*20e0*/  FMNMX R5, R6, R5, !PT ;  /* 0x0000000506057209 */ /* 0x002fe40007800000 */
[----:B------:R-:W-:-:S03]  /*20f0*/  FMNMX R3, R143, R4, !PT ;  /* 0x000000048f037209 */ /* 0x000fc60007800000 */
[----:B------:R-:W1:Y:S01]  /*2100*/  SHFL.BFLY PT, R154, R5, 0x2, 0x1f ;  /* 0x0c401f00059a7f89 */ /* 0x000e6200000e0000 */
[----:B------:R-:W-:-:S04]  /*2110*/  FMNMX R4, R146, R3, !PT ;  /* 0x0000000392047209 */ /* 0x000fc80007800000 */
[----:B------:R-:W-:-:S04]  /*2120*/  FMNMX R3, R147, R4, !PT ;  /* 0x0000000493037209 */ /* 0x000fc80007800000 */
[----:B------:R-:W-:-:S04]  /*2130*/  FMNMX R4, R150, R3, !PT ;  /* 0x0000000396047209 */ /* 0x000fc80007800000 */
[----:B------:R-:W-:-:S05]  /*2140*/  FMNMX R4, R151, R4, !PT ;  /* 0x0000000497047209 */ /* 0x000fca0007800000 */
[----:B------:R-:W2:Y:S01]  /*2150*/  SHFL.BFLY PT, R3, R4, 0x1, 0x1f ;  /* 0x0c201f0004037f89 */ /* 0x000ea200000e0000 */
[----:B-1----:R-:W-:-:S04]  /*2160*/  FMNMX R154, R5, R154, !PT ;  /* 0x0000009a059a7209 */ /* 0x002fc80007800000 */
[----:B------:R-:W-:-:S04]  /*2170*/  FSETP.NEU.AND P1, PT, R154, -INF , PT ;  /* 0xff8000009a00780b */ /* 0x000fc80003f2d000 */
[----:B------:R-:W-:-:S05]  /*2180*/  FSEL R155, R154, RZ, P1 ;  /* 0x000000ff9a9b7208 */ /* 0x000fca0000800000 */
[----:B------:R-:W-:Y:S01]  /*2190*/  FMUL R155, R155, UR6 ;  /* 0x000000069b9b7c20 */ /* 0x000fe20008400000 */
[----:B------:R-:W-:-:S03]  /*21a0*/  ULDC UR6, c[0x0][0x604] ;  /* 0x0001810000067ab9 */ /* 0x000fc60000000800 */
[--C-:B------:R-:W-:Y:S01]  /*21b0*/  FFMA R24, R24, UR6, -R155.reuse ;  /* 0x0000000618187c23 */ /* 0x100fe2000800089b */
[----:B--2---:R-:W-:Y:S01]  /*21c0*/  FMNMX R152, R4, R3, !PT ;  /* 0x0000000304987209 */ /* 0x004fe20007800000 */
[----:B------:R-:W-:Y:S02]  /*21d0*/  ULDC UR6, c[0x0][0x604] ;  /* 0x0001810000067ab9 */ /* 0x000fe40000000800 */
[--C-:B------:R-:W-:Y:S01]  /*21e0*/  FFMA R4, R25, UR6, -R155.reuse ;  /* 0x0000000619047c23 */ /* 0x100fe2000800089b */
[----:B------:R-:W-:Y:S01]  /*21f0*/  ULDC UR6, c[0x0][0x604] ;  /* 0x0001810000067ab9 */ /* 0x000fe20000000800 */
[----:B------:R-:W1:Y:S01]  /*2200*/  SHFL.BFLY PT, R5, R152, 0x2, 0x1f ;  /* 0x0c401f0098057f89 */ /* 0x000e6200000e0000 */
[--C-:B------:R-:W-:Y:S01]  /*2210*/  FFMA R28, R28, UR6, -R155.reuse ;  /* 0x000000061c1c7c23 */ /* 0x100fe2000800089b */
[----:B------:R-:W-:Y:S01]  /*2220*/  FSETP.GEU.AND P2, PT, R24, -126, PT ;  /* 0xc2fc00001800780b */ /* 0x000fe20003f4e000 */
[----:B------:R-:W-:Y:S01]  /*2230*/  ULDC UR6, c[0x0][0x604] ;  /* 0x0001810000067ab9 */ /* 0x000fe20000000800 */
[----:B------:R-:W-:Y:S01]  /*2240*/  FSETP.GEU.AND P3, PT, R4, -126, PT ;  /* 0xc2fc00000400780b */ /* 0x000fe20003f6e000 */
[----:B------:R-:W-:Y:S01]  /*2250*/  FFMA R6, R29, UR6, -R155 ;  /* 0x000000061d067c23 */ /* 0x000fe2000800089b */
[----:B------:R-:W-:Y:S01]  /*2260*/  FSETP.GEU.AND P4, PT, R28, -126, PT ;  /* 0xc2fc00001c00780b */ /* 0x000fe20003f8e000 */
[----:B------:R-:W-:-:S02]  /*2270*/  ULDC UR6, c[0x0][0x604] ;  /* 0x0001810000067ab9 */ /* 0x000fc40000000800 */
[--C-:B------:R-:W-:Y:S01]  /*2280*/  FFMA R7, R32, UR6, -R155.reuse ;  /* 0x0000000620077c23 */ /* 0x100fe2000800089b */
[----:B------:R-:W-:Y:S01]  /*2290*/  ULDC UR6, c[0x0][0x604] ;  /* 0x0001810000067ab9 */ /* 0x000fe20000000800 */
[----:B------:R-:W-:Y:S01]  /*22a0*/  FSETP.GEU.AND P5, PT, R6, -126, PT ;  /* 0xc2fc00000600780b */ /* 0x000fe20003fae000 */
[--C-:B------:R-:W-:Y:S01]  /*22b0*/  FFMA R8, R33, UR6, -R155.reuse ;  /* 0x0000000621087c23 */ /* 0x100fe2000800089b */
[----:B------:R-:W-:Y:S01]  /*22c0*/  ULDC UR6, c[0x0][0x604] ;  /* 0x0001810000067ab9 */ /* 0x000fe20000000800 */
[----:B------:R-:W-:Y:S01]  /*22d0*/  FSETP.GEU.AND P6, PT, R7, -126, PT ;  /* 0xc2fc00000700780b */ /* 0x000fe20003fce000 */
[----:B------:R-:W-:Y:S01]  /*22e0*/  @!P2 FMUL R24, R24, 0.5 ;  /* 0x3f0000001818a820 */ /* 0x000fe20000400000 */
[--C-:B------:R-:W-:Y:S01]  /*22f0*/  FFMA R9, R36, UR6, -R155.reuse ;  /* 0x0000000624097c23 */ /* 0x100fe2000800089b */
[----:B------:R-:W-:Y:S01]  /*2300*/  @!P3 FMUL R4, R4, 0.5 ;  /* 0x3f0000000404b820 */ /* 0x000fe20000400000 */
[----:B------:R-:W-:Y:S01]  /*2310*/  ULDC UR6, c[0x0][0x604] ;  /* 0x0001810000067ab9 */ /* 0x000fe20000000800 */
[----:B------:R-:W-:Y:S01]  /*2320*/  @!P4 FMUL R28, R28, 0.5 ;  /* 0x3f0000001c1cc820 */ /* 0x000fe20000400000 */
[----:B------:R-:W2:Y:S01]  /*2330*/  MUFU.EX2 R3, R24 ;  /* 0x0000001800037308 */ /* 0x000ea20000000800 */
[--C-:B------:R-:W-:Y:S01]  /*2340*/  FFMA R10, R37, UR6, -R155.reuse ;  /* 0x00000006250a7c23 */ /* 0x100fe2000800089b */
[----:B------:R-:W-:Y:S01]  /*2350*/  ULDC UR6, c[0x0][0x604] ;  /* 0x0001810000067ab9 */ /* 0x000fe20000000800 */
[----:B-1----:R-:W-:Y:S01]  /*2360*/  FMNMX R152, R152, R5, !PT ;  /* 0x0000000598987209 */ /* 0x002fe20007800000 */
[--C-:B------:R-:W-:Y:S01]  /*2370*/  FFMA R11, R40, UR6, -R155.reuse ;  /* 0x00000006280b7c23 */ /* 0x100fe2000800089b */
[----:B------:R-:W-:Y:S01]  /*2380*/  ULDC UR6, c[0x0][0x604] ;  /* 0x0001810000067ab9 */ /* 0x000fe20000000800 */
[----:B------:R-:W-:Y:S01]  /*2390*/  @!P5 FMUL R6, R6, 0.5 ;  /* 0x3f0000000606d820 */ /* 0x000fe20000400000 */
[C---:B------:R-:W-:Y:S01]  /*23a0*/  FSETP.NEU.AND P1, PT, R152.reuse, -INF , PT ;  /* 0xff8000009800780b */ /* 0x040fe20003f2d000 */
[----:B------:R-:W1:Y:S01]  /*23b0*/  MUFU.EX2 R5, R28 ;  /* 0x0000001c00057308 */ /* 0x000e620000000800 */
[--C-:B------:R-:W-:Y:S01]  /*23c0*/  FFMA R12, R41, UR6, -R155.reuse ;  /* 0x00000006290c7c23 */ /* 0x100fe2000800089b */
[----:B------:R-:W-:Y:S01]  /*23d0*/  ULDC UR6, c[0x0][0x604] ;  /* 0x0001810000067ab9 */ /* 0x000fe20000000800 */
[----:B------:R-:W-:Y:S01]  /*23e0*/  FSEL R156, R152, RZ, P1 ;  /* 0x000000ff989c7208 */ /* 0x000fe20000800000 */
[--C-:B------:R-:W-:Y:S01]  /*23f0*/  FFMA R13, R44, UR6, -R155.reuse ;  /* 0x000000062c0d7c23 */ /* 0x100fe2000800089b */
[----:B------:R-:W-:Y:S01]  /*2400*/  FSETP.GEU.AND P1, PT, R8, -126, PT ;  /* 0xc2fc00000800780b */ /* 0x000fe20003f2e000 */
[----:B------:R-:W-:Y:S01]  /*2410*/  ULDC UR6, c[0x0][0x604] ;  /* 0x0001810000067ab9 */ /* 0x000fe20000000800 */
[----:B------:R-:W-:Y:S01]  /*2420*/  @!P6 FMUL R7, R7, 0.5 ;  /* 0x3f0000000707e820 */ /* 0x000fe20000400000 */
[----:B------:R-:W3:Y:S01]  /*2430*/  MUFU.EX2 R4, R4 ;  /* 0x0000000400047308 */ /* 0x000ee20000000800 */
[----:B--2---:R-:W-:Y:S01]  /*2440*/  @!P2 FMUL R3, R3, R3 ;  /* 0x000000030303a220 */ /* 0x004fe20000400000 */
[----:B------:R-:W-:Y:S01]  /*2450*/  FSETP.GEU.AND P2, PT, R9, -126, PT ;  /* 0xc2fc00000900780b */ /* 0x000fe20003f4e000 */
[----:B------:R-:W-:Y:S01]  /*2460*/  FFMA R14, R45, UR6, -R155 ;  /* 0x000000062d0e7c23 */ /* 0x000fe2000800089b */
[----:B------:R-:W-:-:S02]  /*2470*/  ULDC UR6, c[0x0][0x604] ;  /* 0x0001810000067ab9 */ /* 0x000fc40000000800 */
[--C-:B------:R-:W-:Y:S01]  /*2480*/  FFMA R15, R48, UR6, -R155.reuse ;  /* 0x00000006300f7c23 */ /* 0x100fe2000800089b */
[----:B------:R-:W-:Y:S01]  /*2490*/  ULDC UR6, c[0x0][0x604] ;  /* 0x0001810000067ab9 */ /* 0x000fe20000000800 */
[----:B------:R-:W2:Y:S01]  /*24a0*/  MUFU.EX2 R6, R6 ;  /* 0x0000000600067308 */ /* 0x000ea20000000800 */
[----:B-1----:R-:W-:Y:S01]  /*24b0*/  @!P4 FMUL R5, R5, R5 ;  /* 0x000000050505c220 */ /* 0x002fe20000400000 */
[----:B------:R-:W-:Y:S01]  /*24c0*/  @!P1 FMUL R8, R8, 0.5 ;  /* 0x3f00000008089820 */ /* 0x000fe20000400000 */
[----:B------:R-:W-:Y:S01]  /*24d0*/  FSETP.GEU.AND P4, PT, R11, -126, PT ;  /* 0xc2fc00000b00780b */ /* 0x000fe20003f8e000 */
[--C-:B------:R-:W-:Y:S01]  /*24e0*/  FFMA R16, R49, UR6, -R155.reuse ;  /* 0x0000000631107c23 */ /* 0x100fe2000800089b */
[----:B------:R-:W-:Y:S02]  /*24f0*/  ULDC UR6, c[0x0][0x604] ;  /* 0x0001810000067ab9 */ /* 0x000fe40000000800 */
[----:B------:R-:W-:Y:S01]  /*2500*/  @!P2 FMUL R9, R9, 0.5 ;  /* 0x3f0000000909a820 */ /* 0x000fe20000400000 */
[----:B------:R-:W1:Y:S01]  /*2510*/  MUFU.EX2 R8, R8 ;  /* 0x0000000800087308 */ /* 0x000e620000000800 */
[----:B---3--:R-:W-:Y:S01]  /*2520*/  @!P3 FMUL R4, R4, R4 ;  /* 0x000000040404b220 */ /* 0x008fe20000400000 */
[----:B------:R-:W-:Y:S01]  /*2530*/  FSETP.GEU.AND P3, PT, R10, -126, PT ;  /* 0xc2fc00000a00780b */ /* 0x000fe20003f6e000 */
[----:B------:R-:W-:Y:S01]  /*2540*/  FFMA R17, R52, UR6, -R155 ;  /* 0x0000000634117c23 */ /* 0x000fe2000800089b */
[----:B------:R-:W-:-:S02]  /*2550*/  ULDC UR6, c[0x0][0x604] ;  /* 0x0001810000067ab9 */ /* 0x000fc40000000800 */
[--C-:B------:R-:W-:Y:S01]  /*2560*/  FFMA R18, R53, UR6, -R155.reuse ;  /* 0x0000000635127c23 */ /* 0x100fe2000800089b */
[----:B------:R-:W-:Y:S01]  /*2570*/  ULDC UR6, c[0x0][0x604] ;  /* 0x0001810000067ab9 */ /* 0x000fe20000000800 */
[----:B------:R-:W-:Y:S01]  /*2580*/  @!P4 FMUL R11, R11, 0.5 ;  /* 0x3f0000000b0bc820 */ /* 0x000fe20000400000 */
[----:B------:R-:W3:Y:S01]  /*2590*/  MUFU.EX2 R9, R9 ;  /* 0x0000000900097308 */ /* 0x000ee20000000800 */
[----:B--2---:R-:W-:Y:S01]  /*25a0*/  @!P5 FMUL R6, R6, R6 ;  /* 0x000000060606d220 */ /* 0x004fe20000400000 */
[----:B------:R-:W-:Y:S01]  /*25b0*/  FSETP.GEU.AND P5, PT, R12, -126, PT ;  /* 0xc2fc00000c00780b */ /* 0x000fe20003fae000 */
[--C-:B------:R-:W-:Y:S01]  /*25c0*/  FFMA R19, R56, UR6, -R155.reuse ;  /* 0x0000000638137c23 */ /* 0x100fe2000800089b */
[----:B------:R-:W-:Y:S02]  /*25d0*/  ULDC UR6, c[0x0][0x604] ;  /* 0x0001810000067ab9 */ /* 0x000fe40000000800 */
[----:B------:R-:W-:Y:S01]  /*25e0*/  @!P3 FMUL R10, R10, 0.5 ;  /* 0x3f0000000a0ab820 */ /* 0x000fe20000400000 */
[----:B------:R-:W-:Y:S01]  /*25f0*/  FFMA R20, R57, UR6, -R155 ;  /* 0x0000000639147c23 */ /* 0x000fe2000800089b */
[----:B-1----:R-:W-:Y:S01]  /*2600*/  @!P1 FMUL R8, R8, R8 ;  /* 0x0000000808089220 */ /* 0x002fe20000400000 */
[----:B------:R-:W-:Y:S01]  /*2610*/  FSETP.GEU.AND P1, PT, R14, -126, PT ;  /* 0xc2fc00000e00780b */ /* 0x000fe20003f2e000 */
[----:B------:R-:W1:Y:S01]  /*2620*/  MUFU.EX2 R11, R11 ;  /* 0x0000000b000b7308 */ /* 0x000e620000000800 */
[----:B------:R-:W-:-:S02]  /*2630*/  ULDC UR6, c[0x0][0x604] ;  /* 0x0001810000067ab9 */ /* 0x000fc40000000800 */
[--C-:B------:R-:W-:Y:S01]  /*2640*/  FFMA R21, R60, UR6, -R155.reuse ;  /* 0x000000063c157c23 */ /* 0x100fe2000800089b */
[----:B------:R-:W-:Y:S01]  /*2650*/  ULDC UR6, c[0x0][0x604] ;  /* 0x0001810000067ab9 */ /* 0x000fe20000000800 */
[----:B------:R-:W-:Y:S01]  /*2660*/  @!P5 FMUL R12, R12, 0.5 ;  /* 0x3f0000000c0cd820 */ /* 0x000fe20000400000 */
[--C-:B------:R-:W-:Y:S01]  /*2670*/  FFMA R22, R61, UR6, -R155.reuse ;  /* 0x000000063d167c23 */ /* 0x100fe2000800089b */
[----:B---3--:R-:W-:Y:S01]  /*2680*/  @!P2 FMUL R9, R9, R9 ;  /* 0x000000090909a220 */ /* 0x008fe20000400000 */
[----:B------:R-:W2:Y:S01]  /*2690*/  MUFU.EX2 R10, R10 ;  /* 0x0000000a000a7308 */ /* 0x000ea20000000800 */
[----:B------:R-:W-:Y:S01]  /*26a0*/  FSETP.GEU.AND P2, PT, R15, -126, PT ;  /* 0xc2fc00000f00780b */ /* 0x000fe20003f4e000 */
[----:B------:R-:W-:Y:S02]  /*26b0*/  ULDC UR6, c[0x0][0x604] ;  /* 0x0001810000067ab9 */ /* 0x000fe40000000800 */
[----:B------:R-:W-:Y:S01]  /*26c0*/  @!P1 FMUL R14, R14, 0.5 ;  /* 0x3f0000000e0e9820 */ /* 0x000fe20000400000 */
[----:B------:R-:W-:Y:S01]  /*26d0*/  FFMA R23, R64, UR6, -R155 ;  /* 0x0000000640177c23 */ /* 0x000fe2000800089b */
[----:B------:R-:W-:-:S02]  /*26e0*/  ULDC UR6, c[0x0][0x604] ;  /* 0x0001810000067ab9 */ /* 0x000fc40000000800 */
[----:B------:R-:W3:Y:S01]  /*26f0*/  MUFU.EX2 R7, R7 ;  /* 0x0000000700077308 */ /* 0x000ee20000000800 */
[----:B-1----:R-:W-:Y:S01]  /*2700*/  @!P4 FMUL R11, R11, R11 ;  /* 0x0000000b0b0bc220 */ /* 0x002fe20000400000 */
[----:B------:R-:W-:Y:S01]  /*2710*/  FSETP.GEU.AND P4, PT, R17, -126, PT ;  /* 0xc2fc00001100780b */ /* 0x000fe20003f8e000 */
[--C-:B------:R-:W-:Y:S01]  /*2720*/  FFMA R24, R65, UR6, -R155.reuse ;  /* 0x0000000641187c23 */ /* 0x100fe2000800089b */
[----:B------:R-:W-:Y:S02]  /*2730*/  ULDC UR6, c[0x0][0x604] ;  /* 0x0001810000067ab9 */ /* 0x000fe40000000800 */
[----:B------:R-:W-:Y:S01]  /*2740*/  @!P2 FMUL R15, R15, 0.5 ;  /* 0x3f0000000f0fa820 */ /* 0x000fe20000400000 */
[----:B------:R-:W-:Y:S01]  /*2750*/  FFMA R25, R68, UR6, -R155 ;  /* 0x0000000644197c23 */ /* 0x000fe2000800089b */
[----:B------:R-:W1:Y:S01]  /*2760*/  MUFU.EX2 R14, R14 ;  /* 0x0000000e000e7308 */ /* 0x000e620000000800 */
[----:B--2---:R-:W-:Y:S01]  /*2770*/  @!P3 FMUL R10, R10, R10 ;  /* 0x0000000a0a0ab220 */ /* 0x004fe20000400000 */
[----:B------:R-:W-:Y:S01]  /*2780*/  FSETP.GEU.AND P3, PT, R16, -126, PT ;  /* 0xc2fc00001000780b */ /* 0x000fe20003f6e000 */
[----:B------:R-:W-:-:S02]  /*2790*/  ULDC UR6, c[0x0][0x604] ;  /* 0x0001810000067ab9 */ /* 0x000fc40000000800 */
[--C-:B------:R-:W-:Y:S01]  /*27a0*/  FFMA R28, R69, UR6, -R155.reuse ;  /* 0x00000006451c7c23 */ /* 0x100fe2000800089b */
[----:B------:R-:W-:Y:S01]  /*27b0*/  ULDC UR6, c[0x0][0x604] ;  /* 0x0001810000067ab9 */ /* 0x000fe20000000800 */
[----:B------:R-:W-:Y:S01]  /*27c0*/  @!P4 FMUL R17, R17, 0.5 ;  /* 0x3f0000001111c820 */ /* 0x000fe20000400000 */
[----:B------:R-:W2:Y:S01]  /*27d0*/  MUFU.EX2 R15, R15 ;  /* 0x0000000f000f7308 */ /* 0x000ea20000000800 */
[----:B---3--:R-:W-:Y:S01]  /*27e0*/  @!P6 FMUL R7, R7, R7 ;  /* 0x000000070707e220 */ /* 0x008fe20000400000 */
[----:B------:R-:W-:Y:S01]  /*27f0*/  FSETP.GEU.AND P6, PT, R13, -126, PT ;  /* 0xc2fc00000d00780b */ /* 0x000fe20003fce000 */
[--C-:B------:R-:W-:Y:S01]  /*2800*/  FFMA R29, R72, UR6, -R155.reuse ;  /* 0x00000006481d7c23 */ /* 0x100fe2000800089b */
[----:B------:R-:W-:Y:S02]  /*2810*/  ULDC UR6, c[0x0][0x604] ;  /* 0x0001810000067ab9 */ /* 0x000fe40000000800 */
[----:B------:R-:W-:Y:S01]  /*2820*/  FFMA R32, R73, UR6, -R155 ;  /* 0x0000000649207c23 */ /* 0x000fe2000800089b */
[----:B------:R-:W-:Y:S01]  /*2830*/  @!P3 FMUL R16, R16, 0.5 ;  /* 0x3f0000001010b820 */ /* 0x000fe20000400000 */
[----:B------:R-:W3:Y:S01]  /*2840*/  MUFU.EX2 R17, R17 ;  /* 0x0000001100117308 */ /* 0x000ee20000000800 */
[----:B-1----:R-:W-:Y:S01]  /*2850*/  @!P1 FMUL R14, R14, R14 ;  /* 0x0000000e0e0e9220 */ /* 0x002fe20000400000 */
[----:B------:R-:W-:Y:S01]  /*2860*/  FSETP.GEU.AND P1, PT, R20, -126, PT ;  /* 0xc2fc00001400780b */ /* 0x000fe20003f2e000 */
[----:B------:R-:W-:-:S02]  /*2870*/  ULDC UR6, c[0x0][0x604] ;  /* 0x0001810000067ab9 */ /* 0x000fc40000000800 */
[--C-:B------:R-:W-:Y:S01]  /*2880*/  FFMA R33, R76, UR6, -R155.reuse ;  /* 0x000000064c217c23 */ /* 0x100fe2000800089b */
[----:B------:R-:W-:Y:S01]  /*2890*/  ULDC UR6, c[0x0][0x604] ;  /* 0x0001810000067ab9 */ /* 0x000fe20000000800 */
[----:B------:R-:W-:Y:S01]  /*28a0*/  @!P6 FMUL R13, R13, 0.5 ;  /* 0x3f0000000d0de820 */ /* 0x000fe20000400000 */
[----:B------:R-:W1:Y:S01]  /*28b0*/  MUFU.EX2 R16, R16 ;  /* 0x0000001000107308 */ /* 0x000e620000000800 */
[----:B--2---:R-:W-:Y:S01]  /*28c0*/  @!P2 FMUL R15, R15, R15 ;  /* 0x0000000f0f0fa220 */ /* 0x004fe20000400000 */
[----:B------:R-:W-:Y:S01]  /*28d0*/  FSETP.GEU.AND P2, PT, R21, -126, PT ;  /* 0xc2fc00001500780b */ /* 0x000fe20003f4e000 */
[--C-:B------:R-:W-:Y:S01]  /*28e0*/  FFMA R36, R77, UR6, -R155.reuse ;  /* 0x000000064d247c23 */ /* 0x100fe2000800089b */
[----:B------:R-:W-:Y:S02]  /*28f0*/  ULDC UR6, c[0x0][0x604] ;  /* 0x0001810000067ab9 */ /* 0x000fe40000000800 */
[----:B------:R-:W-:Y:S01]  /*2900*/  FFMA R37, R80, UR6, -R155 ;  /* 0x0000000650257c23 */ /* 0x000fe2000800089b */
[----:B------:R-:W-:Y:S01]  /*2910*/  @!P1 FMUL R20, R20, 0.5 ;  /* 0x3f00000014149820 */ /* 0x000fe20000400000 */
[----:B------:R-:W2:Y:S01]  /*2920*/  MUFU.EX2 R12, R12 ;  /* 0x0000000c000c7308 */ /* 0x000ea20000000800 */
[----:B---3--:R-:W-:Y:S01]  /*2930*/  @!P4 FMUL R17, R17, R17 ;  /* 0x000000111111c220 */ /* 0x008fe20000400000 */
[----:B------:R-:W-:Y:S01]  /*2940*/  FSETP.GEU.AND P4, PT, R23, -126, PT ;  /* 0xc2fc00001700780b */ /* 0x000fe20003f8e000 */
[----:B------:R-:W-:-:S02]  /*2950*/  ULDC UR6, c[0x0][0x604] ;  /* 0x0001810000067ab9 */ /* 0x000fc40000000800 */
[--C-:B------:R-:W-:Y:S01]  /*2960*/  FFMA R40, R81, UR6, -R155.reuse ;  /* 0x0000000651287c23 */ /* 0x100fe2000800089b */
[----:B------:R-:W-:Y:S01]  /*2970*/  ULDC UR6, c[0x0][0x604] ;  /* 0x0001810000067ab9 */ /* 0x000fe20000000800 */
[----:B------:R-:W-:Y:S01]  /*2980*/  @!P2 FMUL R21, R21, 0.5 ;  /* 0x3f0000001515a820 */ /* 0x000fe20000400000 */
[----:B------:R-:W3:Y:S01]  /*2990*/  MUFU.EX2 R13, R13 ;  /* 0x0000000d000d7308 */ /* 0x000ee20000000800 */
[----:B-1----:R-:W-:Y:S01]  /*29a0*/  @!P3 FMUL R16, R16, R16 ;  /* 0x000000101010b220 */ /* 0x002fe20000400000 */
[----:B------:R-:W-:Y:S01]  /*29b0*/  FSETP.GEU.AND P3, PT, R22, -126, PT ;  /* 0xc2fc00001600780b */ /* 0x000fe20003f6e000 */
[--C-:B------:R-:W-:Y:S01]  /*29c0*/  FFMA R41, R84, UR6, -R155.reuse ;  /* 0x0000000654297c23 */ /* 0x100fe2000800089b */
[----:B------:R-:W-:Y:S02]  /*29d0*/  ULDC UR6, c[0x0][0x604] ;  /* 0x0001810000067ab9 */ /* 0x000fe40000000800 */
[--C-:B------:R-:W-:Y:S01]  /*29e0*/  FFMA R44, R85, UR6, -R155.reuse ;  /* 0x00000006552c7c23 */ /* 0x100fe2000800089b */
[----:B------:R-:W-:Y:S01]  /*29f0*/  @!P4 FMUL R23, R23, 0.5 ;  /* 0x3f0000001717c820 */ /* 0x000fe20000400000 */
[----:B------:R-:W1:Y:S01]  /*2a00*/  MUFU.EX2 R20, R20 ;  /* 0x0000001400147308 */ /* 0x000e620000000800 */
[----:B--2---:R-:W-:Y:S01]  /*2a10*/  @!P5 FMUL R12, R12, R12 ;  /* 0x0000000c0c0cd220 */ /* 0x004fe20000400000 */
[----:B------:R-:W-:Y:S01]  /*2a20*/  FSETP.GEU.AND P5, PT, R18, -126, PT ;  /* 0xc2fc00001200780b */ /* 0x000fe20003fae000 */
[----:B------:R-:W-:Y:S01]  /*2a30*/  ULDC UR6, c[0x0][0x604] ;  /* 0x0001810000067ab9 */ /* 0x000fe20000000800 */
[----:B------:R-:W-:Y:S01]  /*2a40*/  F2FP.SATFINITE.E4M3.F32.PACK_AB_MERGE_C R157, R205, R16, RZ ;  /* 0x00000010cd9d723e */ /* 0x000fe200048070ff */
[--C-:B------:R-:W-:Y:S01]  /*2a50*/  FFMA R48, R88, UR6, -R155.reuse ;  /* 0x0000000658307c23 */ /* 0x100fe2000800089b */
[----:B------:R-:W-:Y:S01]  /*2a60*/  ULDC UR6, c[0x0][0x604] ;  /* 0x0001810000067ab9 */ /* 0x000fe20000000800 */
[----:B------:R-:W-:Y:S01]  /*2a70*/  @!P3 FMUL R22, R22, 0.5 ;  /* 0x3f0000001616b820 */ /* 0x000fe20000400000 */
[----:B------:R-:W2:Y:S01]  /*2a80*/  MUFU.EX2 R23, R23 ;  /* 0x0000001700177308 */ /* 0x000ea20000000800 */
[----:B---3--:R-:W-:Y:S01]  /*2a90*/  @!P6 FMUL R13, R13, R13 ;  /* 0x0000000d0d0de220 */ /* 0x008fe20000400000 */
[----:B------:R-:W-:Y:S01]  /*2aa0*/  FSETP.GEU.AND P6, PT, R19, -126, PT ;  /* 0xc2fc00001300780b */ /* 0x000fe20003fce000 */
[----:B------:R-:W-:Y:S01]  /*2ab0*/  FFMA R45, R89, UR6, -R155 ;  /* 0x00000006592d7c23 */ /* 0x000fe2000800089b */
[----:B------:R-:W-:-:S02]  /*2ac0*/  ULDC UR6, c[0x0][0x604] ;  /* 0x0001810000067ab9 */ /* 0x000fc40000000800 */
[--C-:B------:R-:W-:Y:S01]  /*2ad0*/  FFMA R52, R92, UR6, -R155.reuse ;  /* 0x000000065c347c23 */ /* 0x100fe2000800089b */
[----:B------:R-:W-:Y:S01]  /*2ae0*/  @!P5 FMUL R18, R18, 0.5 ;  /* 0x3f0000001212d820 */ /* 0x000fe20000400000 */
[----:B------:R-:W3:Y:S01]  /*2af0*/  MUFU.EX2 R21, R21 ;  /* 0x0000001500157308 */ /* 0x000ee20000000800 */
[----:B-1----:R-:W-:Y:S01]  /*2b00*/  @!P1 FMUL R20, R20, R20 ;  /* 0x0000001414149220 */ /* 0x002fe20000400000 */
[----:B------:R-:W-:Y:S01]  /*2b10*/  FSETP.GEU.AND P1, PT, R28, -126, PT ;  /* 0xc2fc00001c00780b */ /* 0x000fe20003f2e000 */
[----:B------:R-:W-:Y:S02]  /*2b20*/  ULDC UR6, c[0x0][0x604] ;  /* 0x0001810000067ab9 */ /* 0x000fe40000000800 */
[--C-:B------:R-:W-:Y:S01]  /*2b30*/  FFMA R49, R93, UR6, -R155.reuse ;  /* 0x000000065d317c23 */ /* 0x100fe2000800089b */
[----:B------:R-:W-:Y:S01]  /*2b40*/  ULDC UR6, c[0x0][0x604] ;  /* 0x0001810000067ab9 */ /* 0x000fe20000000800 */
[----:B------:R-:W-:Y:S01]  /*2b50*/  @!P6 FMUL R19, R19, 0.5 ;  /* 0x3f0000001313e820 */ /* 0x000fe20000400000 */
[----:B------:R-:W1:Y:S01]  /*2b60*/  MUFU.EX2 R22, R22 ;  /* 0x0000001600167308 */ /* 0x000e620000000800 */
[----:B--2---:R-:W-:Y:S01]  /*2b70*/  @!P4 FMUL R23, R23, R23 ;  /* 0x000000171717c220 */ /* 0x004fe20000400000 */
[----:B------:R-:W-:Y:S01]  /*2b80*/  FSETP.GEU.AND P4, PT, R33, -126, PT ;  /* 0xc2fc00002100780b */ /* 0x000fe20003f8e000 */
[--C-:B------:R-:W-:Y:S01]  /*2b90*/  FFMA R56, R96, UR6, -R155.reuse ;  /* 0x0000000660387c23 */ /* 0x100fe2000800089b */
[----:B------:R-:W-:Y:S01]  /*2ba0*/  ULDC UR6, c[0x0][0x604] ;  /* 0x0001810000067ab9 */ /* 0x000fe20000000800 */
[----:B------:R-:W-:Y:S01]  /*2bb0*/  F2FP.SATFINITE.E4M3.F32.PACK_AB_MERGE_C R175, R205, R20, RZ ;  /* 0x00000014cdaf723e */ /* 0x000fe200048070ff */
[--C-:B------:R-:W-:Y:S01]  /*2bc0*/  FFMA R53, R97, UR6, -R155.reuse ;  /* 0x0000000661357c23 */ /* 0x100fe2000800089b */
[----:B------:R-:W-:Y:S01]  /*2bd0*/  @!P1 FMUL R28, R28, 0.5 ;  /* 0x3f0000001c1c9820 */ /* 0x000fe20000400000 */
[----:B------:R-:W2:Y:S01]  /*2be0*/  MUFU.EX2 R18, R18 ;  /* 0x0000001200127308 */ /* 0x000ea20000000800 */
[----:B---3--:R-:W-:Y:S01]  /*2bf0*/  @!P2 FMUL R21, R21, R21 ;  /* 0x000000151515a220 */ /* 0x008fe20000400000 */
[----:B------:R-:W-:Y:S01]  /*2c00*/  FSETP.GEU.AND P2, PT, R29, -126, PT ;  /* 0xc2fc00001d00780b */ /* 0x000fe20003f4e000 */
[----:B------:R-:W-:Y:S01]  /*2c10*/  ULDC UR6, c[0x0][0x604] ;  /* 0x0001810000067ab9 */ /* 0x000fe20000000800 */
[----:B------:R-:W-:Y:S01]  /*2c20*/  F2FP.SATFINITE.E4M3.F32.PACK_AB_MERGE_C R182, R205, R23, RZ ;  /* 0x00000017cdb6723e */ /* 0x000fe200048070ff */
[--C-:B------:R-:W-:Y:S01]  /*2c30*/  FFMA R60, R100, UR6, -R155.reuse ;  /* 0x00000006643c7c23 */ /* 0x100fe2000800089b */
[----:B------:R-:W-:Y:S01]  /*2c40*/  ULDC UR6, c[0x0][0x604] ;  /* 0x0001810000067ab9 */ /* 0x000fe20000000800 */
[----:B------:R-:W-:Y:S01]  /*2c50*/  @!P4 FMUL R33, R33, 0.5 ;  /* 0x3f0000002121c820 */ /* 0x000fe20000400000 */
[----:B------:R-:W3:Y:S01]  /*2c60*/  MUFU.EX2 R19, R19 ;  /* 0x0000001300137308 */ /* 0x000ee20000000800 */
[----:B-1----:R-:W-:Y:S01]  /*2c70*/  @!P3 FMUL R22, R22, R22 ;  /* 0x000000161616b220 */ /* 0x002fe20000400000 */
[----:B------:R-:W-:Y:S01]  /*2c80*/  FSETP.GEU.AND P3, PT, R32, -126, PT ;  /* 0xc2fc00002000780b */ /* 0x000fe20003f6e000 */
[--C-:B------:R-:W-:Y:S01]  /*2c90*/  FFMA R57, R101, UR6, -R155.reuse ;  /* 0x0000000665397c23 */ /* 0x100fe2000800089b */
[----:B------:R-:W-:Y:S01]  /*2ca0*/  ULDC UR6, c[0x0][0x604] ;  /* 0x0001810000067ab9 */ /* 0x000fe20000000800 */
[----:B------:R-:W-:Y:S01]  /*2cb0*/  F2FP.SATFINITE.E4M3.F32.PACK_AB_MERGE_C R176, R205, R21, RZ ;  /* 0x00000015cdb0723e */ /* 0x000fe200048070ff */
[--C-:B------:R-:W-:Y:S01]  /*2cc0*/  FFMA R64, R104, UR6, -R155.reuse ;  /* 0x0000000668407c23 */ /* 0x100fe2000800089b */
[----:B------:R-:W-:Y:S01]  /*2cd0*/  @!P2 FMUL R29, R29, 0.5 ;  /* 0x3f0000001d1da820 */ /* 0x000fe20000400000 */
[----:B------:R-:W1:Y:S01]  /*2ce0*/  MUFU.EX2 R28, R28 ;  /* 0x0000001c001c7308 */ /* 0x000e620000000800 */
[----:B--2---:R-:W-:Y:S01]  /*2cf0*/  @!P5 FMUL R18, R18, R18 ;  /* 0x000000121212d220 */ /* 0x004fe20000400000 */
[----:B------:R-:W-:Y:S01]  /*2d00*/  FSETP.GEU.AND P5, PT, R24, -126, PT ;  /* 0xc2fc00001800780b */ /* 0x000fe20003fae000 */
[----:B------:R-:W-:Y:S01]  /*2d10*/  ULDC UR6, c[0x0][0x604] ;  /* 0x0001810000067ab9 */ /* 0x000fe20000000800 */
[----:B------:R-:W-:Y:S01]  /*2d20*/  LOP3.LUT R175, R175, 0xffff, RZ, 0xc0, !PT ;  /* 0x0000ffffafaf7812 */ /* 0x000fe200078ec0ff */
[--C-:B------:R-:W-:Y:S01]  /*2d30*/  FFMA R61, R105, UR6, -R155.reuse ;  /* 0x00000006693d7c23 */ /* 0x100fe2000800089b */
[----:B------:R-:W-:Y:S01]  /*2d40*/  ULDC UR6, c[0x0][0x604] ;  /* 0x0001810000067ab9 */ /* 0x000fe20000000800 */
[----:B------:R-:W-:Y:S01]  /*2d50*/  @!P3 FMUL R32, R32, 0.5 ;  /* 0x3f0000002020b820 */ /* 0x000fe20000400000 */
[----:B------:R-:W2:Y:S01]  /*2d60*/  MUFU.EX2 R33, R33 ;  /* 0x0000002100217308 */ /* 0x000ea20000000800 */
[----:B---3--:R-:W-:Y:S01]  /*2d70*/  @!P6 FMUL R19, R19, R19 ;  /* 0x000000131313e220 */ /* 0x008fe20000400000 */
[----:B------:R-:W-:Y:S01]  /*2d80*/  FSETP.GEU.AND P6, PT, R25, -126, PT ;  /* 0xc2fc00001900780b */ /* 0x000fe20003fce000 */
[--C-:B------:R-:W-:Y:S01]  /*2d90*/  FFMA R68, R108, UR6, -R155.reuse ;  /* 0x000000066c447c23 */ /* 0x100fe2000800089b */
[----:B------:R-:W-:Y:S01]  /*2da0*/  ULDC UR6, c[0x0][0x604] ;  /* 0x0001810000067ab9 */ /* 0x000fe20000000800 */
[----:B------:R-:W-:Y:S01]  /*2db0*/  LOP3.LUT R176, R176, 0xff, RZ, 0xc0, !PT ;  /* 0x000000ffb0b07812 */ /* 0x000fe200078ec0ff */
[--C-:B------:R-:W-:Y:S01]  /*2dc0*/  FFMA R65, R109, UR6, -R155.reuse ;  /* 0x000000066d417c23 */ /* 0x100fe2000800089b */
[----:B------:R-:W-:Y:S01]  /*2dd0*/  @!P5 FMUL R24, R24, 0.5 ;  /* 0x3f0000001818d820 */ /* 0x000fe20000400000 */
[----:B------:R-:W3:Y:S01]  /*2de0*/  MUFU.EX2 R29, R29 ;  /* 0x0000001d001d7308 */ /* 0x000ee20000000800 */
[----:B-1----:R-:W-:Y:S01]  /*2df0*/  @!P1 FMUL R28, R28, R28 ;  /* 0x0000001c1c1c9220 */ /* 0x002fe20000400000 */
[----:B------:R-:W-:Y:S01]  /*2e00*/  FSETP.GEU.AND P1, PT, R40, -126, PT ;  /* 0xc2fc00002800780b */ /* 0x000fe20003f2e000 */
[----:B------:R-:W-:Y:S01]  /*2e10*/  ULDC UR6, c[0x0][0x604] ;  /* 0x0001810000067ab9 */ /* 0x000fe20000000800 */
[----:B------:R-:W-:Y:S01]  /*2e20*/  LOP3.LUT R182, R182, 0xff, RZ, 0xc0, !PT ;  /* 0x000000ffb6b67812 */ /* 0x000fe200078ec0ff */
        /* <DEDUP_REMOVED lines=15> */
[----:B------:R-:W-:Y:S01]  /*2f20*/  MOV R116, UR11 ;  /* 0x0000000b00747c02 */ /* 0x000fe20008000f00 */
        /* <DEDUP_REMOVED lines=8> */
[----:B------:R1:W-:Y:S01]  /*2fb0*/  SYNCS.ARRIVE.TRANS64.A1T0 RZ, [R116+UR10], RZ ;  /* 0x000000ff74ff79a7 */ /* 0x0003e2000810000a */
[----:B------:R-:W-:Y:S01]  /*2fc0*/  FFMA R77, R121, UR6, -R155 ;  /* 0x00000006794d7c23 */ /* 0x000fe2000800089b */
[----:B------:R-:W-:Y:S01]  /*2fd0*/  @!P2 FMUL R41, R41, 0.5 ;  /* 0x3f0000002929a820 */ /* 0x000fe20000400000 */
[----:B------:R-:W4:Y:S01]  /*2fe0*/  MUFU.EX2 R40, R40 ;  /* 0x0000002800287308 */ /* 0x000f220000000800 */
        /* <DEDUP_REMOVED lines=11> */
[----:B-1----:R-:W-:Y:S01]  /*30a0*/  F2FP.SATFINITE.E4M3.F32.PACK_AB_MERGE_C R116, R205, R3, RZ ;  /* 0x00000003cd74723e */ /* 0x002fe200048070ff */
[--C-:B------:R-:W-:Y:S01]  /*30b0*/  FFMA R88, R128, UR6, -R155.reuse ;  /* 0x0000000680587c23 */ /* 0x100fe2000800089b */
[----:B------:R-:W-:Y:S01]  /*30c0*/  @!P5 FMUL R36, R36, 0.5 ;  /* 0x3f0000002424d820 */ /* 0x000fe20000400000 */
[----:B------:R-:W1:Y:S01]  /*30d0*/  MUFU.EX2 R41, R41 ;  /* 0x0000002900297308 */ /* 0x000e620000000800 */
[----:B----4-:R-:W-:Y:S01]  /*30e0*/  @!P1 FMUL R40, R40, R40 ;  /* 0x0000002828289220 */ /* 0x010fe20000400000 */
[----:B------:R-:W-:Y:S01]  /*30f0*/  FSETP.GEU.AND P1, PT, R49, -126, PT ;  /* 0xc2fc00003100780b */ /* 0x000fe20003f2e000 */
[----:B------:R-:W-:Y:S01]  /*3100*/  ULDC UR6, c[0x0][0x604] ;  /* 0x0001810000067ab9 */ /* 0x000fe20000000800 */
[----:B------:R-:W-:Y:S01]  /*3110*/  F2FP.SATFINITE.E4M3.F32.PACK_AB_MERGE_C R185, R205, R25, RZ ;  /* 0x00000019cdb9723e */ /* 0x000fe200048070ff */
[--C-:B------:R-:W-:Y:S01]  /*3120*/  FFMA R85, R129, UR6, -R155.reuse ;  /* 0x0000000681557c23 */ /* 0x100fe2000800089b */
[----:B------:R-:W-:Y:S01]  /*3130*/  ULDC UR6, c[0x0][0x604] ;  /* 0x0001810000067ab9 */ /* 0x000fe20000000800 */
[----:B------:R-:W-:Y:S01]  /*3140*/  @!P6 FMUL R37, R37, 0.5 ;  /* 0x3f0000002525e820 */ /* 0x000fe20000400000 */
[----:B------:R-:W3:Y:S01]  /*3150*/  MUFU.EX2 R44, R44 ;  /* 0x0000002c002c7308 */ /* 0x000ee20000000800 */
[----:B--2---:R-:W-:Y:S01]  /*3160*/  @!P4 FMUL R48, R48, R48 ;  /* 0x000000303030c220 */ /* 0x004fe20000400000 */
[----:B------:R-:W-:Y:S01]  /*3170*/  FSETP.GEU.AND P4, PT, R60, -126, PT ;  /* 0xc2fc00003c00780b */ /* 0x000fe20003f8e000 */
[--C-:B------:R-:W-:Y:S01]  /*3180*/  FFMA R92, R132, UR6, -R155.reuse ;  /* 0x00000006845c7c23 */ /* 0x100fe2000800089b */
[----:B------:R-:W-:Y:S01]  /*3190*/  ULDC UR6, c[0x0][0x604] ;  /* 0x0001810000067ab9 */ /* 0x000fe20000000800 */
[----:B------:R-:W-:Y:S01]  /*31a0*/  LOP3.LUT R185, R185, 0xff, RZ, 0xc0, !PT ;  /* 0x000000ffb9b97812 */ /* 0x000fe200078ec0ff */
[--C-:B------:R-:W-:Y:S01]  /*31b0*/  FFMA R89, R133, UR6, -R155.reuse ;  /* 0x0000000685597c23 */ /* 0x100fe2000800089b */
[----:B------:R-:W-:Y:S01]  /*31c0*/  @!P1 FMUL R49, R49, 0.5 ;  /* 0x3f00000031319820 */ /* 0x000fe20000400000 */
[----:B------:R-:W2:Y:S01]  /*31d0*/  MUFU.EX2 R36, R36 ;  /* 0x0000002400247308 */ /* 0x000ea20000000800 */
        /* <DEDUP_REMOVED lines=8> */
[----:B---3--:R-:W-:Y:S01]  /*3260*/  @!P3 FMUL R44, R44, R44 ;  /* 0x0000002c2c2cb220 */ /* 0x008fe20000400000 */
[----:B------:R-:W-:Y:S01]  /*3270*/  FSETP.GEU.AND P3, PT, R53, -126, PT ;  /* 0xc2fc00003500780b */ /* 0x000fe20003f6e000 */
[----:B------:R-:W-:Y:S01]  /*3280*/  FFMA R93, R137, UR6, -R155 ;  /* 0x00000006895d7c23 */ /* 0x000fe2000800089b */
[----:B------:R-:W-:-:S02]  /*3290*/  ULDC UR6, c[0x0][0x604] ;  /* 0x0001810000067ab9 */ /* 0x000fc40000000800 */
[--C-:B------:R-:W-:Y:S01]  /*32a0*/  FFMA R100, R140, UR6, -R155.reuse ;  /* 0x000000068c647c23 */ /* 0x100fe2000800089b */
[----:B------:R-:W-:Y:S01]  /*32b0*/  @!P2 FMUL R56, R56, 0.5 ;  /* 0x3f0000003838a820 */ /* 0x000fe20000400000 */
[----:B------:R-:W3:Y:S01]  /*32c0*/  MUFU.EX2 R49, R49 ;  /* 0x0000003100317308 */ /* 0x000ee20000000800 */
[----:B--2---:R-:W-:Y:S01]  /*32d0*/  @!P5 FMUL R36, R36, R36 ;  /* 0x000000242424d220 */ /* 0x004fe20000400000 */
[----:B------:R-:W-:Y:S01]  /*32e0*/  FSETP.GEU.AND P5, PT, R45, -126, PT ;  /* 0xc2fc00002d00780b */ /* 0x000fe20003fae000 */
[----:B------:R-:W-:Y:S02]  /*32f0*/  ULDC UR6, c[0x0][0x604] ;  /* 0x0001810000067ab9 */ /* 0x000fe40000000800 */
[--C-:B------:R-:W-:Y:S01]  /*3300*/  FFMA R97, R141, UR6, -R155.reuse ;  /* 0x000000068d617c23 */ /* 0x100fe2000800089b */
[----:B------:R-:W-:Y:S01]  /*3310*/  ULDC UR6, c[0x0][0x604] ;  /* 0x0001810000067ab9 */ /* 0x000fe20000000800 */
[----:B------:R-:W-:Y:S01]  /*3320*/  @!P3 FMUL R53, R53, 0.5 ;  /* 0x3f0000003535b820 */ /* 0x000fe20000400000 */
[----:B------:R-:W2:Y:S01]  /*3330*/  MUFU.EX2 R60, R60 ;  /* 0x0000003c003c7308 */ /* 0x000ea20000000800 */
[----:B-1----:R-:W-:Y:S01]  /*3340*/  @!P6 FMUL R37, R37, R37 ;  /* 0x000000252525e220 */ /* 0x002fe20000400000 */
[----:B------:R-:W-:Y:S01]  /*3350*/  FSETP.GEU.AND P6, PT, R52, -126, PT ;  /* 0xc2fc00003400780b */ /* 0x000fe20003fce000 */
[----:B------:R-:W-:Y:S01]  /*3360*/  FFMA R104, R144, UR6, -R155 ;  /* 0x0000000690687c23 */ /* 0x000fe2000800089b */
[----:B------:R-:W-:-:S02]  /*3370*/  ULDC UR6, c[0x0][0x604] ;  /* 0x0001810000067ab9 */ /* 0x000fc40000000800 */
[--C-:B------:R-:W-:Y:S01]  /*3380*/  FFMA R101, R145, UR6, -R155.reuse ;  /* 0x0000000691657c23 */ /* 0x100fe2000800089b */
[----:B------:R-:W-:Y:S01]  /*3390*/  @!P5 FMUL R45, R45, 0.5 ;  /* 0x3f0000002d2dd820 */ /* 0x000fe20000400000 */
[----:B------:R-:W1:Y:S01]  /*33a0*/  MUFU.EX2 R56, R56 ;  /* 0x0000003800387308 */ /* 0x000e620000000800 */
[----:B---3--:R-:W-:Y:S01]  /*33b0*/  @!P1 FMUL R49, R49, R49 ;  /* 0x0000003131319220 */ /* 0x008fe20000400000 */
[----:B------:R-:W-:Y:S01]  /*33c0*/  FSETP.GEU.AND P1, PT, R61, -126, PT ;  /* 0xc2fc00003d00780b */ /* 0x000fe20003f2e000 */
[----:B------:R-:W-:Y:S02]  /*33d0*/  ULDC UR6, c[0x0][0x604] ;  /* 0x0001810000067ab9 */ /* 0x000fe40000000800 */
[--C-:B------:R-:W-:Y:S01]  /*33e0*/  FFMA R148, R148, UR6, -R155.reuse ;  /* 0x0000000694947c23 */ /* 0x100fe2000800089b */
[----:B------:R-:W-:Y:S01]  /*33f0*/  ULDC UR6, c[0x0][0x604] ;  /* 0x0001810000067ab9 */ /* 0x000fe20000000800 */
[----:B------:R-:W-:Y:S01]  /*3400*/  @!P6 FMUL R52, R52, 0.5 ;  /* 0x3f0000003434e820 */ /* 0x000fe20000400000 */
[----:B------:R-:W3:Y:S01]  /*3410*/  MUFU.EX2 R53, R53 ;  /* 0x0000003500357308 */ /* 0x000ee20000000800 */
[----:B--2---:R-:W-:Y:S01]  /*3420*/  @!P4 FMUL R60, R60, R60 ;  /* 0x0000003c3c3cc220 */ /* 0x004fe20000400000 */
[----:B------:R-:W-:Y:S01]  /*3430*/  FSETP.GEU.AND P4, PT, R72, -126, PT ;  /* 0xc2fc00004800780b */ /* 0x000fe20003f8e000 */
[----:B------:R-:W-:Y:S01]  /*3440*/  FFMA R149, R149, UR6, -R155 ;  /* 0x0000000695957c23 */ /* 0x000fe2000800089b */
[----:B------:R-:W-:Y:S01]  /*3450*/  ULDC UR6, c[0x0][0x604] ;  /* 0x0001810000067ab9 */ /* 0x000fe20000000800 */
[----:B------:R-:W-:Y:S01]  /*3460*/  FADD R133, R9, R60 ;  /* 0x0000003c09857221 */ /* 0x000fe20000000000 */
[----:B------:R-:W-:Y:S01]  /*3470*/  FMUL R112, R156, UR6 ;  /* 0x000000069c707c20 */ /* 0x000fe20008400000 */
[----:B------:R-:W-:Y:S01]  /*3480*/  @!P1 FMUL R61, R61, 0.5 ;  /* 0x3f0000003d3d9820 */ /* 0x000fe20000400000 */
[----:B------:R-:W2:Y:S01]  /*3490*/  MUFU.EX2 R45, R45 ;  /* 0x0000002d002d7308 */ /* 0x000ea20000000800 */
[----:B-1----:R-:W-:Y:S01]  /*34a0*/  @!P2 FMUL R56, R56, R56 ;  /* 0x000000383838a220 */ /* 0x002fe20000400000 */
[----:B------:R-:W-:Y:S01]  /*34b0*/  FSETP.GEU.AND P2, PT, R68, -126, PT ;  /* 0xc2fc00004400780b */ /* 0x000fe20003f4e000 */
[----:B------:R-:W-:Y:S01]  /*34c0*/  ULDC UR6, c[0x0][0x604] ;  /* 0x0001810000067ab9 */ /* 0x000fe20000000800 */
[--C-:B------:R-:W-:Y:S01]  /*34d0*/  FFMA R108, R139, UR14, -R112.reuse ;  /* 0x0000000e8b6c7c23 */ /* 0x100fe20008000870 */
[--C-:B------:R-:W-:Y:S01]  /*34e0*/  FFMA R117, R26, UR6, -R112.reuse ;  /* 0x000000061a757c23 */ /* 0x100fe20008000870 */
[----:B------:R-:W-:Y:S01]  /*34f0*/  ULDC UR6, c[0x0][0x604] ;  /* 0x0001810000067ab9 */ /* 0x000fe20000000800 */
[----:B------:R-:W-:Y:S01]  /*3500*/  @!P4 FMUL R72, R72, 0.5 ;  /* 0x3f0000004848c820 */ /* 0x000fe20000400000 */
[----:B------:R-:W1:Y:S01]  /*3510*/  MUFU.EX2 R52, R52 ;  /* 0x0000003400347308 */ /* 0x000e620000000800 */
[----:B---3--:R-:W-:Y:S01]  /*3520*/  @!P3 FMUL R53, R53, R53 ;  /* 0x000000353535b220 */ /* 0x008fe20000400000 */
[----:B------:R-:W-:Y:S01]  /*3530*/  FSETP.GEU.AND P3, PT, R65, -126, PT ;  /* 0xc2fc00004100780b */ /* 0x000fe20003f6e000 */
[--C-:B------:R-:W-:Y:S01]  /*3540*/  FFMA R124, R27, UR6, -R112.reuse ;  /* 0x000000061b7c7c23 */ /* 0x100fe20008000870 */
[----:B------:R-:W-:Y:S01]  /*3550*/  ULDC UR6, c[0x0][0x604] ;  /* 0x0001810000067ab9 */ /* 0x000fe20000000800 */
[----:B------:R-:W-:Y:S01]  /*3560*/  ULDC UR14, c[0x0][0x604] ;  /* 0x00018100000e7ab9 */ /* 0x000fe20000000800 */
[--C-:B------:R-:W-:Y:S01]  /*3570*/  FFMA R30, R30, UR6, -R112.reuse ;  /* 0x000000061e1e7c23 */ /* 0x100fe20008000870 */
[----:B------:R-:W-:Y:S01]  /*3580*/  @!P2 FMUL R68, R68, 0.5 ;  /* 0x3f0000004444a820 */ /* 0x000fe20000400000 */
[----:B------:R-:W3:Y:S01]  /*3590*/  MUFU.EX2 R61, R61 ;  /* 0x0000003d003d7308 */ /* 0x000ee20000000800 */
        /* <DEDUP_REMOVED lines=16> */
[----:B---3--:R-:W-:Y:S01]  /*36a0*/  @!P1 FMUL R61, R61, R61 ;  /* 0x0000003d3d3d9220 */ /* 0x008fe20000400000 */
[----:B------:R-:W-:Y:S01]  /*36b0*/  FSETP.GEU.AND P1, PT, R73, -126, PT ;  /* 0xc2fc00004900780b */ /* 0x000fe20003f2e000 */
[----:B------:R-:W-:Y:S01]  /*36c0*/  ULDC UR6, c[0x0][0x604] ;  /* 0x0001810000067ab9 */ /* 0x000fe20000000800 */
[----:B------:R-:W-:Y:S01]  /*36d0*/  LOP3.LUT R60, R60, 0xff, RZ, 0xc0, !PT ;  /* 0x000000ff3c3c7812 */ /* 0x000fe200078ec0ff */
[--C-:B------:R-:W-:Y:S01]  /*36e0*/  FFMA R38, R38, UR6, -R112.reuse ;  /* 0x0000000626267c23 */ /* 0x100fe20008000870 */
        /* <DEDUP_REMOVED lines=8> */
[----:B------:R-:W-:Y:S01]  /*3770*/  @!P1 FMUL R73, R73, 0.5 ;  /* 0x3f00000049499820 */ /* 0x000fe20000400000 */
[----:B------:R-:W2:Y:S01]  /*3780*/  MUFU.EX2 R57, R57 ;  /* 0x0000003900397308 */ /* 0x000ea20000000800 */
[----:B-1----:R-:W-:Y:S01]  /*3790*/  @!P2 FMUL R68, R68, R68 ;  /* 0x000000444444a220 */ /* 0x002fe20000400000 */
[----:B------:R-:W-:Y:S01]  /*37a0*/  FSETP.GEU.AND P2, PT, R80, -126, PT ;  /* 0xc2fc00005000780b */ /* 0x000fe20003f4e000 */
[----:B------:R-:W-:Y:S02]  /*37b0*/  ULDC UR6, c[0x0][0x604] ;  /* 0x0001810000067ab9 */ /* 0x000fe40000000800 */
[--C-:B------:R-:W-:Y:S01]  /*37c0*/  FFMA R43, R43, UR6, -R112.reuse ;  /* 0x000000062b2b7c23 */ /* 0x100fe20008000870 */
[----:B------:R-:W-:Y:S01]  /*37d0*/  ULDC UR6, c[0x0][0x604] ;  /* 0x0001810000067ab9 */ /* 0x000fe20000000800 */
[----:B------:R-:W-:Y:S01]  /*37e0*/  @!P4 FMUL R84, R84, 0.5 ;  /* 0x3f0000005454c820 */ /* 0x000fe20000400000 */
[----:B------:R-:W1:Y:S01]  /*37f0*/  MUFU.EX2 R64, R64 ;  /* 0x0000004000407308 */ /* 0x000e620000000800 */
[----:B---3--:R-:W-:Y:S01]  /*3800*/  @!P3 FMUL R65, R65, R65 ;  /* 0x000000414141b220 */ /* 0x008fe20000400000 */
[----:B------:R-:W-:Y:S01]  /*3810*/  FSETP.GEU.AND P3, PT, R77, -126, PT ;  /* 0xc2fc00004d00780b */ /* 0x000fe20003f6e000 */
[----:B------:R-:W-:Y:S01]  /*3820*/  FFMA R46, R46, UR6, -R112 ;  /* 0x000000062e2e7c23 */ /* 0x000fe20008000870 */
[----:B------:R-:W-:Y:S01]  /*3830*/  ULDC UR6, c[0x0][0x604] ;  /* 0x0001810000067ab9 */ /* 0x000fe20000000800 */
[----:B------:R-:W-:Y:S01]  /*3840*/  FADD R145, R13, R68 ;  /* 0x000000440d917221 */ /* 0x000fe20000000000 */
        /* <DEDUP_REMOVED lines=15> */
[----:B------:R-:W-:Y:S01]  /*3940*/  LOP3.LUT R13, R13, 0xff, RZ, 0xc0, !PT ;  /* 0x000000ff0d0d7812 */ /* 0x000fe200078ec0ff */
[--C-:B------:R-:W-:Y:S01]  /*3950*/  FFMA R54, R54, UR6, -R112.reuse ;  /* 0x0000000636367c23 */ /* 0x100fe20008000870 */
[----:B------:R-:W-:Y:S01]  /*3960*/  @!P5 FMUL R69, R69, 0.5 ;  /* 0x3f0000004545d820 */ /* 0x000fe20000400000 */
[----:B------:R-:W1:Y:S01]  /*3970*/  MUFU.EX2 R80, R80 ;  /* 0x0000005000507308 */ /* 0x000e620000000800 */
[----:B---3--:R-:W-:Y:S01]  /*3980*/  @!P1 FMUL R73, R73, R73 ;  /* 0x0000004949499220 */ /* 0x008fe20000400000 */
[----:B------:R-:W-:Y:S01]  /*3990*/  FSETP.GEU.AND P1, PT, R85, -126, PT ;  /* 0xc2fc00005500780b */ /* 0x000fe20003f2e000 */
[----:B------:R-:W-:Y:S01]  /*39a0*/  ULDC UR6, c[0x0][0x604] ;  /* 0x0001810000067ab9 */ /* 0x000fe20000000800 */
[----:B------:R-:W-:Y:S01]  /*39b0*/  F2FP.SATFINITE.E4M3.F32.PACK_AB_MERGE_C R68, R205, R68, RZ ;  /* 0x00000044cd44723e */ /* 0x000fe200048070ff */
[----:B------:R-:W-:Y:S01]  /*39c0*/  FFMA R55, R55, UR6, -R112 ;  /* 0x0000000637377c23 */ /* 0x000fe20008000870 */
[----:B------:R-:W-:Y:S01]  /*39d0*/  ULDC UR6, c[0x0][0x604] ;  /* 0x0001810000067ab9 */ /* 0x000fe20000000800 */
[----:B------:R-:W-:Y:S01]  /*39e0*/  @!P6 FMUL R76, R76, 0.5 ;  /* 0x3f0000004c4ce820 */ /* 0x000fe20000400000 */
[----:B------:R-:W3:Y:S01]  /*39f0*/  MUFU.EX2 R77, R77 ;  /* 0x0000004d004d7308 */ /* 0x000ee20000000800 */
[----:B--2---:R-:W-:Y:S01]  /*3a00*/  @!P4 FMUL R84, R84, R84 ;  /* 0x000000545454c220 */ /* 0x004fe20000400000 */
[----:B------:R-:W-:-:S02]  /*3a10*/  FSETP.GEU.AND P4, PT, R96, -126, PT ;  /* 0xc2fc00006000780b */ /* 0x000fc40003f8e000 */
[----:B------:R-:W-:Y:S01]  /*3a20*/  LOP3.LUT R68, R68, 0xff, RZ, 0xc0, !PT ;  /* 0x000000ff44447812 */ /* 0x000fe200078ec0ff */
[----:B------:R-:W-:Y:S01]  /*3a30*/  FADD R179, R21, R84 ;  /* 0x0000005415b37221 */ /* 0x000fe20000000000 */
[----:B------:R-:W-:Y:S01]  /*3a40*/  F2FP.SATFINITE.E4M3.F32.PACK_AB_MERGE_C R84, R205, R84, RZ ;  /* 0x00000054cd54723e */ /* 0x000fe200048070ff */
[----:B------:R-:W-:Y:S01]  /*3a50*/  @!P1 FMUL R85, R85, 0.5 ;  /* 0x3f00000055559820 */ /* 0x000fe20000400000 */
[----:B------:R-:W2:Y:S01]  /*3a60*/  MUFU.EX2 R69, R69 ;  /* 0x0000004500457308 */ /* 0x000ea20000000800 */
[----:B-1----:R-:W-:Y:S01]  /*3a70*/  @!P2 FMUL R80, R80, R80 ;  /* 0x000000505050a220 */ /* 0x002fe20000400000 */
[----:B------:R-:W-:Y:S02]  /*3a80*/  FSETP.GEU.AND P2, PT, R92, -126, PT ;  /* 0xc2fc00005c00780b */ /* 0x000fe40003f4e000 */
[----:B------:R-:W-:-:S03]  /*3a90*/  LOP3.LUT R84, R84, 0xff, RZ, 0xc0, !PT ;  /* 0x000000ff54547812 */ /* 0x000fc600078ec0ff */
[----:B------:R-:W-:Y:S01]  /*3aa0*/  @!P4 FMUL R96, R96, 0.5 ;  /* 0x3f0000006060c820 */ /* 0x000fe20000400000 */
[----:B------:R-:W1:Y:S01]  /*3ab0*/  MUFU.EX2 R76, R76 ;  /* 0x0000004c004c7308 */ /* 0x000e620000000800 */
[----:B---3--:R-:W-:Y:S01]  /*3ac0*/  @!P3 FMUL R77, R77, R77 ;  /* 0x0000004d4d4db220 */ /* 0x008fe20000400000 */
[----:B------:R-:W-:-:S03]  /*3ad0*/  FSETP.GEU.AND P3, PT, R89, -126, PT ;  /* 0xc2fc00005900780b */ /* 0x000fc60003f6e000 */
[----:B------:R-:W-:Y:S01]  /*3ae0*/  FADD R174, R20, R77 ;  /* 0x0000004d14ae7221 */ /* 0x000fe20000000000 */
[----:B------:R-:W-:Y:S01]  /*3af0*/  F2FP.SATFINITE.E4M3.F32.PACK_AB_MERGE_C R77, R205, R77, RZ ;  /* 0x0000004dcd4d723e */ /* 0x000fe200048070ff */
[----:B------:R-:W-:Y:S01]  /*3b00*/  @!P2 FMUL R92, R92, 0.5 ;  /* 0x3f0000005c5ca820 */ /* 0x000fe20000400000 */
[----:B------:R-:W3:Y:S01]  /*3b10*/  MUFU.EX2 R85, R85 ;  /* 0x0000005500557308 */ /* 0x000ee20000000800 */
[----:B--2---:R-:W-:Y:S01]  /*3b20*/  @!P5 FMUL R69, R69, R69 ;  /* 0x000000454545d220 */ /* 0x004fe20000400000 */
[----:B------:R-:W-:Y:S02]  /*3b30*/  FSETP.GEU.AND P5, PT, R81, -126, PT ;  /* 0xc2fc00005100780b */ /* 0x000fe40003fae000 */
[----:B------:R-:W-:Y:S01]  /*3b40*/  LOP3.LUT R77, R77, 0xffff, RZ, 0xc0, !PT ;  /* 0x0000ffff4d4d7812 */ /* 0x000fe200078ec0ff */
[----:B------:R-:W-:Y:S01]  /*3b50*/  FADD R155, R16, R69 ;  /* 0x00000045109b7221 */ /* 0x000fe20000000000 */
[----:B------:R-:W-:Y:S01]  /*3b60*/  F2FP.SATFINITE.E4M3.F32.PACK_AB_MERGE_C R69, R205, R69, RZ ;  /* 0x00000045cd45723e */ /* 0x000fe200048070ff */
[----:B------:R-:W-:Y:S01]  /*3b70*/  @!P3 FMUL R89, R89, 0.5 ;  /* 0x3f0000005959b820 */ /* 0x000fe20000400000 */
[----:B------:R-:W2:Y:S01]  /*3b80*/  MUFU.EX2 R96, R96 ;  /* 0x0000006000607308 */ /* 0x000ea20000000800 */
[----:B-1----:R-:W-:Y:S01]  /*3b90*/  @!P6 FMUL R76, R76, R76 ;  /* 0x0000004c4c4ce220 */ /* 0x002fe20000400000 */
[----:B------:R-:W-:-:S02]  /*3ba0*/  FSETP.GEU.AND P6, PT, R88, -126, PT ;  /* 0xc2fc00005800780b */ /* 0x000fc40003fce000 */
[----:B------:R-:W-:-:S03]  /*3bb0*/  LOP3.LUT R69, R69, 0xffff, RZ, 0xc0, !PT ;  /* 0x0000ffff45457812 */ /* 0x000fc600078ec0ff */
[----:B------:R-:W-:Y:S01]  /*3bc0*/  @!P5 FMUL R81, R81, 0.5 ;  /* 0x3f0000005151d820 */ /* 0x000fe20000400000 */
[----:B------:R-:W1:Y:S01]  /*3bd0*/  MUFU.EX2 R92, R92 ;  /* 0x0000005c005c7308 */ /* 0x000e620000000800 */
[----:B---3--:R-:W-:Y:S01]  /*3be0*/  @!P1 FMUL R85, R85, R85 ;  /* 0x0000005555559220 */ /* 0x008fe20000400000 */
[----:B------:R-:W-:-:S05]  /*3bf0*/  FSETP.GEU.AND P1, PT, R97, -126, PT ;  /* 0xc2fc00006100780b */ /* 0x000fca0003f2e000 */
[----:B------:R-:W-:Y:S01]  /*3c00*/  @!P6 FMUL R88, R88, 0.5 ;  /* 0x3f0000005858e820 */ /* 0x000fe20000400000 */
[----:B------:R-:W3:Y:S01]  /*3c10*/  MUFU.EX2 R89, R89 ;  /* 0x0000005900597308 */ /* 0x000ee20000000800 */
[----:B--2---:R-:W-:Y:S01]  /*3c20*/  @!P4 FMUL R96, R96, R96 ;  /* 0x000000606060c220 */ /* 0x004fe20000400000 */
[----:B------:R-:W-:-:S03]  /*3c30*/  FSETP.GEU.AND P4, PT, R148, -126, PT ;  /* 0xc2fc00009400780b */ /* 0x000fc60003f8e000 */
[----:B------:R-:W-:Y:S01]  /*3c40*/  FADD R188, R29, R96 ;  /* 0x000000601dbc7221 */ /* 0x000fe20000000000 */
[----:B------:R-:W-:Y:S01]  /*3c50*/  F2FP.SATFINITE.E4M3.F32.PACK_AB_MERGE_C R29, R205, R29, RZ ;  /* 0x0000001dcd1d723e */ /* 0x000fe200048070ff */
[----:B------:R-:W-:Y:S01]  /*3c60*/  @!P1 FMUL R97, R97, 0.5 ;  /* 0x3f00000061619820 */ /* 0x000fe20000400000 */
[----:B------:R-:W2:Y:S01]  /*3c70*/  MUFU.EX2 R81, R81 ;  /* 0x0000005100517308 */ /* 0x000ea20000000800 */
[----:B-1----:R-:W-:Y:S01]  /*3c80*/  @!P2 FMUL R92, R92, R92 ;  /* 0x0000005c5c5ca220 */ /* 0x002fe20000400000 */
[----:B------:R-:W-:Y:S02]  /*3c90*/  FSETP.GEU.AND P2, PT, R104, -126, PT ;  /* 0xc2fc00006800780b */ /* 0x000fe40003f4e000 */
[----:B------:R-:W-:Y:S01]  /*3ca0*/  LOP3.LUT R29, R29, 0xff, RZ, 0xc0, !PT ;  /* 0x000000ff1d1d7812 */ /* 0x000fe200078ec0ff */
[----:B------:R-:W-:Y:S01]  /*3cb0*/  FADD R186, R25, R92 ;  /* 0x0000005c19ba7221 */ /* 0x000fe20000000000 */
[----:B------:R-:W-:Y:S01]  /*3cc0*/  F2FP.SATFINITE.E4M3.F32.PACK_AB_MERGE_C R92, R205, R92, RZ ;  /* 0x0000005ccd5c723e */ /* 0x000fe200048070ff */
[----:B------:R-:W-:Y:S01]  /*3cd0*/  @!P4 FMUL R148, R148, 0.5 ;  /* 0x3f0000009494c820 */ /* 0x000fe20000400000 */
[----:B------:R-:W1:Y:S01]  /*3ce0*/  MUFU.EX2 R88, R88 ;  /* 0x0000005800587308 */ /* 0x000e620000000800 */
[----:B---3--:R-:W-:Y:S01]  /*3cf0*/  @!P3 FMUL R89, R89, R89 ;  /* 0x000000595959b220 */ /* 0x008fe20000400000 */
[----:B------:R-:W-:Y:S01]  /*3d00*/  FSETP.GEU.AND P3, PT, R101, -126, PT ;  /* 0xc2fc00006500780b */ /* 0x000fe20003f6e000 */
[----:B------:R-:W-:Y:S01]  /*3d10*/  FADD R133, R133, R186 ;  /* 0x000000ba85857221 */ /* 0x000fe20000000000 */
[----:B------:R-:W-:Y:S01]  /*3d20*/  LOP3.LUT R92, R92, 0xff, RZ, 0xc0, !PT ;  /* 0x000000ff5c5c7812 */ /* 0x000fe200078ec0ff */
[----:B------:R-:W-:Y:S01]  /*3d30*/  FADD R25, R28, R89 ;  /* 0x000000591c197221 */ /* 0x000fe20000000000 */
[----:B------:R-:W-:Y:S01]  /*3d40*/  F2FP.SATFINITE.E4M3.F32.PACK_AB_MERGE_C R89, R205, R89, RZ ;  /* 0x00000059cd59723e */ /* 0x000fe200048070ff */
        /* <DEDUP_REMOVED lines=11> */
[----:B------:R-:W-:Y:S01]  /*3e00*/  F2FP.SATFINITE.E4M3.F32.PACK_AB_MERGE_C R81, R205, R81, RZ ;  /* 0x00000051cd51723e */ /* 0x000fe200048070ff */
[----:B------:R-:W-:Y:S01]  /*3e10*/  FADD R180, R23, R88 ;  /* 0x0000005817b47221 */ /* 0x000fe20000000000 */
[----:B------:R-:W-:Y:S01]  /*3e20*/  FADD R23, R24, R85 ;  /* 0x0000005518177221 */ /* 0x000fe20000000000 */
[----:B------:R-:W-:Y:S01]  /*3e30*/  @!P5 FMUL R93, R93, 0.5 ;  /* 0x3f0000005d5dd820 */ /* 0x000fe20000400000 */
[----:B------:R-:W1:Y:S01]  /*3e40*/  MUFU.EX2 R104, R104 ;  /* 0x0000006800687308 */ /* 0x000e620000000800 */
[----:B---3--:R-:W-:Y:S01]  /*3e50*/  @!P1 FMUL R97, R97, R97 ;  /* 0x0000006161619220 */ /* 0x008fe20000400000 */
[----:B------:R-:W-:-:S02]  /*3e60*/  FSETP.GEU.AND P1, PT, R124, -126, PT ;  /* 0xc2fc00007c00780b */ /* 0x000fc40003f2e000 */
[----:B------:R-:W-:Y:S01]  /*3e70*/  F2FP.SATFINITE.E4M3.F32.PACK_AB_MERGE_C R24, R205, R24, RZ ;  /* 0x00000018cd18723e */ /* 0x000fe200048070ff */
[----:B------:R-:W-:Y:S01]  /*3e80*/  FADD R195, R36, R97 ;  /* 0x0000006124c37221 */ /* 0x000fe20000000000 */
[----:B------:R-:W-:Y:S01]  /*3e90*/  LOP3.LUT R81, R81, 0xffff, RZ, 0xc0, !PT ;  /* 0x0000ffff51517812 */ /* 0x000fe200078ec0ff */
[----:B------:R-:W-:Y:S01]  /*3ea0*/  @!P6 FMUL R100, R100, 0.5 ;  /* 0x3f0000006464e820 */ /* 0x000fe20000400000 */
[----:B------:R-:W3:Y:S01]  /*3eb0*/  MUFU.EX2 R101, R101 ;  /* 0x0000006500657308 */ /* 0x000ee20000000800 */
[----:B--2---:R-:W-:Y:S01]  /*3ec0*/  @!P4 FMUL R26, R26, R26 ;  /* 0x0000001a1a1ac220 */ /* 0x004fe20000400000 */
[----:B------:R-:W-:Y:S02]  /*3ed0*/  FSETP.GEU.AND P4, PT, R34, -126, PT ;  /* 0xc2fc00002200780b */ /* 0x000fe40003f8e000 */
[----:B------:R-:W-:Y:S01]  /*3ee0*/  F2FP.SATFINITE.E4M3.F32.PACK_AB_MERGE_C R36, R205, R36, RZ ;  /* 0x00000024cd24723e */ /* 0x000fe200048070ff */
[----:B------:R-:W-:Y:S01]  /*3ef0*/  FADD R201, R41, R26 ;  /* 0x0000001a29c97221 */ /* 0x000fe20000000000 */
[----:B------:R-:W-:Y:S01]  /*3f00*/  F2FP.SATFINITE.E4M3.F32.PACK_AB_MERGE_C R26, R205, R26, RZ ;  /* 0x0000001acd1a723e */ /* 0x000fe200048070ff */
[----:B------:R-:W-:Y:S01]  /*3f10*/  @!P1 FMUL R124, R124, 0.5 ;  /* 0x3f0000007c7c9820 */ /* 0x000fe20000400000 */
[----:B------:R-:W2:Y:S01]  /*3f20*/  MUFU.EX2 R93, R93 ;  /* 0x0000005d005d7308 */ /* 0x000ea20000000800 */
[----:B-1----:R-:W-:Y:S01]  /*3f30*/  @!P2 FMUL R104, R104, R104 ;  /* 0x000000686868a220 */ /* 0x002fe20000400000 */
[----:B------:R-:W-:-:S02]  /*3f40*/  FSETP.GEU.AND P2, PT, R30, -126, PT ;  /* 0xc2fc00001e00780b */ /* 0x000fc40003f4e000 */
[----:B------:R-:W-:Y:S01]  /*3f50*/  LOP3.LUT R26, R26, 0xff, RZ, 0xc0, !PT ;  /* 0x000000ff1a1a7812 */ /* 0x000fe200078ec0ff */
[----:B------:R-:W-:Y:S01]  /*3f60*/  FADD R196, R37, R104 ;  /* 0x0000006825c47221 */ /* 0x000fe20000000000 */
[----:B------:R-:W-:Y:S01]  /*3f70*/  F2FP.SATFINITE.E4M3.F32.PACK_AB_MERGE_C R41, R205, R41, RZ ;  /* 0x00000029cd29723e */ /* 0x000fe200048070ff */
[----:B------:R-:W-:Y:S01]  /*3f80*/  @!P4 FMUL R34, R34, 0.5 ;  /* 0x3f0000002222c820 */ /* 0x000fe20000400000 */
[----:B------:R-:W1:Y:S01]  /*3f90*/  MUFU.EX2 R100, R100 ;  /* 0x0000006400647308 */ /* 0x000e620000000800 */
[----:B---3--:R-:W-:Y:S01]  /*3fa0*/  @!P3 FMUL R101, R101, R101 ;  /* 0x000000656565b220 */ /* 0x008fe20000400000 */
[----:B------:R-:W-:Y:S02]  /*3fb0*/  FSETP.GEU.AND P3, PT, R31, -126, PT ;  /* 0xc2fc00001f00780b */ /* 0x000fe40003f6e000 */
[C---:B------:R-:W-:Y:S01]  /*3fc0*/  F2FP.SATFINITE.E4M3.F32.PACK_AB_MERGE_C R97, R205.reuse, R97, RZ ;  /* 0x00000061cd61723e */ /* 0x040fe200048070ff */
[----:B------:R-:W-:Y:S01]  /*3fd0*/  FADD R198, R40, R101 ;  /* 0x0000006528c67221 */ /* 0x000fe20000000000 */
[----:B------:R-:W-:Y:S01]  /*3fe0*/  F2FP.SATFINITE.E4M3.F32.PACK_AB_MERGE_C R88, R205, R88, RZ ;  /* 0x00000058cd58723e */ /* 0x000fe200048070ff */
[----:B------:R-:W-:Y:S01]  /*3ff0*/  @!P2 FMUL R30, R30, 0.5 ;  /* 0x3f0000001e1ea820 */ /* 0x000fe20000400000 */
[----:B------:R-:W3:Y:S01]  /*4000*/  MUFU.EX2 R124, R124 ;  /* 0x0000007c007c7308 */ /* 0x000ee20000000800 */
[----:B--2---:R-:W-:Y:S01]  /*4010*/  @!P5 FMUL R93, R93, R93 ;  /* 0x0000005d5d5dd220 */ /* 0x004fe20000400000 */
[----:B------:R-:W-:Y:S01]  /*4020*/  FSETP.GEU.AND P5, PT, R149, -126, PT ;  /* 0xc2fc00009500780b */ /* 0x000fe20003fae000 */
[----:B------:R-:W-:Y:S01]  /*4030*/  FADD R155, R155, R198 ;  /* 0x000000c69b9b7221 */ /* 0x000fe20000000000 */
[C---:B------:R-:W-:Y:S01]  /*4040*/  F2FP.SATFINITE.E4M3.F32.PACK_AB_MERGE_C R85, R205.reuse, R85, RZ ;  /* 0x00000055cd55723e */ /* 0x040fe200048070ff */
        /* <DEDUP_REMOVED lines=10> */
[----:B------:R1:W4:Y:S01]  /*40f0*/  MUFU.EX2 R125, R30 ;  /* 0x0000001e007d7308 */ /* 0x0003220000000800 */
[----:B---3--:R-:W-:Y:S01]  /*4100*/  @!P1 FMUL R124, R124, R124 ;  /* 0x0000007c7c7c9220 */ /* 0x008fe20000400000 */
[----:B------:R-:W-:Y:S01]  /*4110*/  FSETP.GEU.AND P1, PT, R39, -126, PT ;  /* 0xc2fc00002700780b */ /* 0x000fe20003f2e000 */
[----:B------:R-:W-:Y:S01]  /*4120*/  FADD R145, R145, R192 ;  /* 0x000000c091917221 */ /* 0x000fe20000000000 */
[----:B------:R-:W-:Y:S02]  /*4130*/  F2FP.SATFINITE.E4M3.F32.PACK_AB_MERGE_C R100, R205, R100, RZ ;  /* 0x00000064cd64723e */ /* 0x000fe400048070ff */
[----:B------:R-:W-:Y:S01]  /*4140*/  PRMT R81, R81, 0x7604, R84 ;  /* 0x0000760451517816 */ /* 0x000fe20000000054 */
[----:B------:R-:W-:Y:S01]  /*4150*/  @!P6 FMUL R117, R117, 0.5 ;  /* 0x3f0000007575e820 */ /* 0x000fe20000400000 */
[----:B------:R3:W5:Y:S01]  /*4160*/  MUFU.EX2 R128, R31 ;  /* 0x0000001f00807308 */ /* 0x0007620000000800 */
[----:B--2---:R-:W-:Y:S01]  /*4170*/  @!P4 FMUL R129, R129, R129 ;  /* 0x000000818181c220 */ /* 0x004fe20000400000 */
[----:B------:R-:W-:Y:S01]  /*4180*/  FSETP.GEU.AND P4, PT, R46, -126, PT ;  /* 0xc2fc00002e00780b */ /* 0x000fe20003f8e000 */
[----:B-1----:R-:W-:Y:S01]  /*4190*/  FFMA R30, R58, UR6, -R112 ;  /* 0x000000063a1e7c23 */ /* 0x002fe20008000870 */
[----:B------:R-:W-:Y:S01]  /*41a0*/  ULDC UR6, c[0x0][0x604] ;  /* 0x0001810000067ab9 */ /* 0x000fe20000000800 */
[----:B------:R-:W-:-:S02]  /*41b0*/  LOP3.LUT R32, R32, 0xffff, RZ, 0xc0, !PT ;  /* 0x0000ffff20207812 */ /* 0x000fc400078ec0ff */
[----:B------:R-:W-:Y:S01]  /*41c0*/  @!P1 FMUL R39, R39, 0.5 ;  /* 0x3f00000027279820 */ /* 0x000fe20000400000 */
[----:B------:R-:W1:Y:S01]  /*41d0*/  MUFU.EX2 R27, R149 ;  /* 0x00000095001b7308 */ /* 0x000e620000000800 */
[----:B----4-:R-:W-:Y:S01]  /*41e0*/  @!P2 FMUL R125, R125, R125 ;  /* 0x0000007d7d7da220 */ /* 0x010fe20000400000 */
[----:B------:R-:W-:Y:S01]  /*41f0*/  FSETP.GEU.AND P2, PT, R42, -126, PT ;  /* 0xc2fc00002a00780b */ /* 0x000fe20003f4e000 */
[--C-:B---3--:R-:W-:Y:S01]  /*4200*/  FFMA R31, R59, UR6, -R112.reuse ;  /* 0x000000063b1f7c23 */ /* 0x108fe20008000870 */
[----:B------:R-:W-:Y:S01]  /*4210*/  ULDC UR6, c[0x0][0x604] ;  /* 0x0001810000067ab9 */ /* 0x000fe20000000800 */
[----:B------:R-:W-:Y:S01]  /*4220*/  LOP3.LUT R33, R33, 0xff, RZ, 0xc0, !PT ;  /* 0x000000ff21217812 */ /* 0x000fe200078ec0ff */
[----:B------:R-:W-:Y:S01]  /*4230*/  FFMA R34, R62, UR6, -R112 ;  /* 0x000000063e227c23 */ /* 0x000fe20008000870 */
[----:B------:R-:W-:Y:S01]  /*4240*/  @!P4 FMUL R46, R46, 0.5 ;  /* 0x3f0000002e2ec820 */ /* 0x000fe20000400000 */
[----:B------:R-:W2:Y:S01]  /*4250*/  MUFU.EX2 R117, R117 ;  /* 0x0000007500757308 */ /* 0x000ea20000000800 */
[----:B-----5:R-:W-:Y:S01]  /*4260*/  @!P3 FMUL R128, R128, R128 ;  /* 0x000000808080b220 */ /* 0x020fe20000400000 */
[----:B------:R-:W-:Y:S01]  /*4270*/  FSETP.GEU.AND P3, PT, R43, -126, PT ;  /* 0xc2fc00002b00780b */ /* 0x000fe20003f6e000 */
[----:B------:R-:W-:Y:S01]  /*4280*/  ULDC UR6, c[0x0][0x604] ;  /* 0x0001810000067ab9 */ /* 0x000fe20000000800 */
[----:B------:R-:W-:-:S02]  /*4290*/  LOP3.LUT R36, R36, 0xffff, RZ, 0xc0, !PT ;  /* 0x0000ffff24247812 */ /* 0x000fc400078ec0ff */
[----:B------:R-:W-:Y:S01]  /*42a0*/  LOP3.LUT R100, R100, 0xff, RZ, 0xc0, !PT ;  /* 0x000000ff64647812 */ /* 0x000fe200078ec0ff */
[----:B------:R-:W-:Y:S01]  /*42b0*/  @!P2 FMUL R42, R42, 0.5 ;  /* 0x3f0000002a2aa820 */ /* 0x000fe20000400000 */
[----:B------:R-:W3:Y:S01]  /*42c0*/  MUFU.EX2 R140, R39 ;  /* 0x00000027008c7308 */ /* 0x000ee20000000800 */
[----:B-1----:R-:W-:Y:S01]  /*42d0*/  @!P5 FMUL R27, R27, R27 ;  /* 0x0000001b1b1bd220 */ /* 0x002fe20000400000 */
[----:B------:R-:W-:Y:S02]  /*42e0*/  FSETP.GEU.AND P5, PT, R35, -126, PT ;  /* 0xc2fc00002300780b */ /* 0x000fe40003fae000 */
[----:B------:R-:W-:Y:S01]  /*42f0*/  LOP3.LUT R97, R97, 0xffff, RZ, 0xc0, !PT ;  /* 0x0000ffff61617812 */ /* 0x000fe200078ec0ff */
[----:B------:R-:W-:Y:S01]  /*4300*/  FADD R202, R44, R27 ;  /* 0x0000001b2cca7221 */ /* 0x000fe20000000000 */
[----:B------:R-:W-:Y:S01]  /*4310*/  F2FP.SATFINITE.E4M3.F32.PACK_AB_MERGE_C R27, R205, R27, RZ ;  /* 0x0000001bcd1b723e */ /* 0x000fe200048070ff */
[----:B------:R-:W-:Y:S01]  /*4320*/  @!P3 FMUL R43, R43, 0.5 ;  /* 0x3f0000002b2bb820 */ /* 0x000fe20000400000 */
[----:B------:R-:W1:Y:S01]  /*4330*/  MUFU.EX2 R149, R46 ;  /* 0x0000002e00957308 */ /* 0x000e620000000800 */
[----:B--2---:R-:W-:Y:S01]  /*4340*/  @!P6 FMUL R117, R117, R117 ;  /* 0x000000757575e220 */ /* 0x004fe20000400000 */
[----:B------:R-:W-:-:S02]  /*4350*/  FSETP.GEU.AND P6, PT, R38, -126, PT ;  /* 0xc2fc00002600780b */ /* 0x000fc40003fce000 */
[----:B------:R-:W-:Y:S02]  /*4360*/  LOP3.LUT R27, R27, 0xffff, RZ, 0xc0, !PT ;  /* 0x0000ffff1b1b7812 */ /* 0x000fe400078ec0ff */
[----:B------:R-:W-:Y:S01]  /*4370*/  F2FP.SATFINITE.E4M3.F32.PACK_AB_MERGE_C R44, R205, R44, RZ ;  /* 0x0000002ccd2c723e */ /* 0x000fe200048070ff */
[----:B------:R-:W-:Y:S01]  /*4380*/  @!P5 FMUL R35, R35, 0.5 ;  /* 0x3f0000002323d820 */ /* 0x000fe20000400000 */
[----:B------:R-:W2:Y:S01]  /*4390*/  MUFU.EX2 R141, R42 ;  /* 0x0000002a008d7308 */ /* 0x000ea20000000800 */
[----:B---3--:R-:W-:Y:S01]  /*43a0*/  @!P1 FMUL R140, R140, R140 ;  /* 0x0000008c8c8c9220 */ /* 0x008fe20000400000 */
[----:B------:R-:W-:Y:S02]  /*43b0*/  FSETP.GEU.AND P1, PT, R51, -126, PT ;  /* 0xc2fc00003300780b */ /* 0x000fe40003f2e000 */
[----:B------:R-:W-:Y:S02]  /*43c0*/  PRMT R27, R27, 0x7604, R26 ;  /* 0x000076041b1b7816 */ /* 0x000fe4000000001a */
[----:B------:R-:W-:Y:S01]  /*43d0*/  LOP3.LUT R44, R44, 0xffff, RZ, 0xc0, !PT ;  /* 0x0000ffff2c2c7812 */ /* 0x000fe200078ec0ff */
[----:B------:R-:W-:Y:S01]  /*43e0*/  @!P6 FMUL R38, R38, 0.5 ;  /* 0x3f0000002626e820 */ /* 0x000fe20000400000 */
[----:B------:R-:W3:Y:S01]  /*43f0*/  MUFU.EX2 R148, R43 ;  /* 0x0000002b00947308 */ /* 0x000ee20000000800 */
[----:B-1----:R-:W-:Y:S01]  /*4400*/  @!P4 FMUL R149, R149, R149 ;  /* 0x000000959595c220 */ /* 0x002fe20000400000 */
[----:B------:R-:W-:-:S02]  /*4410*/  FSETP.GEU.AND P4, PT, R30, -126, PT ;  /* 0xc2fc00001e00780b */ /* 0x000fc40003f8e000 */
[----:B------:R-:W-:Y:S02]  /*4420*/  PRMT R41, R44, 0x7604, R41 ;  /* 0x000076042c297816 */ /* 0x000fe40000000029 */
[----:B------:R-:W-:Y:S01]  /*4430*/  LOP3.LUT R88, R88, 0xff, RZ, 0xc0, !PT ;  /* 0x000000ff58587812 */ /* 0x000fe200078ec0ff */
[----:B------:R-:W-:Y:S01]  /*4440*/  @!P1 FMUL R51, R51, 0.5 ;  /* 0x3f00000033339820 */ /* 0x000fe20000400000 */
[----:B------:R1:W4:Y:S01]  /*4450*/  MUFU.EX2 R136, R35 ;  /* 0x0000002300887308 */ /* 0x0003220000000800 */
[----:B--2---:R-:W-:Y:S01]  /*4460*/  @!P2 FMUL R141, R141, R141 ;  /* 0x0000008d8d8da220 */ /* 0x004fe20000400000 */
[----:B------:R-:W-:Y:S02]  /*4470*/  FSETP.GEU.AND P2, PT, R54, -126, PT ;  /* 0xc2fc00003600780b */ /* 0x000fe40003f4e000 */
[----:B------:R-:W-:Y:S02]  /*4480*/  LOP3.LUT R85, R85, 0xffff, RZ, 0xc0, !PT ;  /* 0x0000ffff55557812 */ /* 0x000fe400078ec0ff */
[----:B------:R-:W-:Y:S01]  /*4490*/  F2FP.SATFINITE.E4M3.F32.PACK_AB_MERGE_C R104, R205, R104, RZ ;  /* 0x00000068cd68723e */ /* 0x000fe200048070ff */
[----:B------:R-:W-:Y:S01]  /*44a0*/  @!P4 FMUL R30, R30, 0.5 ;  /* 0x3f0000001e1ec820 */ /* 0x000fe20000400000 */
[----:B------:R2:W5:Y:S01]  /*44b0*/  MUFU.EX2 R137, R38 ;  /* 0x0000002600897308 */ /* 0x0005620000000800 */
[----:B---3--:R-:W-:Y:S01]  /*44c0*/  @!P3 FMUL R148, R148, R148 ;  /* 0x000000949494b220 */ /* 0x008fe20000400000 */
[----:B------:R-:W-:Y:S01]  /*44d0*/  FSETP.GEU.AND P3, PT, R55, -126, PT ;  /* 0xc2fc00003700780b */ /* 0x000fe20003f6e000 */
[----:B-1----:R-:W-:Y:S01]  /*44e0*/  FFMA R35, R63, UR6, -R112 ;  /* 0x000000063f237c23 */ /* 0x002fe20008000870 */
[----:B------:R-:W-:Y:S01]  /*44f0*/  ULDC UR6, c[0x0][0x604] ;  /* 0x0001810000067ab9 */ /* 0x000fe20000000800 */
[----:B------:R-:W-:-:S02]  /*4500*/  F2FP.SATFINITE.E4M3.F32.PACK_AB_MERGE_C R101, R205, R101, RZ ;  /* 0x00000065cd65723e */ /* 0x000fc400048070ff */
[----:B------:R-:W-:Y:S01]  /*4510*/  @!P2 FMUL R54, R54, 0.5 ;  /* 0x3f0000003636a820 */ /* 0x000fe20000400000 */
[----:B------:R-:W1:Y:S01]  /*4520*/  MUFU.EX2 R160, R51 ;  /* 0x0000003300a07308 */ /* 0x000e620000000800 */
[----:B----4-:R-:W-:Y:S01]  /*4530*/  @!P5 FMUL R136, R136, R136 ;  /* 0x000000888888d220 */ /* 0x010fe20000400000 */
[----:B------:R-:W-:Y:S01]  /*4540*/  FSETP.GEU.AND P5, PT, R47, -126, PT ;  /* 0xc2fc00002f00780b */ /* 0x000fe20003fae000 */
[--C-:B--2---:R-:W-:Y:S01]  /*4550*/  FFMA R38, R66, UR6, -R112.reuse ;  /* 0x0000000642267c23 */ /* 0x104fe20008000870 */
[----:B------:R-:W-:Y:S01]  /*4560*/  ULDC UR6, c[0x0][0x604] ;  /* 0x0001810000067ab9 */ /* 0x000fe20000000800 */
[----:B------:R-:W-:Y:S01]  /*4570*/  F2FP.SATFINITE.E4M3.F32.PACK_AB_MERGE_C R96, R205, R96, RZ ;  /* 0x00000060cd60723e */ /* 0x000fe200048070ff */
[--C-:B------:R-:W-:Y:S01]  /*4580*/  FFMA R39, R67, UR6, -R112.reuse ;  /* 0x0000000643277c23 */ /* 0x100fe20008000870 */
[----:B------:R-:W-:Y:S01]  /*4590*/  @!P3 FMUL R55, R55, 0.5 ;  /* 0x3f0000003737b820 */ /* 0x000fe20000400000 */
[----:B------:R-:W2:Y:S01]  /*45a0*/  MUFU.EX2 R30, R30 ;  /* 0x0000001e001e7308 */ /* 0x000ea20000000800 */
[----:B-----5:R-:W-:Y:S01]  /*45b0*/  @!P6 FMUL R137, R137, R137 ;  /* 0x000000898989e220 */ /* 0x020fe20000400000 */
        /* <DEDUP_REMOVED lines=11> */
[----:B------:R-:W-:Y:S01]  /*4670*/  PRMT R29, R32, 0x7604, R29 ;  /* 0x00007604201d7816 */ /* 0x000fe2000000001d */
[----:B------:R-:W-:Y:S01]  /*4680*/  FFMA R46, R74, UR6, -R112 ;  /* 0x000000064a2e7c23 */ /* 0x000fe20008000870 */
[----:B------:R-:W-:Y:S01]  /*4690*/  @!P6 FMUL R50, R50, 0.5 ;  /* 0x3f0000003232e820 */ /* 0x000fe20000400000 */
[----:B------:R-:W1:Y:S01]  /*46a0*/  MUFU.EX2 R172, R55 ;  /* 0x0000003700ac7308 */ /* 0x000e620000000800 */
[----:B--2---:R-:W-:Y:S01]  /*46b0*/  @!P4 FMUL R30, R30, R30 ;  /* 0x0000001e1e1ec220 */ /* 0x004fe20000400000 */
[----:B------:R-:W-:Y:S01]  /*46c0*/  FSETP.GEU.AND P4, PT, R42, -126, PT ;  /* 0xc2fc00002a00780b */ /* 0x000fe20003f8e000 */
[----:B------:R-:W-:Y:S01]  /*46d0*/  ULDC UR6, c[0x0][0x604] ;  /* 0x0001810000067ab9 */ /* 0x000fe20000000800 */
[----:B------:R-:W-:-:S02]  /*46e0*/  F2FP.SATFINITE.E4M3.F32.PACK_AB_MERGE_C R16, R205, R160, RZ ;  /* 0x000000a0cd10723e */ /* 0x000fc400048070ff */
[----:B------:R-:W-:Y:S01]  /*46f0*/  PRMT R33, R36, 0x7604, R33 ;  /* 0x0000760424217816 */ /* 0x000fe20000000021 */
[----:B------:R-:W-:Y:S01]  /*4700*/  @!P1 FMUL R35, R35, 0.5 ;  /* 0x3f00000023239820 */ /* 0x000fe20000400000 */
[----:B------:R2:W4:Y:S01]  /*4710*/  MUFU.EX2 R156, R47 ;  /* 0x0000002f009c7308 */ /* 0x0005220000000800 */
[----:B---3--:R-:W-:Y:S01]  /*4720*/  @!P2 FMUL R171, R171, R171 ;  /* 0x000000abababa220 */ /* 0x008fe20000400000 */
[----:B------:R-:W-:Y:S02]  /*4730*/  FSETP.GEU.AND P2, PT, R38, -126, PT ;  /* 0xc2fc00002600780b */ /* 0x000fe40003f4e000 */
[----:B------:R-:W-:Y:S02]  /*4740*/  PRMT R89, R89, 0x7604, R92 ;  /* 0x0000760459597816 */ /* 0x000fe4000000005c */
[----:B------:R-:W-:Y:S01]  /*4750*/  F2FP.SATFINITE.E4M3.F32.PACK_AB_MERGE_C R170, R205, R171, RZ ;  /* 0x000000abcdaa723e */ /* 0x000fe200048070ff */
[----:B------:R-:W-:Y:S01]  /*4760*/  @!P4 FMUL R42, R42, 0.5 ;  /* 0x3f0000002a2ac820 */ /* 0x000fe20000400000 */
[----:B------:R3:W5:Y:S01]  /*4770*/  MUFU.EX2 R161, R50 ;  /* 0x0000003200a17308 */ /* 0x0007620000000800 */
[----:B-1----:R-:W-:Y:S01]  /*4780*/  @!P3 FMUL R172, R172, R172 ;  /* 0x000000acacacb220 */ /* 0x002fe20000400000 */
[----:B------:R-:W-:Y:S01]  /*4790*/  FSETP.GEU.AND P3, PT, R39, -126, PT ;  /* 0xc2fc00002700780b */ /* 0x000fe20003f6e000 */
[----:B--2---:R-:W-:Y:S01]  /*47a0*/  FFMA R47, R75, UR6, -R112 ;  /* 0x000000064b2f7c23 */ /* 0x004fe20008000870 */
[----:B------:R-:W-:Y:S01]  /*47b0*/  ULDC UR6, c[0x0][0x604] ;  /* 0x0001810000067ab9 */ /* 0x000fe20000000800 */
[----:B------:R-:W-:Y:S01]  /*47c0*/  PRMT R97, R97, 0x7604, R100 ;  /* 0x0000760461617816 */ /* 0x000fe20000000064 */
[----:B------:R-:W-:-:S02]  /*47d0*/  IMAD.U32 R170, R170, 0x10000, RZ ;  /* 0x00010000aaaa7824 */ /* 0x000fc400078e00ff */
[----:B------:R-:W-:Y:S01]  /*47e0*/  @!P2 FMUL R38, R38, 0.5 ;  /* 0x3f0000002626a820 */ /* 0x000fe20000400000 */
[----:B------:R-:W1:Y:S01]  /*47f0*/  MUFU.EX2 R35, R35 ;  /* 0x0000002300237308 */ /* 0x000e620000000800 */
[----:B----4-:R-:W-:Y:S01]  /*4800*/  @!P5 FMUL R156, R156, R156 ;  /* 0x0000009c9c9cd220 */ /* 0x010fe20000400000 */
[----:B------:R-:W-:Y:S01]  /*4810*/  FSETP.GEU.AND P5, PT, R31, -126, PT ;  /* 0xc2fc00001f00780b */ /* 0x000fe20003fae000 */
[--C-:B---3--:R-:W-:Y:S01]  /*4820*/  FFMA R50, R78, UR6, -R112.reuse ;  /* 0x000000064e327c23 */ /* 0x108fe20008000870 */
        /* <DEDUP_REMOVED lines=8> */
[----:B------:R-:W-:Y:S01]  /*48b0*/  LOP3.LUT R173, R173, 0xffff, RZ, 0xc0, !PT ;  /* 0x0000ffffadad7812 */ /* 0x000fe200078ec0ff */
        /* <DEDUP_REMOVED lines=8> */
[C---:B------:R-:W-:Y:S01]  /*4940*/  F2FP.SATFINITE.E4M3.F32.PACK_AB_MERGE_C R37, R205.reuse, R37, RZ ;  /* 0x00000025cd25723e */ /* 0x040fe200048070ff */
        /* <DEDUP_REMOVED lines=14> */
[----:B------:R-:W-:Y:S01]  /*4a30*/  ULDC UR6, c[0x0][0x604] ;  /* 0x0001810000067ab9 */ /* 0x000fe20000000800 */
[----:B------:R-:W-:Y:S01]  /*4a40*/  PRMT R85, R85, 0x7604, R88 ;  /* 0x0000760455557816 */ /* 0x000fe20000000058 */
        /* <DEDUP_REMOVED lines=63> */
[--C-:B------:R-:W-:Y:S01]  /*4e40*/  FFMA R111, R150, UR14, -R112.reuse ;  /* 0x0000000e966f7c23 */ /* 0x100fe20008000870 */
        /* <DEDUP_REMOVED lines=13> */
[----:B------:R-:W-:Y:S01]  /*4f20*/  FFMA R91, R119, UR6, -R112 ;  /* 0x00000006775b7c23 */ /* 0x000fe20008000870 */
[----:B------:R-:W-:Y:S01]  /*4f30*/  ULDC UR6, c[0x0][0x604] ;  /* 0x0001810000067ab9 */ /* 0x000fe20000000800 */
[----:B------:R-:W-:-:S02]  /*4f40*/  VIADD R115, R115, 0xffffffff ;  /* 0xffffffff73737836 */ /* 0x000fc40000000000 */
        /* <DEDUP_REMOVED lines=15> */
[----:B------:R-:W-:Y:S01]  /*5040*/  FADD R122, R6, R49 ;  /* 0x00000031067a7221 */ /* 0x000fe20000000000 */
[----:B------:R-:W-:Y:S01]  /*5050*/  FFMA R98, R127, UR6, -R112 ;  /* 0x000000067f627c23 */ /* 0x000fe20008000870 */
[----:B------:R-:W-:Y:S01]  /*5060*/  @!P4 FMUL R78, R78, 0.5 ;  /* 0x3f0000004e4ec820 */ /* 0x000fe20000400000 */
[----:B------:R-:W3:Y:S01]  /*5070*/  MUFU.EX2 R58, R58 ;  /* 0x0000003a003a7308 */ /* 0x000ee20000000800 */
[----:B-1----:R-:W-:Y:S01]  /*5080*/  @!P3 FMUL R63, R63, R63 ;  /* 0x0000003f3f3fb220 */ /* 0x002fe20000400000 */
[----:B------:R-:W-:Y:S01]  /*5090*/  FSETP.GEU.AND P3, PT, R75, -126, PT ;  /* 0xc2fc00004b00780b */ /* 0x000fe20003f6e000 */
[----:B------:R-:W-:Y:S01]  /*50a0*/  ULDC UR6, c[0x0][0x604] ;  /* 0x0001810000067ab9 */ /* 0x000fe20000000800 */
[----:B------:R-:W-:Y:S01]  /*50b0*/  FADD R126, R125, R66 ;  /* 0x000000427d7e7221 */ /* 0x000fe20000000000 */
        /* <DEDUP_REMOVED lines=8> */
[----:B------:R-:W-:Y:S01]  /*5140*/  FADD R120, R124, R63 ;  /* 0x0000003f7c787221 */ /* 0x000fe20000000000 */
        /* <DEDUP_REMOVED lines=22> */
[----:B------:R-:W-:Y:S01]  /*52b0*/  FADD R131, R136, R71 ;  /* 0x0000004788837221 */ /* 0x000fe20000000000 */
        /* <DEDUP_REMOVED lines=9> */
[--C-:B------:R-:W-:Y:S01]  /*5350*/  FFMA R114, R147, UR6, -R112.reuse ;  /* 0x0000000693727c23 */ /* 0x100fe20008000870 */
[----:B------:R-:W-:Y:S01]  /*5360*/  @!P4 FMUL R90, R90, 0.5 ;  /* 0x3f0000005a5ac820 */ /* 0x000fe20000400000 */
[----:B------:R-:W3:Y:S01]  /*5370*/  MUFU.EX2 R70, R70 ;  /* 0x0000004600467308 */ /* 0x000ee20000000800 */
[----:B-1----:R-:W-:Y:S01]  /*5380*/  @!P3 FMUL R75, R75, R75 ;  /* 0x0000004b4b4bb220 */ /* 0x002fe20000400000 */
[----:B------:R-:W-:Y:S01]  /*5390*/  FSETP.GEU.AND P3, PT, R87, -126, PT ;  /* 0xc2fc00005700780b */ /* 0x000fe20003f6e000 */
[----:B------:R-:W-:Y:S01]  /*53a0*/  ULDC UR6, c[0x0][0x604] ;  /* 0x0001810000067ab9 */ /* 0x000fe20000000800 */
[----:B------:R-:W-:Y:S01]  /*53b0*/  F2FP.SATFINITE.E4M3.F32.PACK_AB_MERGE_C R142, R205, R12, RZ ;  /* 0x0000000ccd8e723e */ /* 0x000fe200048070ff */
[----:B------:R-:W-:Y:S01]  /*53c0*/  FFMA R112, R151, UR6, -R112 ;  /* 0x0000000697707c23 */ /* 0x000fe20008000870 */
[----:B------:R-:W-:Y:S01]  /*53d0*/  FADD R138, R140, R75 ;  /* 0x0000004b8c8a7221 */ /* 0x000fe20000000000 */
[----:B------:R-:W-:Y:S01]  /*53e0*/  @!P2 FMUL R86, R86, 0.5 ;  /* 0x3f0000005656a820 */ /* 0x000fe20000400000 */
[----:B------:R-:W1:Y:S01]  /*53f0*/  MUFU.EX2 R83, R83 ;  /* 0x0000005300537308 */ /* 0x000e620000000800 */
[----:B--2---:R-:W-:Y:S01]  /*5400*/  @!P5 FMUL R67, R67, R67 ;  /* 0x000000434343d220 */ /* 0x004fe20000400000 */
[----:B------:R-:W-:Y:S01]  /*5410*/  FSETP.GEU.AND P5, PT, R79, -126, PT ;  /* 0xc2fc00004f00780b */ /* 0x000fe20003fae000 */
[----:B------:R-:W-:Y:S01]  /*5420*/  FADD R146, R14, R65 ;  /* 0x000000410e927221 */ /* 0x000fe20000000000 */
[----:B------:R-:W-:Y:S01]  /*5430*/  F2FP.SATFINITE.E4M3.F32.PACK_AB_MERGE_C R147, R205, R149, RZ ;  /* 0x00000095cd93723e */ /* 0x000fe200048070ff */
[----:B------:R-:W-:Y:S01]  /*5440*/  FADD R125, R128, R67 ;  /* 0x00000043807d7221 */ /* 0x000fe20000000000 */
[----:B------:R-:W-:Y:S01]  /*5450*/  FADD R118, R5, R52 ;  /* 0x0000003405767221 */ /* 0x000fe20000000000 */
[----:B------:R-:W-:Y:S01]  /*5460*/  @!P3 FMUL R87, R87, 0.5 ;  /* 0x3f0000005757b820 */ /* 0x000fe20000400000 */
[----:B------:R-:W2:Y:S01]  /*5470*/  MUFU.EX2 R90, R90 ;  /* 0x0000005a005a7308 */ /* 0x000ea20000000800 */
[----:B---3--:R-:W-:Y:S01]  /*5480*/  @!P6 FMUL R70, R70, R70 ;  /* 0x000000464646e220 */ /* 0x008fe20000400000 */
[----:B------:R-:W-:Y:S01]  /*5490*/  FSETP.GEU.AND P6, PT, R82, -126, PT ;  /* 0xc2fc00005200780b */ /* 0x000fe20003fce000 */
[----:B------:R-:W-:Y:S01]  /*54a0*/  FADD R121, R117, R62 ;  /* 0x0000003e75797221 */ /* 0x000fe20000000000 */
[----:B------:R-:W-:Y:S01]  /*54b0*/  F2FP.SATFINITE.E4M3.F32.PACK_AB_MERGE_C R5, R205, R5, RZ ;  /* 0x00000005cd05723e */ /* 0x000fe200048070ff */
[----:B------:R-:W-:Y:S01]  /*54c0*/  FADD R139, R137, R74 ;  /* 0x0000004a898b7221 */ /* 0x000fe20000000000 */
[----:B------:R-:W-:Y:S01]  /*54d0*/  F2FP.SATFINITE.E4M3.F32.PACK_AB_MERGE_C R135, R205, R137, RZ ;  /* 0x00000089cd87723e */ /* 0x000fe200048070ff */
[----:B------:R-:W-:Y:S01]  /*54e0*/  @!P5 FMUL R79, R79, 0.5 ;  /* 0x3f0000004f4fd820 */ /* 0x000fe20000400000 */
[----:B------:R-:W3:Y:S01]  /*54f0*/  MUFU.EX2 R86, R86 ;  /* 0x0000005600567308 */ /* 0x000ee20000000800 */
[----:B-1----:R-:W-:Y:S01]  /*5500*/  @!P1 FMUL R83, R83, R83 ;  /* 0x0000005353539220 */ /* 0x002fe20000400000 */
[----:B------:R-:W-:Y:S01]  /*5510*/  FSETP.GEU.AND P1, PT, R94, -126, PT ;  /* 0xc2fc00005e00780b */ /* 0x000fe20003f2e000 */
[----:B------:R-:W-:Y:S01]  /*5520*/  FADD R137, R11, R64 ;  /* 0x000000400b897221 */ /* 0x000fe20000000000 */
[----:B------:R-:W-:Y:S01]  /*5530*/  F2FP.SATFINITE.E4M3.F32.PACK_AB_MERGE_C R117, R205, R117, RZ ;  /* 0x00000075cd75723e */ /* 0x000fe200048070ff */
[----:B------:R-:W-:Y:S01]  /*5540*/  FADD R134, R134, R25 ;  /* 0x0000001986867221 */ /* 0x000fe20000000000 */
[----:B------:R-:W-:Y:S01]  /*5550*/  LOP3.LUT R119, R119, 0xffff, RZ, 0xc0, !PT ;  /* 0x0000ffff77777812 */ /* 0x000fe200078ec0ff */
        /* <DEDUP_REMOVED lines=15> */
[----:B------:R-:W-:Y:S01]  /*5650*/  FADD R122, R122, R21 ;  /* 0x000000157a7a7221 */ /* 0x000fe20000000000 */
[----:B------:R-:W-:Y:S01]  /*5660*/  @!P4 FMUL R103, R103, 0.5 ;  /* 0x3f0000006767c820 */ /* 0x000fe20000400000 */
[----:B------:R-:W3:Y:S01]  /*5670*/  MUFU.EX2 R82, R82 ;  /* 0x0000005200527308 */ /* 0x000ee20000000800 */
[----:B-1----:R-:W-:Y:S01]  /*5680*/  @!P3 FMUL R87, R87, R87 ;  /* 0x000000575757b220 */ /* 0x002fe20000400000 */
[----:B------:R-:W-:Y:S01]  /*5690*/  FSETP.GEU.AND P3, PT, R98, -126, PT ;  /* 0xc2fc00006200780b */ /* 0x000fe20003f6e000 */
[----:B------:R-:W-:Y:S01]  /*56a0*/  FADD R21, R118, R145 ;  /* 0x0000009176157221 */ /* 0x000fe20000000000 */
[----:B------:R-:W-:Y:S01]  /*56b0*/  F2FP.SATFINITE.E4M3.F32.PACK_AB_MERGE_C R141, R205, R141, RZ ;  /* 0x0000008dcd8d723e */ /* 0x000fe200048070ff */
[----:B------:R-:W-:Y:S01]  /*56c0*/  FADD R158, R160, R87 ;  /* 0x00000057a09e7221 */ /* 0x000fe20000000000 */
        /* <DEDUP_REMOVED lines=8> */
[----:B------:R-:W-:Y:S01]  /*5750*/  LOP3.LUT R11, R11, 0xff, RZ, 0xc0, !PT ;  /* 0x000000ff0b0b7812 */ /* 0x000fe200078ec0ff */
[----:B------:R-:W-:Y:S01]  /*5760*/  @!P3 FMUL R98, R98, 0.5 ;  /* 0x3f0000006262b820 */ /* 0x000fe20000400000 */
[----:B------:R-:W2:Y:S01]  /*5770*/  MUFU.EX2 R103, R103 ;  /* 0x0000006700677308 */ /* 0x000ea20000000800 */
[----:B---3--:R-:W-:Y:S01]  /*5780*/  @!P6 FMUL R82, R82, R82 ;  /* 0x000000525252e220 */ /* 0x008fe20000400000 */
[----:B------:R-:W-:Y:S01]  /*5790*/  FSETP.GEU.AND P6, PT, R95, -126, PT ;  /* 0xc2fc00005f00780b */ /* 0x000fe20003fce000 */
[----:B------:R-:W-:Y:S01]  /*57a0*/  FADD R132, R129, R70 ;  /* 0x0000004681847221 */ /* 0x000fe20000000000 */
[----:B------:R-:W-:Y:S01]  /*57b0*/  LOP3.LUT R17, R17, 0xff, RZ, 0xc0, !PT ;  /* 0x000000ff11117812 */ /* 0x000fe200078ec0ff */
[----:B------:R-:W-:Y:S01]  /*57c0*/  FADD R150, R149, R82 ;  /* 0x0000005295967221 */ /* 0x000fe20000000000 */
[----:B------:R-:W-:Y:S01]  /*57d0*/  FADD R149, R156, R83 ;  /* 0x000000539c957221 */ /* 0x000fe20000000000 */
[----:B------:R-:W-:Y:S01]  /*57e0*/  @!P5 FMUL R91, R91, 0.5 ;  /* 0x3f0000005b5bd820 */ /* 0x000fe20000400000 */
[----:B------:R-:W3:Y:S01]  /*57f0*/  MUFU.EX2 R99, R99 ;  /* 0x0000006300637308 */ /* 0x000ee20000000800 */
[----:B-1----:R-:W-:Y:S01]  /*5800*/  @!P1 FMUL R94, R94, R94 ;  /* 0x0000005e5e5e9220 */ /* 0x002fe20000400000 */
[----:B------:R-:W-:Y:S01]  /*5810*/  FSETP.GEU.AND P1, PT, R106, -126, PT ;  /* 0xc2fc00006a00780b */ /* 0x000fe20003f2e000 */
[----:B------:R-:W-:Y:S01]  /*5820*/  FADD R118, R133, R160 ;  /* 0x000000a085767221 */ /* 0x000fe20000000000 */
[----:B------:R-:W-:Y:S01]  /*5830*/  LOP3.LUT R142, R142, 0xffff, RZ, 0xc0, !PT ;  /* 0x0000ffff8e8e7812 */ /* 0x000fe200078ec0ff */
[----:B------:R-:W-:Y:S01]  /*5840*/  FADD R177, R31, R94 ;  /* 0x0000005e1fb17221 */ /* 0x000fe20000000000 */
[----:B------:R-:W-:Y:S01]  /*5850*/  F2FP.SATFINITE.E4M3.F32.PACK_AB_MERGE_C R129, R205, R129, RZ ;  /* 0x00000081cd81723e */ /* 0x000fe200048070ff */
[----:B------:R-:W-:Y:S01]  /*5860*/  @!P6 FMUL R95, R95, 0.5 ;  /* 0x3f0000005f5fe820 */ /* 0x000fe20000400000 */
[----:B------:R-:W1:Y:S01]  /*5870*/  MUFU.EX2 R98, R98 ;  /* 0x0000006200627308 */ /* 0x000e620000000800 */
[----:B--2---:R-:W-:Y:S01]  /*5880*/  @!P4 FMUL R103, R103, R103 ;  /* 0x000000676767c220 */ /* 0x004fe20000400000 */
[----:B------:R-:W-:Y:S01]  /*5890*/  FSETP.GEU.AND P4, PT, R109, -126, PT ;  /* 0xc2fc00006d00780b */ /* 0x000fe20003f8e000 */
[----:B------:R-:W-:Y:S01]  /*58a0*/  FADD R177, R120, R177 ;  /* 0x000000b178b17221 */ /* 0x000fe20000000000 */
[----:B------:R-:W-:Y:S01]  /*58b0*/  LOP3.LUT R133, R7, 0xff, RZ, 0xc0, !PT ;  /* 0x000000ff07857812 */ /* 0x000fe200078ec0ff */
[----:B------:R-:W-:Y:S01]  /*58c0*/  FADD R151, R15, R72 ;  /* 0x000000480f977221 */ /* 0x000fe20000000000 */
[----:B------:R-:W-:Y:S01]  /*58d0*/  LOP3.LUT R130, R130, 0xffff, RZ, 0xc0, !PT ;  /* 0x0000ffff82827812 */ /* 0x000fe200078ec0ff */
[----:B------:R-:W-:Y:S01]  /*58e0*/  @!P1 FMUL R106, R106, 0.5 ;  /* 0x3f0000006a6a9820 */ /* 0x000fe20000400000 */
[----:B------:R-:W2:Y:S01]  /*58f0*/  MUFU.EX2 R91, R91 ;  /* 0x0000005b005b7308 */ /* 0x000ea20000000800 */
[----:B---3--:R-:W-:Y:S01]  /*5900*/  @!P2 FMUL R99, R99, R99 ;  /* 0x000000636363a220 */ /* 0x008fe20000400000 */
[----:B------:R-:W-:Y:S01]  /*5910*/  FSETP.GEU.AND P2, PT, R107, -126, PT ;  /* 0xc2fc00006b00780b */ /* 0x000fe20003f4e000 */
[----:B------:R-:W-:Y:S01]  /*5920*/  FADD R188, R137, R188 ;  /* 0x000000bc89bc7221 */ /* 0x000fe20000000000 */
[----:B------:R-:W-:Y:S01]  /*5930*/  PRMT R11, R142, 0x7604, R11 ;  /* 0x000076048e0b7816 */ /* 0x000fe2000000000b */
        /* <DEDUP_REMOVED lines=9> */
[----:B------:R-:W-:Y:S01]  /*59d0*/  F2FP.SATFINITE.E4M3.F32.PACK_AB_MERGE_C R35, R205, R35, RZ ;  /* 0x00000023cd23723e */ /* 0x000fe200048070ff */
[----:B------:R-:W-:Y:S01]  /*59e0*/  @!P2 FMUL R107, R107, 0.5 ;  /* 0x3f0000006b6ba820 */ /* 0x000fe20000400000 */
[----:B------:R-:W1:Y:S01]  /*59f0*/  MUFU.EX2 R106, R106 ;  /* 0x0000006a006a7308 */ /* 0x000e620000000800 */
[----:B--2---:R-:W-:Y:S01]  /*5a00*/  @!P5 FMUL R91, R91, R91 ;  /* 0x0000005b5b5bd220 */ /* 0x004fe20000400000 */
[----:B------:R-:W-:Y:S01]  /*5a10*/  FSETP.GEU.AND P5, PT, R102, -126, PT ;  /* 0xc2fc00006600780b */ /* 0x000fe20003fae000 */
[----:B------:R-:W-:Y:S01]  /*5a20*/  FADD R196, R151, R196 ;  /* 0x000000c497c47221 */ /* 0x000fe20000000000 */
[----:B------:R-:W-:Y:S01]  /*5a30*/  SHF.L.U32 R26, R129, 0x10, RZ ;  /* 0x00000010811a7819 */ /* 0x000fe200000006ff */
[----:B------:R-:W-:Y:S01]  /*5a40*/  FADD R171, R172, R91 ;  /* 0x0000005bacab7221 */ /* 0x000fe20000000000 */
[----:B------:R-:W-:Y:S01]  /*5a50*/  FADD R172, R19, R80 ;  /* 0x0000005013ac7221 */ /* 0x000fe20000000000 */
[----:B------:R-:W-:Y:S01]  /*5a60*/  @!P3 FMUL R108, R108, 0.5 ;  /* 0x3f0000006c6cb820 */ /* 0x000fe20000400000 */
[----:B------:R-:W2:Y:S01]  /*5a70*/  MUFU.EX2 R109, R109 ;  /* 0x0000006d006d7308 */ /* 0x000ea20000000800 */
[----:B---3--:R-:W-:Y:S01]  /*5a80*/  @!P6 FMUL R95, R95, R95 ;  /* 0x0000005f5f5fe220 */ /* 0x008fe20000400000 */
[----:B------:R-:W-:Y:S01]  /*5a90*/  FSETP.GEU.AND P6, PT, R105, -126, PT ;  /* 0xc2fc00006900780b */ /* 0x000fe20003fce000 */
[----:B------:R-:W-:Y:S01]  /*5aa0*/  IMAD.U32 R34, R34, 0x10000, RZ ;  /* 0x0001000022227824 */ /* 0x000fe200078e00ff */
[C---:B------:R-:W-:Y:S01]  /*5ab0*/  F2FP.SATFINITE.E4M3.F32.PACK_AB_MERGE_C R19, R205.reuse, R19, RZ ;  /* 0x00000013cd13723e */ /* 0x040fe200048070ff */
[----:B------:R-:W-:Y:S01]  /*5ac0*/  FADD R20, R30, R95 ;  /* 0x0000005f1e147221 */ /* 0x000fe20000000000 */
[----:B------:R-:W-:Y:S01]  /*5ad0*/  F2FP.SATFINITE.E4M3.F32.PACK_AB_MERGE_C R30, R205, R30, RZ ;  /* 0x0000001ecd1e723e */ /* 0x000fe200048070ff */
        /* <DEDUP_REMOVED lines=11> */
[----:B------:R-:W-:Y:S01]  /*5b90*/  ISETP.GT.U32.AND P4, PT, R115, 0x1, PT ;  /* 0x000000017300780c */ /* 0x000fe20003f84070 */
[----:B------:R-:W-:Y:S01]  /*5ba0*/  FADD R115, R3, R48 ;  /* 0x0000003003737221 */ /* 0x000fe20000000000 */
[----:B------:R-:W-:Y:S01]  /*5bb0*/  FADD R3, R4, R45 ;  /* 0x0000002d04037221 */ /* 0x000fe20000000000 */
[----:B------:R-:W-:Y:S01]  /*5bc0*/  F2FP.SATFINITE.E4M3.F32.PACK_AB_MERGE_C R4, R205, R124, RZ ;  /* 0x0000007ccd04723e */ /* 0x000fe200048070ff */
[----:B------:R-:W-:Y:S01]  /*5bd0*/  FADD R197, R50, R109 ;  /* 0x0000006d32c57221 */ /* 0x000fe20000000000 */
[----:B------:R-:W-:Y:S01]  /*5be0*/  @!P1 FMUL R114, R114, 0.5 ;  /* 0x3f00000072729820 */ /* 0x000fe20000400000 */
[----:B------:R-:W2:Y:S01]  /*5bf0*/  MUFU.EX2 R102, R102 ;  /* 0x0000006600667308 */ /* 0x000ea20000000800 */
[----:B---3--:R-:W-:Y:S01]  /*5c00*/  @!P2 FMUL R107, R107, R107 ;  /* 0x0000006b6b6ba220 */ /* 0x008fe20000400000 */
[----:B------:R-:W-:Y:S01]  /*5c10*/  FSETP.GEU.AND P2, PT, R111, -126, PT ;  /* 0xc2fc00006f00780b */ /* 0x000fe20003f4e000 */
[----:B------:R-:W-:Y:S01]  /*5c20*/  FADD R115, R115, R172 ;  /* 0x000000ac73737221 */ /* 0x000fe20000000000 */
[C---:B------:R-:W-:Y:S01]  /*5c30*/  F2FP.SATFINITE.E4M3.F32.PACK_AB_MERGE_C R124, R205.reuse, R6, RZ ;  /* 0x00000006cd7c723e */ /* 0x040fe200048070ff */
[----:B------:R-:W-:Y:S01]  /*5c40*/  FADD R193, R46, R107 ;  /* 0x0000006b2ec17221 */ /* 0x000fe20000000000 */
[C---:B------:R-:W-:Y:S01]  /*5c50*/  F2FP.SATFINITE.E4M3.F32.PACK_AB_MERGE_C R6, R205.reuse, R128, RZ ;  /* 0x00000080cd06723e */ /* 0x040fe200048070ff */
[----:B------:R-:W-:Y:S01]  /*5c60*/  FADD R128, R8, R53 ;  /* 0x0000003508807221 */ /* 0x000fe20000000000 */
        /* <DEDUP_REMOVED lines=12> */
[C---:B------:R-:W-:Y:S01]  /*5d30*/  F2FP.SATFINITE.E4M3.F32.PACK_AB_MERGE_C R10, R205.reuse, R140, RZ ;  /* 0x0000008ccd0a723e */ /* 0x040fe200048070ff */
[----:B------:R-:W-:Y:S01]  /*5d40*/  FADD R140, R12, R61 ;  /* 0x0000003d0c8c7221 */ /* 0x000fe20000000000 */
[C---:B------:R-:W-:Y:S01]  /*5d50*/  F2FP.SATFINITE.E4M3.F32.PACK_AB_MERGE_C R12, R205.reuse, R148, RZ ;  /* 0x00000094cd0c723e */ /* 0x040fe200048070ff */
[----:B------:R-:W-:Y:S01]  /*5d60*/  @!P3 FMUL R112, R112, 0.5 ;  /* 0x3f0000007070b820 */ /* 0x000fe20000400000 */
[----:B------:R-:W-:Y:S01]  /*5d70*/  F2FP.SATFINITE.E4M3.F32.PACK_AB_MERGE_C R148, R205, R14, RZ ;  /* 0x0000000ecd94723e */ /* 0x000fe200048070ff */
[----:B---3--:R-:W-:Y:S01]  /*5d80*/  @!P6 FMUL R105, R105, R105 ;  /* 0x000000696969e220 */ /* 0x008fe20000400000 */
[----:B------:R-:W-:Y:S01]  /*5d90*/  FSETP.GEU.AND P6, PT, R113, -126, PT ;  /* 0xc2fc00007100780b */ /* 0x000fe20003fce000 */
[----:B------:R-:W2:Y:S01]  /*5da0*/  MUFU.EX2 R111, R111 ;  /* 0x0000006f006f7308 */ /* 0x000ea20000000800 */
[----:B------:R-:W-:Y:S01]  /*5db0*/  F2FP.SATFINITE.E4M3.F32.PACK_AB_MERGE_C R14, R205, R156, RZ ;  /* 0x0000009ccd0e723e */ /* 0x000fe200048070ff */
[----:B------:R-:W-:Y:S01]  /*5dc0*/  FADD R184, R39, R102 ;  /* 0x0000006627b87221 */ /* 0x000fe20000000000 */
[C---:B------:R-:W-:Y:S01]  /*5dd0*/  F2FP.SATFINITE.E4M3.F32.PACK_AB_MERGE_C R156, R205.reuse, R161, RZ ;  /* 0x000000a1cd9c723e */ /* 0x040fe200048070ff */
[----:B------:R-:W-:Y:S01]  /*5de0*/  FADD R161, R18, R73 ;  /* 0x0000004912a17221 */ /* 0x000fe20000000000 */
[----:B------:R-:W-:Y:S01]  /*5df0*/  @!P5 FMUL R110, R110, 0.5 ;  /* 0x3f0000006e6ed820 */ /* 0x000fe20000400000 */
[----:B------:R-:W-:Y:S01]  /*5e00*/  F2FP.SATFINITE.E4M3.F32.PACK_AB_MERGE_C R18, R205, R18, RZ ;  /* 0x00000012cd12723e */ /* 0x000fe200048070ff */
[----:B-1----:R-:W-:Y:S01]  /*5e10*/  @!P1 FMUL R114, R114, R114 ;  /* 0x0000007272729220 */ /* 0x002fe20000400000 */
[----:B------:R-:W1:Y:S01]  /*5e20*/  MUFU.EX2 R112, R112 ;  /* 0x0000007000707308 */ /* 0x000e620000000800 */
[----:B------:R-:W-:Y:S01]  /*5e30*/  FADD R131, R131, R184 ;  /* 0x000000b883837221 */ /* 0x000fe20000000000 */
[----:B------:R-:W-:Y:S01]  /*5e40*/  LOP3.LUT R18, R18, 0xffff, RZ, 0xc0, !PT ;  /* 0x0000ffff12127812 */ /* 0x000fe200078ec0ff */
[----:B------:R-:W-:Y:S01]  /*5e50*/  FADD R199, R55, R114 ;  /* 0x0000007237c77221 */ /* 0x000fe20000000000 */
[----:B------:R-:W-:Y:S01]  /*5e60*/  @!P6 FMUL R113, R113, 0.5 ;  /* 0x3f0000007171e820 */ /* 0x000fe20000400000 */
[----:B------:R-:W-:Y:S01]  /*5e70*/  FADD R161, R161, R202 ;  /* 0x000000caa1a17221 */ /* 0x000fe20000000000 */
[----:B------:R-:W-:Y:S01]  /*5e80*/  PRMT R17, R18, 0x7604, R17 ;  /* 0x0000760412117816 */ /* 0x000fe20000000011 */
[----:B------:R-:W-:Y:S01]  /*5e90*/  FADD R158, R158, R199 ;  /* 0x000000c79e9e7221 */ /* 0x000fe20000000000 */
[----:B------:R-:W3:Y:S01]  /*5ea0*/  MUFU.EX2 R110, R110 ;  /* 0x0000006e006e7308 */ /* 0x000ee20000000800 */
[----:B------:R-:W-:Y:S01]  /*5eb0*/  LOP3.LUT R18, R19, 0xff, RZ, 0xc0, !PT ;  /* 0x000000ff13127812 */ /* 0x000fe200078ec0ff */
[----:B--2---:R-:W-:Y:S01]  /*5ec0*/  @!P2 FMUL R111, R111, R111 ;  /* 0x0000006f6f6fa220 */ /* 0x004fe20000400000 */
[----:B------:R-:W-:Y:S01]  /*5ed0*/  LOP3.LUT R19, R22, 0xffff, RZ, 0xc0, !PT ;  /* 0x0000ffff16137812 */ /* 0x000fe200078ec0ff */
[----:B------:R-:W-:Y:S01]  /*5ee0*/  FADD R128, R131, R158 ;  /* 0x0000009e83807221 */ /* 0x000fe20000000000 */
[----:B------:R-:W-:Y:S01]  /*5ef0*/  LOP3.LUT R22, R187, 0xffff, RZ, 0xc0, !PT ;  /* 0x0000ffffbb167812 */ /* 0x000fe200078ec0ff */
[----:B------:R-:W-:Y:S01]  /*5f00*/  FADD R120, R134, R161 ;  /* 0x000000a186787221 */ /* 0x000fe20000000000 */
[----:B------:R-:W-:Y:S01]  /*5f10*/  LOP3.LUT R131, R5, 0xff, RZ, 0xc0, !PT ;  /* 0x000000ff05837812 */ /* 0x000fe200078ec0ff */
[----:B------:R-:W2:Y:S01]  /*5f20*/  MUFU.EX2 R113, R113 ;  /* 0x0000007100717308 */ /* 0x000ea20000000800 */
[----:B------:R-:W-:Y:S01]  /*5f30*/  PRMT R185, R22, 0x7604, R185 ;  /* 0x0000760416b97816 */ /* 0x000fe200000000b9 */
[----:B-1----:R-:W-:Y:S01]  /*5f40*/  @!P3 FMUL R112, R112, R112 ;  /* 0x000000707070b220 */ /* 0x002fe20000400000 */
[----:B------:R-:W-:Y:S01]  /*5f50*/  PRMT R5, R119, 0x7604, R116 ;  /* 0x0000760477057816 */ /* 0x000fe20000000074 */
[----:B------:R-:W-:Y:S01]  /*5f60*/  FADD R203, R58, R111 ;  /* 0x0000006f3acb7221 */ /* 0x000fe20000000000 */
[----:B------:R-:W-:Y:S01]  /*5f70*/  SHF.L.U32 R22, R117, 0x10, RZ ;  /* 0x0000001075167819 */ /* 0x000fe200000006ff */
[----:B------:R-:W-:Y:S01]  /*5f80*/  FADD R204, R59, R112 ;  /* 0x000000703bcc7221 */ /* 0x000fe20000000000 */
[----:B------:R-:W-:Y:S01]  /*5f90*/  LOP3.LUT R4, R4, 0xffff, RZ, 0xc0, !PT ;  /* 0x0000ffff04047812 */ /* 0x000fe200078ec0ff */
[----:B------:R-:W-:Y:S01]  /*5fa0*/  FADD R28, R42, R105 ;  /* 0x000000692a1c7221 */ /* 0x000fe20000000000 */
[----:B------:R-:W-:Y:S01]  /*5fb0*/  LOP3.LUT R5, R5, 0xff0000, R22, 0xf8, !PT ;  /* 0x00ff000005057812 */ /* 0x000fe200078ef816 */
[----:B---3--:R-:W-:Y:S01]  /*5fc0*/  @!P5 FMUL R110, R110, R110 ;  /* 0x0000006e6e6ed220 */ /* 0x008fe20000400000 */
[----:B------:R-:W-:Y:S01]  /*5fd0*/  SHF.L.U32 R22, R141, 0x10, RZ ;  /* 0x000000108d167819 */ /* 0x000fe200000006ff */
[----:B------:R-:W-:Y:S01]  /*5fe0*/  FADD R174, R3, R174 ;  /* 0x000000ae03ae7221 */ /* 0x000fe20000000000 */
[----:B------:R-:W-:Y:S01]  /*5ff0*/  LOP3.LUT R124, R124, 0xffff, RZ, 0xc0, !PT ;  /* 0x0000ffff7c7c7812 */ /* 0x000fe200078ec0ff */
[----:B------:R-:W-:Y:S01]  /*6000*/  FADD R194, R51, R110 ;  /* 0x0000006e33c27221 */ /* 0x000fe20000000000 */
[----:B------:R-:W-:Y:S01]  /*6010*/  LOP3.LUT R134, R9, 0xff, RZ, 0xc0, !PT ;  /* 0x000000ff09867812 */ /* 0x000fe200078ec0ff */
[----:B------:R-:W-:Y:S01]  /*6020*/  FADD R191, R140, R191 ;  /* 0x000000bf8cbf7221 */ /* 0x000fe20000000000 */
[----:B------:R-:W-:Y:S01]  /*6030*/  PRMT R9, R130, 0x7604, R133 ;  /* 0x0000760482097816 */ /* 0x000fe20000000085 */
[----:B------:R-:W-:Y:S01]  /*6040*/  FADD R139, R139, R28 ;  /* 0x0000001c8b8b7221 */ /* 0x000fe20000000000 */
[----:B------:R-:W-:Y:S01]  /*6050*/  LOP3.LUT R119, R24, 0xffff, RZ, 0xc0, !PT ;  /* 0x0000ffff18777812 */ /* 0x000fe200078ec0ff */
[----:B------:R-:W-:Y:S01]  /*6060*/  IMAD.U32 R24, R123, 0x10000, RZ ;  /* 0x000100007b187824 */ /* 0x000fe200078e00ff */
[----:B------:R-:W-:Y:S01]  /*6070*/  LOP3.LUT R22, R11, 0xff0000, R22, 0xf8, !PT ;  /* 0x00ff00000b167812 */ /* 0x000fe200078ef816 */
[----:B------:R-:W-:Y:S01]  /*6080*/  FADD R3, R115, R188 ;  /* 0x000000bc73037221 */ /* 0x000fe20000000000 */
[----:B------:R-:W-:Y:S01]  /*6090*/  SHF.L.U32 R4, R4, 0x18, RZ ;  /* 0x0000001804047819 */ /* 0x000fe200000006ff */
[----:B------:R-:W-:Y:S01]  /*60a0*/  FADD R28, R127, R196 ;  /* 0x000000c47f1c7221 */ /* 0x000fe20000000000 */
[----:B------:R-:W-:Y:S01]  /*60b0*/  F2FP.SATFINITE.E4M3.F32.PACK_AB_MERGE_C R58, R205, R58, RZ ;  /* 0x0000003acd3a723e */ /* 0x000fe200048070ff */
[----:B--2---:R-:W-:Y:S01]  /*60c0*/  @!P6 FMUL R113, R113, R113 ;  /* 0x000000717171e220 */ /* 0x004fe20000400000 */
[----:B------:R-:W-:Y:S01]  /*60d0*/  F2FP.SATFINITE.E4M3.F32.PACK_AB_MERGE_C R59, R205, R59, RZ ;  /* 0x0000003bcd3b723e */ /* 0x000fe200048070ff */
[----:B------:R-:W-:Y:S01]  /*60e0*/  FADD R121, R121, R20 ;  /* 0x0000001479797221 */ /* 0x000fe20000000000 */
[----:B------:R-:W-:Y:S01]  /*60f0*/  PRMT R7, R124, 0x7604, R131 ;  /* 0x000076047c077816 */ /* 0x000fe20000000083 */
[----:B------:R-:W-:Y:S01]  /*6100*/  IMAD.U32 R58, R58, 0x10000, RZ ;  /* 0x000100003a3a7824 */ /* 0x000fe200078e00ff */
[----:B------:R-:W-:Y:S01]  /*6110*/  PRMT R18, R175, 0x7604, R18 ;  /* 0x00007604af127816 */ /* 0x000fe20000000012 */
[----:B------:R-:W-:Y:S01]  /*6120*/  FADD R20, R174, R191 ;  /* 0x000000bfae147221 */ /* 0x000fe20000000000 */
[----:B------:R-:W-:Y:S01]  /*6130*/  SHF.L.U32 R11, R30, 0x10, RZ ;  /* 0x000000101e0b7819 */ /* 0x000fe200000006ff */
[----:B------:R-:W-:Y:S01]  /*6140*/  FADD R23, R122, R195 ;  /* 0x000000c37a177221 */ /* 0x000fe20000000000 */
[----:B------:R-:W-:Y:S01]  /*6150*/  LOP3.LUT R10, R10, 0xffff, RZ, 0xc0, !PT ;  /* 0x0000ffff0a0a7812 */ /* 0x000fe200078ec0ff */
[----:B------:R-:W-:Y:S01]  /*6160*/  FADD R189, R43, R106 ;  /* 0x0000006a2bbd7221 */ /* 0x000fe20000000000 */
[----:B------:R-:W-:Y:S01]  /*6170*/  LOP3.LUT R12, R12, 0xffff, RZ, 0xc0, !PT ;  /* 0x0000ffff0c0c7812 */ /* 0x000fe200078ec0ff */
[----:B------:R-:W-:Y:S01]  /*6180*/  FADD R3, R3, R28 ;  /* 0x0000001c03037221 */ /* 0x000fe20000000000 */
[----:B------:R-:W-:Y:S01]  /*6190*/  LOP3.LUT R9, R9, 0xff0000, R26, 0xf8, !PT ;  /* 0x00ff000009097812 */ /* 0x000fe200078ef81a */
[----:B------:R-:W-:Y:S01]  /*61a0*/  IMAD.U32 R26, R99, 0x10000, RZ ;  /* 0x00010000631a7824 */ /* 0x000fe200078e00ff */
[----:B------:R-:W-:Y:S01]  /*61b0*/  F2FP.SATFINITE.E4M3.F32.PACK_AB_MERGE_C R50, R205, R50, RZ ;  /* 0x00000032cd32723e */ /* 0x000fe200048070ff */
[----:B------:R-:W-:Y:S01]  /*61c0*/  IMAD.U32 R135, R135, 0x10000, RZ ;  /* 0x0001000087877824 */ /* 0x000fe200078e00ff */
[C---:B------:R-:W-:Y:S01]  /*61d0*/  F2FP.SATFINITE.E4M3.F32.PACK_AB_MERGE_C R51, R205.reuse, R51, RZ ;  /* 0x00000033cd33723e */ /* 0x040fe200048070ff */
[----:B------:R-:W-:Y:S01]  /*61e0*/  FADD R200, R54, R113 ;  /* 0x0000007136c87221 */ /* 0x000fe20000000000 */
[C---:B------:R-:W-:Y:S01]  /*61f0*/  F2FP.SATFINITE.E4M3.F32.PACK_AB_MERGE_C R105, R205.reuse, R105, RZ ;  /* 0x00000069cd69723e */ /* 0x040fe200048070ff */
[----:B------:R-:W-:Y:S01]  /*6200*/  IMAD.U32 R50, R50, 0x10000, RZ ;  /* 0x0001000032327824 */ /* 0x000fe200078e00ff */
[----:B------:R-:W-:Y:S01]  /*6210*/  LOP3.LUT R148, R148, 0xffff, RZ, 0xc0, !PT ;  /* 0x0000ffff94947812 */ /* 0x000fe200078ec0ff */
[----:B------:R-:W-:Y:S01]  /*6220*/  FADD R20, R20, R25 ;  /* 0x0000001914147221 */ /* 0x000fe20000000000 */
[----:B------:R-:W-:Y:S01]  /*6230*/  F2FP.SATFINITE.E4M3.F32.PACK_AB_MERGE_C R80, R205, R80, RZ ;  /* 0x00000050cd50723e */ /* 0x000fe200048070ff */
[----:B------:R-:W-:Y:S01]  /*6240*/  IMAD.U32 R30, R105, 0x10000, RZ ;  /* 0x00010000691e7824 */ /* 0x000fe200078e00ff */
[----:B------:R-:W-:Y:S01]  /*6250*/  F2FP.SATFINITE.E4M3.F32.PACK_AB_MERGE_C R109, R205, R109, RZ ;  /* 0x0000006dcd6d723e */ /* 0x000fe200048070ff */
[----:B------:R-:W-:Y:S01]  /*6260*/  FADD R118, R21, R118 ;  /* 0x0000007615767221 */ /* 0x000fe20000000000 */
[----:B------:R-:W-:Y:S01]  /*6270*/  PRMT R19, R19, 0x7604, R176 ;  /* 0x0000760413137816 */ /* 0x000fe200000000b0 */
[----:B------:R-:W-:Y:S01]  /*6280*/  FADD R23, R23, R120 ;  /* 0x0000007817177221 */ /* 0x000fe20000000000 */
[----:B------:R-:W-:Y:S01]  /*6290*/  LOP3.LUT R6, R6, 0xffff, RZ, 0xc0, !PT ;  /* 0x0000ffff06067812 */ /* 0x000fe200078ec0ff */
[----:B------:R-:W-:Y:S01]  /*62a0*/  FADD R168, R168, R203 ;  /* 0x000000cba8a87221 */ /* 0x000fe20000000000 */
[----:B------:R-:W-:Y:S01]  /*62b0*/  LOP3.LUT R4, R5, R4, RZ, 0xfc, !PT ;  /* 0x0000000405047212 */ /* 0x000fe200078efcff */
[----:B------:R-:W-:Y:S01]  /*62c0*/  FADD R126, R126, R181 ;  /* 0x000000b57e7e7221 */ /* 0x000fe20000000000 */
[C---:B------:R-:W-:Y:S01]  /*62d0*/  F2FP.SATFINITE.E4M3.F32.PACK_AB_MERGE_C R46, R205.reuse, R46, RZ ;  /* 0x0000002ecd2e723e */ /* 0x040fe200048070ff */
[----:B------:R-:W-:Y:S01]  /*62e0*/  IMAD.SHL.U32 R6, R6, 0x1000000, RZ ;  /* 0x0100000006067824 */ /* 0x000fe200078e00ff */
[C---:B------:R-:W-:Y:S01]  /*62f0*/  F2FP.SATFINITE.E4M3.F32.PACK_AB_MERGE_C R47, R205.reuse, R47, RZ ;  /* 0x0000002fcd2f723e */ /* 0x040fe200048070ff */
[----:B------:R-:W-:Y:S01]  /*6300*/  FADD R197, R150, R197 ;  /* 0x000000c596c57221 */ /* 0x000fe20000000000 */
[C---:B------:R-:W-:Y:S01]  /*6310*/  F2FP.SATFINITE.E4M3.F32.PACK_AB_MERGE_C R52, R205.reuse, R52, RZ ;  /* 0x00000034cd34723e */ /* 0x040fe200048070ff */
[----:B------:R-:W-:Y:S01]  /*6320*/  FADD R132, R132, R183 ;  /* 0x000000b784847221 */ /* 0x000fe20000000000 */
[----:B------:R-:W-:Y:S01]  /*6330*/  F2FP.SATFINITE.E4M3.F32.PACK_AB_MERGE_C R49, R205, R49, RZ ;  /* 0x00000031cd31723e */ /* 0x000fe200048070ff */
[----:B------:R-:W-:Y:S01]  /*6340*/  FADD R159, R159, R200 ;  /* 0x000000c89f9f7221 */ /* 0x000fe20000000000 */
[----:B------:R-:W-:Y:S01]  /*6350*/  LOP3.LUT R7, R7, 0xff0000, R24, 0xf8, !PT ;  /* 0x00ff000007077812 */ /* 0x000fe200078ef818 */
[----:B------:R-:W-:Y:S01]  /*6360*/  IMAD.U32 R24, R147, 0x10000, RZ ;  /* 0x0001000093187824 */ /* 0x000fe200078e00ff */
[----:B------:R-:W-:Y:S01]  /*6370*/  LOP3.LUT R18, R18, 0xff0000, R11, 0xf8, !PT ;  /* 0x00ff000012127812 */ /* 0x000fe200078ef80b */
[----:B------:R-:W-:Y:S01]  /*6380*/  IMAD.SHL.U32 R11, R10, 0x1000000, RZ ;  /* 0x010000000a0b7824 */ /* 0x000fe200078e00ff */
[----:B------:R-:W-:Y:S01]  /*6390*/  SHF.L.U32 R5, R12, 0x18, RZ ;  /* 0x000000180c057819 */ /* 0x000fe200000006ff */
[----:B------:R-:W-:Y:S01]  /*63a0*/  IMAD.SHL.U32 R10, R35, 0x1000000, RZ ;  /* 0x01000000230a7824 */ /* 0x000fe200078e00ff */
[----:B------:R-:W-:Y:S01]  /*63b0*/  LOP3.LUT R59, R59, 0xffff, RZ, 0xc0, !PT ;  /* 0x0000ffff3b3b7812 */ /* 0x000fe200078ec0ff */
[----:B------:R-:W-:Y:S01]  /*63c0*/  FADD R3, R3, R118 ;  /* 0x0000007603037221 */ /* 0x000fe20000000000 */
[C---:B------:R-:W-:Y:S01]  /*63d0*/  F2FP.SATFINITE.E4M3.F32.PACK_AB_MERGE_C R15, R205.reuse, R15, RZ ;  /* 0x0000000fcd0f723e */ /* 0x040fe200048070ff */
[----:B------:R-:W-:Y:S01]  /*63e0*/  FADD R20, R20, R23 ;  /* 0x0000001714147221 */ /* 0x000fe20000000000 */
[----:B------:R-:W-:Y:S01]  /*63f0*/  F2FP.SATFINITE.E4M3.F32.PACK_AB_MERGE_C R74, R205, R74, RZ ;  /* 0x0000004acd4a723e */ /* 0x000fe200048070ff */
[----:B------:R-:W-:Y:S01]  /*6400*/  FADD R127, R139, R168 ;  /* 0x000000a88b7f7221 */ /* 0x000fe20000000000 */
[C---:B------:R-:W-:Y:S01]  /*6410*/  F2FP.SATFINITE.E4M3.F32.PACK_AB_MERGE_C R75, R205.reuse, R75, RZ ;  /* 0x0000004bcd4b723e */ /* 0x040fe200048070ff */
[----:B------:R-:W-:Y:S01]  /*6420*/  FADD R122, R126, R197 ;  /* 0x000000c57e7a7221 */ /* 0x000fe20000000000 */
[C---:B------:R-:W-:Y:S01]  /*6430*/  F2FP.SATFINITE.E4M3.F32.PACK_AB_MERGE_C R66, R205.reuse, R66, RZ ;  /* 0x00000042cd42723e */ /* 0x040fe200048070ff */
[----:B------:R-:W-:Y:S01]  /*6440*/  IMAD.U32 R74, R74, 0x10000, RZ ;  /* 0x000100004a4a7824 */ /* 0x000fe200078e00ff */
[C---:B------:R-:W-:Y:S01]  /*6450*/  F2FP.SATFINITE.E4M3.F32.PACK_AB_MERGE_C R67, R205.reuse, R67, RZ ;  /* 0x00000043cd43723e */ /* 0x040fe200048070ff */
[----:B------:R-:W-:Y:S01]  /*6460*/  FADD R126, R132, R159 ;  /* 0x0000009f847e7221 */ /* 0x000fe20000000000 */
[----:B------:R-:W-:Y:S01]  /*6470*/  F2FP.SATFINITE.E4M3.F32.PACK_AB_MERGE_C R103, R205, R103, RZ ;  /* 0x00000067cd67723e */ /* 0x000fe200048070ff */
[----:B------:R-:W-:Y:S01]  /*6480*/  IMAD.U32 R66, R66, 0x10000, RZ ;  /* 0x0001000042427824 */ /* 0x000fe200078e00ff */
[----:B------:R-:W-:Y:S01]  /*6490*/  LOP3.LUT R137, R136, 0xffff, RZ, 0xc0, !PT ;  /* 0x0000ffff88897812 */ /* 0x000fe200078ec0ff */
[----:B------:R-:W-:Y:S01]  /*64a0*/  FADD R159, R3, R20 ;  /* 0x00000014039f7221 */ /* 0x000fe20000000000 */
[----:B------:R-:W-:Y:S01]  /*64b0*/  PRMT R13, R148, 0x7604, R13 ;  /* 0x00007604940d7816 */ /* 0x000fe2000000000d */
[----:B------:R-:W-:Y:S01]  /*64c0*/  IMAD.MOV.U32 R3, RZ, RZ, 0x3021 ;  /* 0x00003021ff037424 */ /* 0x000fe200078e00ff */
[----:B------:R-:W-:Y:S01]  /*64d0*/  LOP3.LUT R51, R51, 0xffff, RZ, 0xc0, !PT ;  /* 0x0000ffff33337812 */ /* 0x000fe200078ec0ff */
[----:B------:R-:W-:Y:S01]  /*64e0*/  FADD R144, R144, R193 ;  /* 0x000000c190907221 */ /* 0x000fe20000000000 */
[----:B------:R-:W-:Y:S01]  /*64f0*/  F2FP.SATFINITE.E4M3.F32.PACK_AB_MERGE_C R95, R205, R95, RZ ;  /* 0x0000005fcd5f723e */ /* 0x000fe200048070ff */
[----:B------:R-:W-:Y:S01]  /*6500*/  FADD R190, R143, R190 ;  /* 0x000000be8fbe7221 */ /* 0x000fe20000000000 */
[----:B------:R-:W-:Y:S01]  /*6510*/  LOP3.LUT R57, R57, 0xffff, RZ, 0xc0, !PT ;  /* 0x0000ffff39397812 */ /* 0x000fe200078ec0ff */
[----:B------:R-:W-:Y:S01]  /*6520*/  IMAD.SHL.U32 R12, R51, 0x1000000, RZ ;  /* 0x01000000330c7824 */ /* 0x000fe200078e00ff */
[----:B------:R-:W-:Y:S01]  /*6530*/  LOP3.LUT R80, R80, 0xff, RZ, 0xc0, !PT ;  /* 0x000000ff50507812 */ /* 0x000fe200078ec0ff */
[----:B------:R-:W-:Y:S01]  /*6540*/  FADD R125, R125, R178 ;  /* 0x000000b27d7d7221 */ /* 0x000fe20000000000 */
[----:B------:R-:W-:Y:S01]  /*6550*/  LOP3.LUT R19, R19, 0xff0000, R34, 0xf8, !PT ;  /* 0x00ff000013137812 */ /* 0x000fe200078ef822 */
[----:B------:R-:W-:Y:S01]  /*6560*/  FADD R194, R149, R194 ;  /* 0x000000c295c27221 */ /* 0x000fe20000000000 */
[----:B------:R-:W-:Y:S01]  /*6570*/  LOP3.LUT R81, R81, 0xff0000, R26, 0xf8, !PT ;  /* 0x00ff000051517812 */ /* 0x000fe200078ef81a */
[----:B------:R-:W-:Y:S01]  /*6580*/  IMAD.U32 R26, R109, 0x10000, RZ ;  /* 0x000100006d1a7824 */ /* 0x000fe200078e00ff */
[C---:B------:R-:W-:Y:S01]  /*6590*/  F2FP.SATFINITE.E4M3.F32.PACK_AB_MERGE_C R72, R205.reuse, R72, RZ ;  /* 0x00000048cd48723e */ /* 0x040fe200048070ff */
[----:B------:R-:W-:Y:S01]  /*65a0*/  FADD R138, R138, R189 ;  /* 0x000000bd8a8a7221 */ /* 0x000fe20000000000 */
[----:B------:R-:W-:Y:S01]  /*65b0*/  F2FP.SATFINITE.E4M3.F32.PACK_AB_MERGE_C R76, R205, R76, RZ ;  /* 0x0000004ccd4c723e */ /* 0x000fe200048070ff */
[----:B------:R-:W-:Y:S01]  /*65c0*/  FADD R171, R171, R204 ;  /* 0x000000ccabab7221 */ /* 0x000fe20000000000 */
[----:B------:R-:W-:Y:S01]  /*65d0*/  F2FP.SATFINITE.E4M3.F32.PACK_AB_MERGE_C R73, R205, R73, RZ ;  /* 0x00000049cd49723e */ /* 0x000fe200048070ff */
[----:B------:R-:W-:Y:S01]  /*65e0*/  FADD R115, R121, R144 ;  /* 0x0000009079737221 */ /* 0x000fe20000000000 */
[----:B------:R-:W-:Y:S01]  /*65f0*/  F2FP.SATFINITE.E4M3.F32.PACK_AB_MERGE_C R111, R205, R111, RZ ;  /* 0x0000006fcd6f723e */ /* 0x000fe200048070ff */
[----:B------:R-:W-:Y:S01]  /*6600*/  FADD R121, R177, R190 ;  /* 0x000000beb1797221 */ /* 0x000fe20000000000 */
[----:B------:R-:W-:Y:S01]  /*6610*/  LOP3.LUT R52, R52, 0xff, RZ, 0xc0, !PT ;  /* 0x000000ff34347812 */ /* 0x000fe200078ec0ff */
[----:B------:R-:W-:Y:S01]  /*6620*/  FADD R125, R125, R194 ;  /* 0x000000c27d7d7221 */ /* 0x000fe20000000000 */
[----:B------:R-:W-:Y:S01]  /*6630*/  LOP3.LUT R49, R49, 0xffff, RZ, 0xc0, !PT ;  /* 0x0000ffff31317812 */ /* 0x000fe200078ec0ff */
[----:B------:R-:W-:Y:S01]  /*6640*/  FADD R132, R138, R171 ;  /* 0x000000ab8a847221 */ /* 0x000fe20000000000 */
[----:B------:R-:W-:Y:S01]  /*6650*/  SHF.L.U32 R46, R46, 0x10, RZ ;  /* 0x000000102e2e7819 */ /* 0x000fe200000006ff */
[----:B------:R-:W-:Y:S01]  /*6660*/  IMAD.MOV.U32 R161, RZ, RZ, 0x1054 ;  /* 0x00001054ffa17424 */ /* 0x000fe200078e00ff */
[----:B------:R-:W-:Y:S01]  /*6670*/  LOP3.LUT R5, R22, R5, RZ, 0xfc, !PT ;  /* 0x0000000516057212 */ /* 0x000fe200078efcff */
[----:B------:R-:W-:Y:S01]  /*6680*/  IMAD.SHL.U32 R22, R59, 0x1000000, RZ ;  /* 0x010000003b167824 */ /* 0x000fe200078e00ff */
[----:B------:R-:W-:Y:S01]  /*6690*/  LOP3.LUT R47, R47, 0xffff, RZ, 0xc0, !PT ;  /* 0x0000ffff2f2f7812 */ /* 0x000fe200078ec0ff */
[----:B------:R-:W-:Y:S01]  /*66a0*/  FADD R115, R115, R126 ;  /* 0x0000007e73737221 */ /* 0x000fe20000000000 */
[----:B------:R-:W-:Y:S01]  /*66b0*/  F2FP.SATFINITE.E4M3.F32.PACK_AB_MERGE_C R56, R205, R56, RZ ;  /* 0x00000038cd38723e */ /* 0x000fe200048070ff */
[----:B------:R-:W-:Y:S01]  /*66c0*/  FADD R121, R121, R128 ;  /* 0x0000008079797221 */ /* 0x000fe20000000000 */
        /* <DEDUP_REMOVED lines=8> */
[----:B------:R-:W-:-:S02]  /*6750*/  LOP3.LUT R15, R15, 0xff, RZ, 0xc0, !PT ;  /* 0x000000ff0f0f7812 */ /* 0x000fc400078ec0ff */
[----:B------:R-:W-:Y:S01]  /*6760*/  LOP3.LUT R124, R157, 0xffff, RZ, 0xc0, !PT ;  /* 0x0000ffff9d7c7812 */ /* 0x000fe200078ec0ff */
[----:B------:R-:W-:Y:S01]  /*6770*/  FADD R158, R115, R132 ;  /* 0x00000084739e7221 */ /* 0x000fe20000000000 */
[----:B------:R-:W-:Y:S02]  /*6780*/  LOP3.LUT R75, R75, 0xffff, RZ, 0xc0, !PT ;  /* 0x0000ffff4b4b7812 */ /* 0x000fe400078ec0ff */
[C---:B------:R-:W-:Y:S02]  /*6790*/  F2FP.SATFINITE.E4M3.F32.PACK_AB_MERGE_C R42, R205.reuse, R42, RZ ;  /* 0x0000002acd2a723e */ /* 0x040fe400048070ff */
[C---:B------:R-:W-:Y:S02]  /*67a0*/  F2FP.SATFINITE.E4M3.F32.PACK_AB_MERGE_C R43, R205.reuse, R43, RZ ;  /* 0x0000002bcd2b723e */ /* 0x040fe400048070ff */
[C---:B------:R-:W-:Y:S01]  /*67b0*/  F2FP.SATFINITE.E4M3.F32.PACK_AB_MERGE_C R48, R205.reuse, R48, RZ ;  /* 0x00000030cd30723e */ /* 0x040fe200048070ff */
[----:B------:R-:W-:Y:S01]  /*67c0*/  IMAD.U32 R42, R42, 0x10000, RZ ;  /* 0x000100002a2a7824 */ /* 0x000fe200078e00ff */
[----:B------:R-:W-:-:S02]  /*67d0*/  F2FP.SATFINITE.E4M3.F32.PACK_AB_MERGE_C R45, R205, R45, RZ ;  /* 0x0000002dcd2d723e */ /* 0x000fc400048070ff */
[C---:B------:R-:W-:Y:S02]  /*67e0*/  F2FP.SATFINITE.E4M3.F32.PACK_AB_MERGE_C R90, R205.reuse, R90, RZ ;  /* 0x0000005acd5a723e */ /* 0x040fe400048070ff */
[----:B------:R-:W-:Y:S02]  /*67f0*/  F2FP.SATFINITE.E4M3.F32.PACK_AB_MERGE_C R91, R205, R91, RZ ;  /* 0x0000005bcd5b723e */ /* 0x000fe400048070ff */
[----:B------:R-:W-:Y:S01]  /*6800*/  PRMT R116, R137, 0x7604, R134 ;  /* 0x0000760489747816 */ /* 0x000fe20000000086 */
[----:B------:R-:W-:Y:S01]  /*6810*/  IMAD.U32 R90, R90, 0x10000, RZ ;  /* 0x000100005a5a7824 */ /* 0x000fe200078e00ff */
[----:B------:R-:W-:Y:S02]  /*6820*/  LOP3.LUT R13, R13, 0xff0000, R24, 0xf8, !PT ;  /* 0x00ff00000d0d7812 */ /* 0x000fe400078ef818 */
[----:B------:R-:W-:Y:S02]  /*6830*/  LOP3.LUT R41, R41, 0xff0000, R58, 0xf8, !PT ;  /* 0x00ff000029297812 */ /* 0x000fe400078ef83a */
[----:B------:R-:W-:-:S02]  /*6840*/  SHF.L.U32 R28, R103, 0x10, RZ ;  /* 0x00000010671c7819 */ /* 0x000fc400000006ff */
[----:B------:R-:W-:Y:S02]  /*6850*/  LOP3.LUT R8, R8, 0xffff, RZ, 0xc0, !PT ;  /* 0x0000ffff08087812 */ /* 0x000fe400078ec0ff */
[----:B------:R-:W-:Y:S02]  /*6860*/  LOP3.LUT R14, R14, 0xffff, RZ, 0xc0, !PT ;  /* 0x0000ffff0e0e7812 */ /* 0x000fe400078ec0ff */
[----:B------:R-:W-:Y:S02]  /*6870*/  LOP3.LUT R67, R67, 0xffff, RZ, 0xc0, !PT ;  /* 0x0000ffff43437812 */ /* 0x000fe400078ec0ff */
[C---:B------:R-:W-:Y:S01]  /*6880*/  F2FP.SATFINITE.E4M3.F32.PACK_AB_MERGE_C R82, R205.reuse, R82, RZ ;  /* 0x00000052cd52723e */ /* 0x040fe200048070ff */
[----:B------:R-:W-:Y:S01]  /*6890*/  IMAD.SHL.U32 R14, R14, 0x1000000, RZ ;  /* 0x010000000e0e7824 */ /* 0x000fe200078e00ff */
[C---:B------:R-:W-:Y:S02]  /*68a0*/  F2FP.SATFINITE.E4M3.F32.PACK_AB_MERGE_C R83, R205.reuse, R83, RZ ;  /* 0x00000053cd53723e */ /* 0x040fe400048070ff */
[C---:B------:R-:W-:Y:S01]  /*68b0*/  F2FP.SATFINITE.E4M3.F32.PACK_AB_MERGE_C R98, R205.reuse, R98, RZ ;  /* 0x00000062cd62723e */ /* 0x040fe200048070ff */
[----:B------:R-:W-:Y:S01]  /*68c0*/  IMAD.U32 R82, R82, 0x10000, RZ ;  /* 0x0001000052527824 */ /* 0x000fe200078e00ff */
[----:B------:R-:W-:-:S02]  /*68d0*/  F2FP.SATFINITE.E4M3.F32.PACK_AB_MERGE_C R106, R205, R106, RZ ;  /* 0x0000006acd6a723e */ /* 0x000fc400048070ff */
[----:B------:R-:W-:Y:S02]  /*68e0*/  F2FP.SATFINITE.E4M3.F32.PACK_AB_MERGE_C R113, R205, R113, RZ ;  /* 0x00000071cd71723e */ /* 0x000fe400048070ff */
[----:B------:R-:W-:Y:S02]  /*68f0*/  PRMT R57, R57, 0x7604, R60 ;  /* 0x0000760439397816 */ /* 0x000fe4000000003c */
[----:B------:R-:W-:Y:S02]  /*6900*/  PRMT R77, R77, 0x7604, R80 ;  /* 0x000076044d4d7816 */ /* 0x000fe40000000050 */
[----:B------:R-:W-:Y:S02]  /*6910*/  SHF.L.U32 R24, R95, 0x10, RZ ;  /* 0x000000105f187819 */ /* 0x000fe400000006ff */
[----:B------:R-:W-:Y:S02]  /*6920*/  LOP3.LUT R19, R19, R10, RZ, 0xfc, !PT ;  /* 0x0000000a13137212 */ /* 0x000fe400078efcff */
[----:B------:R-:W-:-:S02]  /*6930*/  F2FP.SATFINITE.E4M3.F32.PACK_AB_MERGE_C R31, R205, R31, RZ ;  /* 0x0000001fcd1f723e */ /* 0x000fc400048070ff */
[C---:B------:R-:W-:Y:S02]  /*6940*/  F2FP.SATFINITE.E4M3.F32.PACK_AB_MERGE_C R38, R205.reuse, R38, RZ ;  /* 0x00000026cd26723e */ /* 0x040fe400048070ff */
[C---:B------:R-:W-:Y:S02]  /*6950*/  F2FP.SATFINITE.E4M3.F32.PACK_AB_MERGE_C R39, R205.reuse, R39, RZ ;  /* 0x00000027cd27723e */ /* 0x040fe400048070ff */
[C---:B------:R-:W-:Y:S02]  /*6960*/  F2FP.SATFINITE.E4M3.F32.PACK_AB_MERGE_C R86, R205.reuse, R86, RZ ;  /* 0x00000056cd56723e */ /* 0x040fe400048070ff */
[C---:B------:R-:W-:Y:S02]  /*6970*/  F2FP.SATFINITE.E4M3.F32.PACK_AB_MERGE_C R87, R205.reuse, R87, RZ ;  /* 0x00000057cd57723e */ /* 0x040fe400048070ff */
[----:B------:R-:W-:Y:S02]  /*6980*/  F2FP.SATFINITE.E4M3.F32.PACK_AB_MERGE_C R107, R205, R107, RZ ;  /* 0x0000006bcd6b723e */ /* 0x000fe400048070ff */
[----:B------:R-:W-:-:S02]  /*6990*/  PRMT R49, R49, 0x7604, R52 ;  /* 0x0000760431317816 */ /* 0x000fc40000000034 */
[----:B------:R-:W-:Y:S02]  /*69a0*/  LOP3.LUT R72, R72, 0xff, RZ, 0xc0, !PT ;  /* 0x000000ff48487812 */ /* 0x000fe400078ec0ff */
[----:B------:R-:W-:Y:S02]  /*69b0*/  LOP3.LUT R76, R76, 0xff, RZ, 0xc0, !PT ;  /* 0x000000ff4c4c7812 */ /* 0x000fe400078ec0ff */
[----:B------:R-:W-:Y:S02]  /*69c0*/  LOP3.LUT R73, R73, 0xffff, RZ, 0xc0, !PT ;  /* 0x0000ffff49497812 */ /* 0x000fe400078ec0ff */
[----:B------:R-:W-:Y:S02]  /*69d0*/  LOP3.LUT R29, R29, 0xff0000, R46, 0xf8, !PT ;  /* 0x00ff00001d1d7812 */ /* 0x000fe400078ef82e */
[----:B------:R-:W-:Y:S02]  /*69e0*/  LOP3.LUT R33, R33, 0xff0000, R50, 0xf8, !PT ;  /* 0x00ff000021217812 */ /* 0x000fe400078ef832 */
[----:B------:R-:W-:Y:S01]  /*69f0*/  LOP3.LUT R89, R89, 0xff0000, R30, 0xf8, !PT ;  /* 0x00ff000059597812 */ /* 0x000fe200078ef81e */
[----:B------:R-:W-:Y:S01]  /*6a00*/  IMAD.U32 R30, R111, 0x10000, RZ ;  /* 0x000100006f1e7824 */ /* 0x000fe200078e00ff */
[----:B------:R-:W-:-:S02]  /*6a10*/  SHF.L.U32 R10, R47, 0x18, RZ ;  /* 0x000000182f0a7819 */ /* 0x000fc400000006ff */
[C---:B------:R-:W-:Y:S02]  /*6a20*/  F2FP.SATFINITE.E4M3.F32.PACK_AB_MERGE_C R70, R205.reuse, R70, RZ ;  /* 0x00000046cd46723e */ /* 0x040fe400048070ff */
[C---:B------:R-:W-:Y:S02]  /*6a30*/  F2FP.SATFINITE.E4M3.F32.PACK_AB_MERGE_C R71, R205.reuse, R71, RZ ;  /* 0x00000047cd47723e */ /* 0x040fe400048070ff */
[C---:B------:R-:W-:Y:S02]  /*6a40*/  F2FP.SATFINITE.E4M3.F32.PACK_AB_MERGE_C R78, R205.reuse, R78, RZ ;  /* 0x0000004ecd4e723e */ /* 0x040fe400048070ff */
[C---:B------:R-:W-:Y:S02]  /*6a50*/  F2FP.SATFINITE.E4M3.F32.PACK_AB_MERGE_C R79, R205.reuse, R79, RZ ;  /* 0x0000004fcd4f723e */ /* 0x040fe400048070ff */
[C---:B------:R-:W-:Y:S02]  /*6a60*/  F2FP.SATFINITE.E4M3.F32.PACK_AB_MERGE_C R94, R205.reuse, R94, RZ ;  /* 0x0000005ecd5e723e */ /* 0x040fe400048070ff */
[----:B------:R-:W-:-:S02]  /*6a70*/  F2FP.SATFINITE.E4M3.F32.PACK_AB_MERGE_C R102, R205, R102, RZ ;  /* 0x00000066cd66723e */ /* 0x000fc400048070ff */
[C---:B------:R-:W-:Y:S02]  /*6a80*/  F2FP.SATFINITE.E4M3.F32.PACK_AB_MERGE_C R110, R205.reuse, R110, RZ ;  /* 0x0000006ecd6e723e */ /* 0x040fe400048070ff */
[----:B------:R-:W-:Y:S02]  /*6a90*/  F2FP.SATFINITE.E4M3.F32.PACK_AB_MERGE_C R112, R205, R112, RZ ;  /* 0x00000070cd70723e */ /* 0x000fe400048070ff */
[----:B------:R-:W-:Y:S02]  /*6aa0*/  PRMT R15, R124, 0x7604, R15 ;  /* 0x000076047c0f7816 */ /* 0x000fe4000000000f */
[----:B------:R-:W-:Y:S02]  /*6ab0*/  LOP3.LUT R56, R56, 0xff, RZ, 0xc0, !PT ;  /* 0x000000ff38387812 */ /* 0x000fe400078ec0ff */
[----:B------:R-:W-:Y:S02]  /*6ac0*/  LOP3.LUT R53, R53, 0xffff, RZ, 0xc0, !PT ;  /* 0x0000ffff35357812 */ /* 0x000fe400078ec0ff */
[----:B------:R-:W-:-:S02]  /*6ad0*/  LOP3.LUT R64, R64, 0xff, RZ, 0xc0, !PT ;  /* 0x000000ff40407812 */ /* 0x000fc400078ec0ff */
[----:B------:R-:W-:Y:S02]  /*6ae0*/  LOP3.LUT R61, R61, 0xffff, RZ, 0xc0, !PT ;  /* 0x0000ffff3d3d7812 */ /* 0x000fe400078ec0ff */
[----:B------:R-:W-:Y:S02]  /*6af0*/  LOP3.LUT R65, R65, 0xffff, RZ, 0xc0, !PT ;  /* 0x0000ffff41417812 */ /* 0x000fe400078ec0ff */
[----:B------:R-:W-:Y:S02]  /*6b00*/  SHF.L.U32 R156, R156, 0x10, RZ ;  /* 0x000000109c9c7819 */ /* 0x000fe400000006ff */
[----:B------:R-:W-:Y:S01]  /*6b10*/  LOP3.LUT R97, R97, 0xff0000, R26, 0xf8, !PT ;  /* 0x00ff000061617812 */ /* 0x000fe200078ef81a */
[----:B------:R-:W-:Y:S01]  /*6b20*/  IMAD.SHL.U32 R26, R75, 0x1000000, RZ ;  /* 0x010000004b1a7824 */ /* 0x000fe200078e00ff */
[----:B------:R-:W-:Y:S01]  /*6b30*/  LOP3.LUT R7, R7, R6, RZ, 0xfc, !PT ;  /* 0x0000000607077212 */ /* 0x000fe200078efcff */
[----:B------:R-:W-:Y:S01]  /*6b40*/  IMAD.SHL.U32 R6, R173, 0x1000000, RZ ;  /* 0x01000000ad067824 */ /* 0x000fe200078e00ff */
[----:B------:R-:W-:-:S02]  /*6b50*/  F2FP.SATFINITE.E4M3.F32.PACK_AB_MERGE_C R54, R205, R54, RZ ;  /* 0x00000036cd36723e */ /* 0x000fc400048070ff */
[C---:B------:R-:W-:Y:S02]  /*6b60*/  F2FP.SATFINITE.E4M3.F32.PACK_AB_MERGE_C R55, R205.reuse, R55, RZ ;  /* 0x00000037cd37723e */ /* 0x040fe400048070ff */
[C---:B------:R-:W-:Y:S02]  /*6b70*/  F2FP.SATFINITE.E4M3.F32.PACK_AB_MERGE_C R62, R205.reuse, R62, RZ ;  /* 0x0000003ecd3e723e */ /* 0x040fe400048070ff */
[----:B------:R-:W-:Y:S02]  /*6b80*/  F2FP.SATFINITE.E4M3.F32.PACK_AB_MERGE_C R63, R205, R63, RZ ;  /* 0x0000003fcd3f723e */ /* 0x000fe400048070ff */
[----:B------:R-:W-:Y:S02]  /*6b90*/  LOP3.LUT R48, R48, 0xff, RZ, 0xc0, !PT ;  /* 0x000000ff30307812 */ /* 0x000fe400078ec0ff */
[----:B------:R-:W-:Y:S02]  /*6ba0*/  LOP3.LUT R45, R45, 0xffff, RZ, 0xc0, !PT ;  /* 0x0000ffff2d2d7812 */ /* 0x000fe400078ec0ff */
[----:B------:R-:W-:-:S02]  /*6bb0*/  LOP3.LUT R116, R116, 0xff0000, R135, 0xf8, !PT ;  /* 0x00ff000074747812 */ /* 0x000fc400078ef887 */
[----:B------:R-:W-:Y:S02]  /*6bc0*/  LOP3.LUT R85, R85, 0xff0000, R28, 0xf8, !PT ;  /* 0x00ff000055557812 */ /* 0x000fe400078ef81c */
[----:B------:R-:W-:Y:S02]  /*6bd0*/  SHF.L.U32 R8, R8, 0x18, RZ ;  /* 0x0000001808087819 */ /* 0x000fe400000006ff */
[----:B------:R-:W-:Y:S02]  /*6be0*/  LOP3.LUT R43, R43, 0xffff, RZ, 0xc0, !PT ;  /* 0x0000ffff2b2b7812 */ /* 0x000fe400078ec0ff */
[----:B------:R-:W-:Y:S01]  /*6bf0*/  LOP3.LUT R41, R41, R22, RZ, 0xfc, !PT ;  /* 0x0000001629297212 */ /* 0x000fe200078efcff */
[----:B------:R-:W-:Y:S01]  /*6c00*/  IMAD.SHL.U32 R22, R67, 0x1000000, RZ ;  /* 0x0100000043167824 */ /* 0x000fe200078e00ff */
[----:B------:R-:W-:Y:S01]  /*6c10*/  LOP3.LUT R91, R91, 0xffff, RZ, 0xc0, !PT ;  /* 0x0000ffff5b5b7812 */ /* 0x000fe200078ec0ff */
[----:B------:R-:W-:Y:S01]  /*6c20*/  IMAD.SHL.U32 R43, R43, 0x1000000, RZ ;  /* 0x010000002b2b7824 */ /* 0x000fe200078e00ff */
[----:B------:R-:W-:-:S02]  /*6c30*/  F2FP.SATFINITE.E4M3.F32.PACK_AB_MERGE_C R108, R205, R108, RZ ;  /* 0x0000006ccd6c723e */ /* 0x000fc400048070ff */
[----:B------:R-:W-:Y:S02]  /*6c40*/  F2FP.SATFINITE.E4M3.F32.PACK_AB_MERGE_C R114, R205, R114, RZ ;  /* 0x00000072cd72723e */ /* 0x000fe400048070ff */
[----:B------:R-:W-:Y:S02]  /*6c50*/  PRMT R101, R101, 0x7604, R104 ;  /* 0x0000760465657816 */ /* 0x000fe40000000068 */
[----:B------:R-:W-:Y:S02]  /*6c60*/  LOP3.LUT R17, R17, 0xff0000, R170, 0xf8, !PT ;  /* 0x00ff000011117812 */ /* 0x000fe400078ef8aa */
[----:B------:R-:W-:Y:S02]  /*6c70*/  LOP3.LUT R57, R57, 0xff0000, R74, 0xf8, !PT ;  /* 0x00ff000039397812 */ /* 0x000fe400078ef84a */
[----:B------:R-:W-:Y:S02]  /*6c80*/  LOP3.LUT R77, R77, 0xff0000, R24, 0xf8, !PT ;  /* 0x00ff00004d4d7812 */ /* 0x000fe400078ef818 */
[----:B------:R-:W-:-:S02]  /*6c90*/  SHF.L.U32 R28, R113, 0x10, RZ ;  /* 0x00000010711c7819 */ /* 0x000fc400000006ff */
[----:B------:R-:W-:Y:S02]  /*6ca0*/  LOP3.LUT R83, R83, 0xffff, RZ, 0xc0, !PT ;  /* 0x0000ffff53537812 */ /* 0x000fe400078ec0ff */
[----:B------:R-:W-:Y:S02]  /*6cb0*/  LOP3.LUT R98, R98, 0xffff, RZ, 0xc0, !PT ;  /* 0x0000ffff62627812 */ /* 0x000fe400078ec0ff */
[----:B------:R-:W-:Y:S02]  /*6cc0*/  LOP3.LUT R106, R106, 0xffff, RZ, 0xc0, !PT ;  /* 0x0000ffff6a6a7812 */ /* 0x000fe400078ec0ff */
[----:B------:R-:W-:Y:S01]  /*6cd0*/  PRMT R119, R119, 0x7604, R182 ;  /* 0x0000760477777816 */ /* 0x000fe200000000b6 */
[----:B------:R-:W-:Y:S01]  /*6ce0*/  IMAD.SHL.U32 R98, R98, 0x1000000, RZ ;  /* 0x0100000062627824 */ /* 0x000fe200078e00ff */
[----:B------:R-:W-:Y:S01]  /*6cf0*/  PRMT R69, R69, 0x7604, R72 ;  /* 0x0000760445457816 */ /* 0x000fe20000000048 */
[----:B------:R-:W-:Y:S01]  /*6d00*/  IMAD.SHL.U32 R106, R106, 0x1000000, RZ ;  /* 0x010000006a6a7824 */ /* 0x000fe200078e00ff */
[----:B------:R-:W-:-:S02]  /*6d10*/  PRMT R73, R73, 0x7604, R76 ;  /* 0x0000760449497816 */ /* 0x000fc4000000004c */
[----:B------:R-:W-:Y:S02]  /*6d20*/  PRMT R93, R93, 0x7604, R96 ;  /* 0x000076045d5d7816 */ /* 0x000fe40000000060 */
[----:B------:R-:W-:Y:S02]  /*6d30*/  SHF.L.U32 R38, R38, 0x10, RZ ;  /* 0x0000001026267819 */ /* 0x000fe400000006ff */
[----:B------:R-:W-:Y:S02]  /*6d40*/  LOP3.LUT R49, R49, 0xff0000, R66, 0xf8, !PT ;  /* 0x00ff000031317812 */ /* 0x000fe400078ef842 */
[----:B------:R-:W-:Y:S02]  /*6d50*/  SHF.L.U32 R86, R86, 0x10, RZ ;  /* 0x0000001056567819 */ /* 0x000fe400000006ff */
[----:B------:R-:W-:Y:S02]  /*6d60*/  SHF.L.U32 R24, R107, 0x10, RZ ;  /* 0x000000106b187819 */ /* 0x000fe400000006ff */
[----:B------:R-:W-:-:S02]  /*6d70*/  LOP3.LUT R31, R31, 0xffff, RZ, 0xc0, !PT ;  /* 0x0000ffff1f1f7812 */ /* 0x000fc400078ec0ff */
[----:B------:R-:W-:Y:S02]  /*6d80*/  LOP3.LUT R39, R39, 0xffff, RZ, 0xc0, !PT ;  /* 0x0000ffff27277812 */ /* 0x000fe400078ec0ff */
[----:B------:R-:W-:Y:S02]  /*6d90*/  LOP3.LUT R10, R29, R10, RZ, 0xfc, !PT ;  /* 0x0000000a1d0a7212 */ /* 0x000fe400078efcff */
[----:B------:R-:W-:Y:S02]  /*6da0*/  LOP3.LUT R33, R33, R12, RZ, 0xfc, !PT ;  /* 0x0000000c21217212 */ /* 0x000fe400078efcff */
[----:B------:R-:W-:Y:S02]  /*6db0*/  LOP3.LUT R87, R87, 0xffff, RZ, 0xc0, !PT ;  /* 0x0000ffff57577812 */ /* 0x000fe400078ec0ff */
[----:B------:R-:W-:Y:S02]  /*6dc0*/  PRMT R53, R53, 0x7604, R56 ;  /* 0x0000760435357816 */ /* 0x000fe40000000038 */
[----:B------:R-:W-:-:S02]  /*6dd0*/  PRMT R61, R61, 0x7604, R64 ;  /* 0x000076043d3d7816 */ /* 0x000fc40000000040 */
[----:B------:R-:W-:Y:S02]  /*6de0*/  PRMT R65, R65, 0x7604, R68 ;  /* 0x0000760441417816 */ /* 0x000fe40000000044 */
[----:B------:R-:W-:Y:S02]  /*6df0*/  LOP3.LUT R15, R15, 0xff0000, R156, 0xf8, !PT ;  /* 0x00ff00000f0f7812 */ /* 0x000fe400078ef89c */
[----:B------:R-:W-:Y:S02]  /*6e00*/  SHF.L.U32 R70, R70, 0x10, RZ ;  /* 0x0000001046467819 */ /* 0x000fe400000006ff */
[----:B------:R-:W-:Y:S02]  /*6e10*/  SHF.L.U32 R78, R78, 0x10, RZ ;  /* 0x000000104e4e7819 */ /* 0x000fe400000006ff */
[----:B------:R-:W-:Y:S02]  /*6e20*/  SHF.L.U32 R16, R16, 0x18, RZ ;  /* 0x0000001810107819 */ /* 0x000fe400000006ff */
[----:B------:R-:W-:-:S02]  /*6e30*/  LOP3.LUT R71, R71, 0xffff, RZ, 0xc0, !PT ;  /* 0x0000ffff47477812 */ /* 0x000fc400078ec0ff */
[----:B------:R-:W-:Y:S02]  /*6e40*/  LOP3.LUT R79, R79, 0xffff, RZ, 0xc0, !PT ;  /* 0x0000ffff4f4f7812 */ /* 0x000fe400078ec0ff */
[----:B------:R-:W-:Y:S02]  /*6e50*/  LOP3.LUT R94, R94, 0xffff, RZ, 0xc0, !PT ;  /* 0x0000ffff5e5e7812 */ /* 0x000fe400078ec0ff */
[----:B------:R-:W-:Y:S02]  /*6e60*/  LOP3.LUT R102, R102, 0xffff, RZ, 0xc0, !PT ;  /* 0x0000ffff66667812 */ /* 0x000fe400078ec0ff */
[----:B------:R-:W-:Y:S02]  /*6e70*/  LOP3.LUT R110, R110, 0xffff, RZ, 0xc0, !PT ;  /* 0x0000ffff6e6e7812 */ /* 0x000fe400078ec0ff */
[----:B------:R-:W-:Y:S02]  /*6e80*/  LOP3.LUT R112, R112, 0xffff, RZ, 0xc0, !PT ;  /* 0x0000ffff70707812 */ /* 0x000fe400078ec0ff */
[----:B------:R-:W-:Y:S01]  /*6e90*/  SHF.L.U32 R168, R0, 0x2, RZ ;  /* 0x0000000200a87819 */ /* 0x000fe200000006ff */
[----:B------:R-:W-:Y:S01]  /*6ea0*/  IMAD.SHL.U32 R110, R110, 0x1000000, RZ ;  /* 0x010000006e6e7824 */ /* 0x000fe200078e00ff */
[----:B------:R-:W-:Y:S01]  /*6eb0*/  PRMT R37, R40, 0x7604, R37 ;  /* 0x0000760428257816 */ /* 0x000fe20000000025 */
[----:B------:R-:W-:Y:S01]  /*6ec0*/  IMAD.SHL.U32 R112, R112, 0x1000000, RZ ;  /* 0x0100000070707824 */ /* 0x000fe200078e00ff */
[----:B------:R-:W-:-:S02]  /*6ed0*/  PRMT R45, R45, 0x7604, R48 ;  /* 0x000076042d2d7816 */ /* 0x000fc40000000030 */
[----:B------:R-:W-:Y:S02]  /*6ee0*/  SHF.L.U32 R54, R54, 0x10, RZ ;  /* 0x0000001036367819 */ /* 0x000fe400000006ff */
[----:B------:R-:W-:Y:S02]  /*6ef0*/  SHF.L.U32 R62, R62, 0x10, RZ ;  /* 0x000000103e3e7819 */ /* 0x000fe400000006ff */
[----:B------:R-:W-:Y:S01]  /*6f00*/  LOP3.LUT R27, R27, 0xff0000, R30, 0xf8, !PT ;  /* 0x00ff00001b1b7812 */ /* 0x000fe200078ef81e */
[----:B------:R-:W-:Y:S01]  /*6f10*/  IMAD.SHL.U32 R30, R91, 0x1000000, RZ ;  /* 0x010000005b1e7824 */ /* 0x000fe200078e00ff */
[----:B------:R-:W-:Y:S02]  /*6f20*/  LOP3.LUT R8, R9, R8, RZ, 0xfc, !PT ;  /* 0x0000000809087212 */ /* 0x000fe400078efcff */
[----:B------:R-:W-:Y:S02]  /*6f30*/  LOP3.LUT R11, R116, R11, RZ, 0xfc, !PT ;  /* 0x0000000b740b7212 */ /* 0x000fe400078efcff */
[----:B------:R-:W-:-:S02]  /*6f40*/  LOP3.LUT R55, R55, 0xffff, RZ, 0xc0, !PT ;  /* 0x0000ffff37377812 */ /* 0x000fc400078ec0ff */
[----:B------:R-:W-:Y:S02]  /*6f50*/  LOP3.LUT R63, R63, 0xffff, RZ, 0xc0, !PT ;  /* 0x0000ffff3f3f7812 */ /* 0x000fe400078ec0ff */
[----:B------:R-:W-:Y:S02]  /*6f60*/  LOP3.LUT R101, R101, 0xff0000, R28, 0xf8, !PT ;  /* 0x00ff000065657812 */ /* 0x000fe400078ef81c */
[----:B------:R-:W-:Y:S02]  /*6f70*/  LOP3.LUT R6, R17, R6, RZ, 0xfc, !PT ;  /* 0x0000000611067212 */ /* 0x000fe400078efcff */
[----:B------:R-:W-:Y:S01]  /*6f80*/  LOP3.LUT R57, R57, R26, RZ, 0xfc, !PT ;  /* 0x0000001a39397212 */ /* 0x000fe200078efcff */
[----:B------:R-:W-:Y:S01]  /*6f90*/  IMAD.SHL.U32 R26, R83, 0x1000000, RZ ;  /* 0x01000000531a7824 */ /* 0x000fe200078e00ff */
[----:B------:R-:W-:Y:S02]  /*6fa0*/  LOP3.LUT R108, R108, 0xffff, RZ, 0xc0, !PT ;  /* 0x0000ffff6c6c7812 */ /* 0x000fe400078ec0ff */
[----:B------:R-:W-:-:S02]  /*6fb0*/  LOP3.LUT R114, R114, 0xffff, RZ, 0xc0, !PT ;  /* 0x0000ffff72727812 */ /* 0x000fc400078ec0ff */
[----:B------:R-:W-:Y:S02]  /*6fc0*/  LOP3.LUT R38, R119, 0xff0000, R38, 0xf8, !PT ;  /* 0x00ff000077267812 */ /* 0x000fe400078ef826 */
[----:B------:R-:W-:Y:S02]  /*6fd0*/  LOP3.LUT R42, R185, 0xff0000, R42, 0xf8, !PT ;  /* 0x00ff0000b92a7812 */ /* 0x000fe400078ef82a */
[----:B------:R-:W-:Y:S02]  /*6fe0*/  LOP3.LUT R69, R69, 0xff0000, R86, 0xf8, !PT ;  /* 0x00ff000045457812 */ /* 0x000fe400078ef856 */
[----:B------:R-:W-:Y:S02]  /*6ff0*/  LOP3.LUT R73, R73, 0xff0000, R90, 0xf8, !PT ;  /* 0x00ff000049497812 */ /* 0x000fe400078ef85a */
[----:B------:R-:W-:Y:S02]  /*7000*/  LOP3.LUT R93, R93, 0xff0000, R24, 0xf8, !PT ;  /* 0x00ff00005d5d7812 */ /* 0x000fe400078ef818 */
[----:B------:R-:W-:-:S02]  /*7010*/  LOP3.LUT R14, R13, R14, RZ, 0xfc, !PT ;  /* 0x0000000e0d0e7212 */ /* 0x000fc400078efcff */
[----:B------:R-:W-:Y:S02]  /*7020*/  SHF.L.U32 R31, R31, 0x18, RZ ;  /* 0x000000181f1f7819 */ /* 0x000fe400000006ff */
[----:B------:R-:W-:Y:S02]  /*7030*/  SHF.L.U32 R39, R39, 0x18, RZ ;  /* 0x0000001827277819 */ /* 0x000fe400000006ff */
[----:B------:R-:W-:Y:S02]  /*7040*/  LOP3.LUT R49, R49, R22, RZ, 0xfc, !PT ;  /* 0x0000001631317212 */ /* 0x000fe400078efcff */
[----:B------:R-:W-:Y:S02]  /*7050*/  SHF.L.U32 R28, R87, 0x18, RZ ;  /* 0x00000018571c7819 */ /* 0x000fe400000006ff */
[----:B------:R-:W-:Y:S02]  /*7060*/  SEL R9, R7, R4, P4 ;  /* 0x0000000407097207 */ /* 0x000fe40002000000 */
[----:B------:R-:W-:-:S02]  /*7070*/  SEL R17, R33, R10, P4 ;  /* 0x0000000a21117207 */ /* 0x000fc40002000000 */
[----:B------:R-:W-:Y:S02]  /*7080*/  LOP3.LUT R53, R53, 0xff0000, R70, 0xf8, !PT ;  /* 0x00ff000035357812 */ /* 0x000fe400078ef846 */
[----:B------:R-:W-:Y:S02]  /*7090*/  LOP3.LUT R61, R61, 0xff0000, R78, 0xf8, !PT ;  /* 0x00ff00003d3d7812 */ /* 0x000fe400078ef84e */
[----:B------:R-:W-:Y:S02]  /*70a0*/  LOP3.LUT R65, R65, 0xff0000, R82, 0xf8, !PT ;  /* 0x00ff000041417812 */ /* 0x000fe400078ef852 */
[----:B------:R-:W-:Y:S02]  /*70b0*/  LOP3.LUT R15, R15, R16, RZ, 0xfc, !PT ;  /* 0x000000100f0f7212 */ /* 0x000fe400078efcff */
[----:B------:R-:W-:Y:S02]  /*70c0*/  SHF.L.U32 R24, R71, 0x18, RZ ;  /* 0x0000001847187819 */ /* 0x000fe400000006ff */
[----:B------:R-:W-:-:S02]  /*70d0*/  SHF.L.U32 R22, R79, 0x18, RZ ;  /* 0x000000184f167819 */ /* 0x000fc400000006ff */
[----:B------:R-:W-:Y:S02]  /*70e0*/  SHF.L.U32 R94, R94, 0x18, RZ ;  /* 0x000000185e5e7819 */ /* 0x000fe400000006ff */
[----:B------:R-:W-:Y:S02]  /*70f0*/  SHF.L.U32 R102, R102, 0x18, RZ ;  /* 0x0000001866667819 */ /* 0x000fe400000006ff */
[----:B------:R-:W-:Y:S02]  /*7100*/  SEL R4, R4, R7, P4 ;  /* 0x0000000704047207 */ /* 0x000fe40002000000 */
[----:B------:R-:W-:Y:S02]  /*7110*/  SEL R10, R10, R33, P4 ;  /* 0x000000210a0a7207 */ /* 0x000fe40002000000 */
[----:B------:R-:W-:Y:S02]  /*7120*/  LOP3.LUT R168, R168, 0xc, RZ, 0xc0, !PT ;  /* 0x0000000ca8a87812 */ /* 0x000fe400078ec0ff */
[----:B------:R-:W-:-:S02]  /*7130*/  LOP3.LUT R37, R37, 0xff0000, R54, 0xf8, !PT ;  /* 0x00ff000025257812 */ /* 0x000fc400078ef836 */
[----:B------:R-:W-:Y:S02]  /*7140*/  LOP3.LUT R45, R45, 0xff0000, R62, 0xf8, !PT ;  /* 0x00ff00002d2d7812 */ /* 0x000fe400078ef83e */
[----:B------:R-:W-:Y:S02]  /*7150*/  SHF.L.U32 R16, R55, 0x18, RZ ;  /* 0x0000001837107819 */ /* 0x000fe400000006ff */
[----:B------:R-:W-:Y:S02]  /*7160*/  SHF.L.U32 R12, R63, 0x18, RZ ;  /* 0x000000183f0c7819 */ /* 0x000fe400000006ff */
[----:B------:R-:W-:Y:S02]  /*7170*/  SEL R7, R11, R8, P4 ;  /* 0x000000080b077207 */ /* 0x000fe40002000000 */
[----:B------:R-:W-:Y:S02]  /*7180*/  MOV R33, 0x2130 ;  /* 0x0000213000217802 */ /* 0x000fe40000000f00 */
[----:B------:R-:W-:-:S02]  /*7190*/  SHF.L.U32 R108, R108, 0x18, RZ ;  /* 0x000000186c6c7819 */ /* 0x000fc400000006ff */
[----:B------:R-:W-:Y:S02]  /*71a0*/  SHF.L.U32 R114, R114, 0x18, RZ ;  /* 0x0000001872727819 */ /* 0x000fe400000006ff */
[----:B------:R-:W-:Y:S02]  /*71b0*/  SEL R8, R8, R11, P4 ;  /* 0x0000000b08087207 */ /* 0x000fe40002000000 */
[----:B------:R-:W-:Y:S02]  /*71c0*/  LOP3.LUT R18, R18, R31, RZ, 0xfc, !PT ;  /* 0x0000001f12127212 */ /* 0x000fe400078efcff */
[----:B------:R-:W-:Y:S02]  /*71d0*/  LOP3.LUT R38, R38, R39, RZ, 0xfc, !PT ;  /* 0x0000002726267212 */ /* 0x000fe400078efcff */
[----:B------:R-:W-:Y:S02]  /*71e0*/  LOP3.LUT R43, R42, R43, RZ, 0xfc, !PT ;  /* 0x0000002b2a2b7212 */ /* 0x000fe400078efcff */
[----:B------:R-:W-:-:S02]  /*71f0*/  LOP3.LUT R28, R69, R28, RZ, 0xfc, !PT ;  /* 0x0000001c451c7212 */ /* 0x000fc400078efcff */
[----:B------:R-:W-:Y:S02]  /*7200*/  LOP3.LUT R73, R73, R30, RZ, 0xfc, !PT ;  /* 0x0000001e49497212 */ /* 0x000fe400078efcff */
[----:B------:R-:W-:Y:S02]  /*7210*/  SEL R11, R14, R5, P4 ;  /* 0x000000050e0b7207 */ /* 0x000fe40002000000 */
[----:B------:R-:W-:Y:S02]  /*7220*/  LOP3.LUT R24, R53, R24, RZ, 0xfc, !PT ;  /* 0x0000001835187212 */ /* 0x000fe400078efcff */
[----:B------:R-:W-:Y:S02]  /*7230*/  LOP3.LUT R22, R61, R22, RZ, 0xfc, !PT ;  /* 0x000000163d167212 */ /* 0x000fe400078efcff */
[----:B------:R-:W-:Y:S02]  /*7240*/  LOP3.LUT R65, R65, R26, RZ, 0xfc, !PT ;  /* 0x0000001a41417212 */ /* 0x000fe400078efcff */
[----:B------:R-:W-:-:S02]  /*7250*/  LOP3.LUT R77, R77, R94, RZ, 0xfc, !PT ;  /* 0x0000005e4d4d7212 */ /* 0x000fc400078efcff */
[----:B------:R-:W-:Y:S02]  /*7260*/  LOP3.LUT R98, R81, R98, RZ, 0xfc, !PT ;  /* 0x0000006251627212 */ /* 0x000fe400078efcff */
[----:B------:R-:W-:Y:S02]  /*7270*/  LOP3.LUT R85, R85, R102, RZ, 0xfc, !PT ;  /* 0x0000006655557212 */ /* 0x000fe400078efcff */
[----:B------:R-:W-:Y:S02]  /*7280*/  LOP3.LUT R106, R89, R106, RZ, 0xfc, !PT ;  /* 0x0000006a596a7212 */ /* 0x000fe400078efcff */
[----:B------:R-:W-:Y:S02]  /*7290*/  SEL R14, R5, R14, P4 ;  /* 0x0000000e050e7207 */ /* 0x000fe40002000000 */
[----:B------:R-:W-:Y:S02]  /*72a0*/  SHF.R.U32.HI R0, RZ, R168, R3 ;  /* 0x000000a8ff007219 */ /* 0x000fe40000011603 */
[----:B------:R-:W-:-:S02]  /*72b0*/  LOP3.LUT R16, R37, R16, RZ, 0xfc, !PT ;  /* 0x0000001025107212 */ /* 0x000fc400078efcff */
[----:B------:R-:W-:Y:S02]  /*72c0*/  LOP3.LUT R12, R45, R12, RZ, 0xfc, !PT ;  /* 0x0000000c2d0c7212 */ /* 0x000fe400078efcff */
[----:B------:R-:W-:Y:S02]  /*72d0*/  SEL R5, R6, R15, P4 ;  /* 0x0000000f06057207 */ /* 0x000fe40002000000 */
[----:B------:R-:W-:Y:S02]  /*72e0*/  SHF.R.U32.HI R3, RZ, R168, R33 ;  /* 0x000000a8ff037219 */ /* 0x000fe40000011621 */
[----:B------:R-:W-:Y:S02]  /*72f0*/  LOP3.LUT R93, R93, R108, RZ, 0xfc, !PT ;  /* 0x0000006c5d5d7212 */ /* 0x000fe400078efcff */
[----:B------:R-:W-:Y:S02]  /*7300*/  LOP3.LUT R110, R97, R110, RZ, 0xfc, !PT ;  /* 0x0000006e616e7212 */ /* 0x000fe400078efcff */
[----:B------:R-:W-:-:S02]  /*7310*/  LOP3.LUT R101, R101, R114, RZ, 0xfc, !PT ;  /* 0x0000007265657212 */ /* 0x000fc400078efcff */
[----:B------:R-:W-:Y:S02]  /*7320*/  LOP3.LUT R112, R27, R112, RZ, 0xfc, !PT ;  /* 0x000000701b707212 */ /* 0x000fe400078efcff */
[----:B------:R-:W-:Y:S02]  /*7330*/  SEL R6, R15, R6, P4 ;  /* 0x000000060f067207 */ /* 0x000fe40002000000 */
[----:B------:R-:W-:Y:S02]  /*7340*/  SEL R13, R19, R18, P4 ;  /* 0x00000012130d7207 */ /* 0x000fe40002000000 */
[----:B------:R-:W-:Y:S02]  /*7350*/  SEL R15, R43, R38, P4 ;  /* 0x000000262b0f7207 */ /* 0x000fe40002000000 */
[----:B------:R-:W-:Y:S02]  /*7360*/  SEL R27, R73, R28, P4 ;  /* 0x0000001c491b7207 */ /* 0x000fe40002000000 */
[----:B------:R-:W-:-:S02]  /*7370*/  SEL R18, R18, R19, P4 ;  /* 0x0000001312127207 */ /* 0x000fc40002000000 */
[----:B------:R-:W-:Y:S02]  /*7380*/  SEL R38, R38, R43, P4 ;  /* 0x0000002b26267207 */ /* 0x000fe40002000000 */
        /* <DEDUP_REMOVED lines=11> */
[----:B------:R-:W-:Y:S02]  /*7440*/  LOP3.LUT R0, R0, 0xf, RZ, 0xc0, !PT ;  /* 0x0000000f00007812 */ /* 0x000fe400078ec0ff */
[----:B------:R-:W-:Y:S02]  /*7450*/  LOP3.LUT R3, R3, 0xf, RZ, 0xc0, !PT ;  /* 0x0000000f03037812 */ /* 0x000fe400078ec0ff */
[----:B------:R-:W-:Y:S01]  /*7460*/  SEL R16, R16, R41, P4 ;  /* 0x0000002910107207 */ /* 0x000fe20002000000 */
[----:B------:R-:W-:Y:S01]  /*7470*/  SHFL.IDX PT, R15, R15, R0, 0x1c1f ;  /* 0x001c1f000f0f7589 */ /* 0x000fe200000e0000 */
[----:B------:R-:W-:Y:S02]  /*7480*/  SEL R12, R12, R49, P4 ;  /* 0x000000310c0c7207 */ /* 0x000fe40002000000 */
[----:B------:R-:W-:Y:S01]  /*7490*/  SEL R33, R110, R93, P4 ;  /* 0x0000005d6e217207 */ /* 0x000fe20002000000 */
[----:B------:R-:W-:Y:S01]  /*74a0*/  SHFL.IDX PT, R27, R27, R0, 0x1c1f ;  /* 0x001c1f001b1b7589 */ /* 0x000fe200000e0000 */
[----:B------:R-:W-:-:S02]  /*74b0*/  SEL R35, R112, R101, P4 ;  /* 0x0000006570237207 */ /* 0x000fc40002000000 */
[----:B------:R-:W-:Y:S01]  /*74c0*/  SEL R110, R93, R110, P4 ;  /* 0x0000006e5d6e7207 */ /* 0x000fe20002000000 */
[----:B------:R-:W1:Y:S01]  /*74d0*/  SHFL.IDX PT, R38, R38, R3, 0x1c1f ;  /* 0x001c1f0326267589 */ /* 0x000e6200000e0000 */
[----:B------:R-:W-:Y:S02]  /*74e0*/  SEL R112, R101, R112, P4 ;  /* 0x0000007065707207 */ /* 0x000fe40002000000 */
[----:B------:R-:W-:Y:S01]  /*74f0*/  MOV R160, 0x3276 ;  /* 0x0000327600a07802 */ /* 0x000fe20000000f00 */
[----:B------:R-:W2:Y:S01]  /*7500*/  SHFL.IDX PT, R28, R28, R3, 0x1c1f ;  /* 0x001c1f031c1c7589 */ /* 0x000ea200000e0000 */
[----:B------:R-:W-:Y:S02]  /*7510*/  SEL R161, R161, 0x5410, P4 ;  /* 0x00005410a1a17807 */ /* 0x000fe40002000000 */
[----:B------:R-:W-:Y:S01]  /*7520*/  SEL R160, R160, 0x7632, P4 ;  /* 0x00007632a0a07807 */ /* 0x000fe20002000000 */
[----:B------:R-:W-:Y:S04]  /*7530*/  SHFL.IDX PT, R23, R23, R0, 0x1c1f ;  /* 0x001c1f0017177589 */ /* 0x000fe800000e0000 */
[----:B------:R-:W-:Y:S04]  /*7540*/  SHFL.IDX PT, R25, R25, R0, 0x1c1f ;  /* 0x001c1f0019197589 */ /* 0x000fe800000e0000 */
[----:B------:R-:W-:Y:S04]  /*7550*/  SHFL.IDX PT, R29, R29, R0, 0x1c1f ;  /* 0x001c1f001d1d7589 */ /* 0x000fe800000e0000 */
[----:B------:R-:W-:Y:S04]  /*7560*/  SHFL.IDX PT, R31, R31, R0, 0x1c1f ;  /* 0x001c1f001f1f7589 */ /* 0x000fe800000e0000 */
[----:B------:R-:W3:Y:S01]  /*7570*/  SHFL.IDX PT, R24, R24, R3, 0x1c1f ;  /* 0x001c1f0318187589 */ /* 0x000ee200000e0000 */
[----:B-1----:R-:W-:-:S02]  /*7580*/  PRMT R46, R15, R161, R38 ;  /* 0x000000a10f2e7216 */ /* 0x002fc40000000026 */
[----:B------:R-:W-:Y:S01]  /*7590*/  PRMT R47, R15, R160, R38 ;  /* 0x000000a00f2f7216 */ /* 0x000fe20000000026 */
[----:B------:R-:W1:Y:S01]  /*75a0*/  SHFL.IDX PT, R22, R22, R3, 0x1c1f ;  /* 0x001c1f0316167589 */ /* 0x000e6200000e0000 */
[----:B--2---:R-:W-:-:S03]  /*75b0*/  PRMT R34, R27, R161, R28 ;  /* 0x000000a11b227216 */ /* 0x004fc6000000001c */
[----:B------:R-:W-:Y:S04]  /*75c0*/  SHFL.IDX PT, R98, R98, R3, 0x1c1f ;  /* 0x001c1f0362627589 */ /* 0x000fe800000e0000 */
[----:B------:R-:W2:Y:S04]  /*75d0*/  SHFL.IDX PT, R106, R106, R3, 0x1c1f ;  /* 0x001c1f036a6a7589 */ /* 0x000ea800000e0000 */
[----:B------:R-:W-:Y:S04]  /*75e0*/  SHFL.IDX PT, R9, R9, R0, 0x1c1f ;  /* 0x001c1f0009097589 */ /* 0x000fe800000e0000 */
[----:B------:R-:W-:Y:S04]  /*75f0*/  SHFL.IDX PT, R7, R7, R0, 0x1c1f ;  /* 0x001c1f0007077589 */ /* 0x000fe800000e0000 */
[----:B------:R-:W-:Y:S01]  /*7600*/  SHFL.IDX PT, R11, R11, R0, 0x1c1f ;  /* 0x001c1f000b0b7589 */ /* 0x000fe200000e0000 */
[----:B---3--:R-:W-:-:S02]  /*7610*/  PRMT R38, R23, R161, R24 ;  /* 0x000000a117267216 */ /* 0x008fc40000000018 */
[----:B------:R-:W-:Y:S01]  /*7620*/  PRMT R39, R23, R160, R24 ;  /* 0x000000a017277216 */ /* 0x000fe20000000018 */
[----:B------:R-:W-:Y:S01]  /*7630*/  SHFL.IDX PT, R5, R5, R0, 0x1c1f ;  /* 0x001c1f0005057589 */ /* 0x000fe200000e0000 */
[----:B-1----:R-:W-:-:S03]  /*7640*/  PRMT R32, R25, R161, R22 ;  /* 0x000000a119207216 */ /* 0x002fc60000000016 */
[----:B------:R-:W-:Y:S04]  /*7650*/  SHFL.IDX PT, R13, R13, R0, 0x1c1f ;  /* 0x001c1f000d0d7589 */ /* 0x000fe800000e0000 */
[----:B------:R-:W-:Y:S01]  /*7660*/  SHFL.IDX PT, R17, R17, R0, 0x1c1f ;  /* 0x001c1f0011117589 */ /* 0x000fe200000e0000 */
[C-C-:B--2---:R-:W-:Y:S02]  /*7670*/  PRMT R30, R31.reuse, R161, R106.reuse ;  /* 0x000000a11f1e7216 */ /* 0x144fe4000000006a */
[-C--:B------:R-:W-:Y:S01]  /*7680*/  PRMT R31, R31, R160.reuse, R106 ;  /* 0x000000a01f1f7216 */ /* 0x080fe2000000006a */
[----:B------:R-:W-:Y:S04]  /*7690*/  SHFL.IDX PT, R19, R19, R0, 0x1c1f ;  /* 0x001c1f0013137589 */ /* 0x000fe800000e0000 */
[----:B------:R-:W-:Y:S04]  /*76a0*/  SHFL.IDX PT, R21, R21, R0, 0x1c1f ;  /* 0x001c1f0015157589 */ /* 0x000fe800000e0000 */
[----:B------:R-:W1:Y:S04]  /*76b0*/  SHFL.IDX PT, R4, R4, R3, 0x1c1f ;  /* 0x001c1f0304047589 */ /* 0x000e6800000e0000 */
[----:B------:R-:W2:Y:S04]  /*76c0*/  SHFL.IDX PT, R8, R8, R3, 0x1c1f ;  /* 0x001c1f0308087589 */ /* 0x000ea800000e0000 */
[----:B------:R-:W3:Y:S04]  /*76d0*/  SHFL.IDX PT, R14, R14, R3, 0x1c1f ;  /* 0x001c1f030e0e7589 */ /* 0x000ee800000e0000 */
[----:B------:R4:W-:Y:S04]  /*76e0*/  SHFL.IDX PT, R20, R33, R0, 0x1c1f ;  /* 0x001c1f0021147589 */ /* 0x0009e800000e0000 */
[----:B------:R-:W5:Y:S04]  /*76f0*/  SHFL.IDX PT, R6, R6, R3, 0x1c1f ;  /* 0x001c1f0306067589 */ /* 0x000f6800000e0000 */
[----:B------:R2:W-:Y:S01]  /*7700*/  SHFL.IDX PT, R56, R35, R0, 0x1c1f ;  /* 0x001c1f0023387589 */ /* 0x0005e200000e0000 */
[----:B----4-:R-:W-:-:S03]  /*7710*/  PRMT R33, R25, R160, R22 ;  /* 0x000000a019217216 */ /* 0x010fc60000000016 */
[----:B------:R-:W4:Y:S01]  /*7720*/  SHFL.IDX PT, R18, R18, R3, 0x1c1f ;  /* 0x001c1f0312127589 */ /* 0x000f2200000e0000 */
[CCC-:B-1----:R-:W-:Y:S02]  /*7730*/  PRMT R52, R9.reuse, R161.reuse, R4.reuse ;  /* 0x000000a109347216 */ /* 0x1c2fe40000000004 */
[-C--:B------:R-:W-:Y:S01]  /*7740*/  PRMT R53, R9, R160.reuse, R4 ;  /* 0x000000a009357216 */ /* 0x080fe20000000004 */
[----:B------:R-:W1:Y:S01]  /*7750*/  SHFL.IDX PT, R10, R10, R3, 0x1c1f ;  /* 0x001c1f030a0a7589 */ /* 0x000e6200000e0000 */
[-C--:B--2---:R-:W-:Y:S02]  /*7760*/  PRMT R54, R7, R161.reuse, R8 ;  /* 0x000000a107367216 */ /* 0x084fe40000000008 */
[-C--:B------:R-:W-:Y:S01]  /*7770*/  PRMT R35, R27, R160.reuse, R28 ;  /* 0x000000a01b237216 */ /* 0x080fe2000000001c */
[----:B------:R-:W2:Y:S01]  /*7780*/  SHFL.IDX PT, R16, R16, R3, 0x1c1f ;  /* 0x001c1f0310107589 */ /* 0x000ea200000e0000 */
[-C--:B------:R-:W-:Y:S02]  /*7790*/  PRMT R28, R29, R161.reuse, R98 ;  /* 0x000000a11d1c7216 */ /* 0x080fe40000000062 */
[----:B------:R-:W-:Y:S01]  /*77a0*/  PRMT R55, R7, R160, R8 ;  /* 0x000000a007377216 */ /* 0x000fe20000000008 */
[----:B------:R-:W2:Y:S01]  /*77b0*/  SHFL.IDX PT, R12, R12, R3, 0x1c1f ;  /* 0x001c1f030c0c7589 */ /* 0x000ea200000e0000 */
[----:B---3--:R-:W-:-:S02]  /*77c0*/  PRMT R48, R11, R161, R14 ;  /* 0x000000a10b307216 */ /* 0x008fc4000000000e */
[-C--:B------:R-:W-:Y:S01]  /*77d0*/  PRMT R49, R11, R160.reuse, R14 ;  /* 0x000000a00b317216 */ /* 0x080fe2000000000e */
[----:B------:R-:W3:Y:S01]  /*77e0*/  SHFL.IDX PT, R57, R110, R3, 0x1c1f ;  /* 0x001c1f036e397589 */ /* 0x000ee200000e0000 */
[CCC-:B-----5:R-:W-:Y:S02]  /*77f0*/  PRMT R50, R5.reuse, R161.reuse, R6.reuse ;  /* 0x000000a105327216 */ /* 0x1e0fe40000000006 */
[-C--:B------:R-:W-:Y:S01]  /*7800*/  PRMT R51, R5, R160.reuse, R6 ;  /* 0x000000a005337216 */ /* 0x080fe20000000006 */
[----:B------:R-:W5:Y:S01]  /*7810*/  SHFL.IDX PT, R59, R112, R3, 0x1c1f ;  /* 0x001c1f03703b7589 */ /* 0x000f6200000e0000 */
[-C--:B------:R-:W-:Y:S02]  /*7820*/  PRMT R29, R29, R160.reuse, R98 ;  /* 0x000000a01d1d7216 */ /* 0x080fe40000000062 */
[C-C-:B----4-:R-:W-:Y:S02]  /*7830*/  PRMT R44, R13.reuse, R161, R18.reuse ;  /* 0x000000a10d2c7216 */ /* 0x150fe40000000012 */
[----:B------:R-:W-:-:S02]  /*7840*/  PRMT R45, R13, R160, R18 ;  /* 0x000000a00d2d7216 */ /* 0x000fc40000000012 */
[CCC-:B-1----:R-:W-:Y:S02]  /*7850*/  PRMT R40, R17.reuse, R161.reuse, R10.reuse ;  /* 0x000000a111287216 */ /* 0x1c2fe4000000000a */
[-C--:B------:R-:W-:Y:S02]  /*7860*/  PRMT R41, R17, R160.reuse, R10 ;  /* 0x000000a011297216 */ /* 0x080fe4000000000a */
[CCC-:B--2---:R-:W-:Y:S02]  /*7870*/  PRMT R42, R19.reuse, R161.reuse, R16.reuse ;  /* 0x000000a1132a7216 */ /* 0x1c4fe40000000010 */
[-C--:B------:R-:W-:Y:S02]  /*7880*/  PRMT R43, R19, R160.reuse, R16 ;  /* 0x000000a0132b7216 */ /* 0x080fe40000000010 */
[C-C-:B------:R-:W-:Y:S02]  /*7890*/  PRMT R36, R21.reuse, R161, R12.reuse ;  /* 0x000000a115247216 */ /* 0x140fe4000000000c */
[----:B------:R-:W-:-:S02]  /*78a0*/  PRMT R37, R21, R160, R12 ;  /* 0x000000a015257216 */ /* 0x000fc4000000000c */
[CCC-:B---3--:R-:W-:Y:S02]  /*78b0*/  PRMT R24, R20.reuse, R161.reuse, R57.reuse ;  /* 0x000000a114187216 */ /* 0x1c8fe40000000039 */
[-C--:B------:R-:W-:Y:S02]  /*78c0*/  PRMT R25, R20, R160.reuse, R57 ;  /* 0x000000a014197216 */ /* 0x080fe40000000039 */
[C-C-:B-----5:R-:W-:Y:S02]  /*78d0*/  PRMT R26, R56.reuse, R161, R59.reuse ;  /* 0x000000a1381a7216 */ /* 0x160fe4000000003b */
[----:B------:R-:W-:Y:S01]  /*78e0*/  PRMT R27, R56, R160, R59 ;  /* 0x000000a0381b7216 */ /* 0x000fe2000000003b */
[----:B------:R-:W-:Y:S06]  /*78f0*/  @!P0 BRA `(.L_x_19) ;  /* 0x0000000000048947 */ /* 0x000fec0003800000 */
[----:B------:R-:W-:Y:S01]  /*7900*/  BPT.TRAP 0x1 ;  /* 0x000000040000795c */ /* 0x000fe20000300000 */
.L_x_19:
[----:B------:R-:W-:-:S13]  /*7910*/  R2UR UR6, R153 ;  /* 0x00000000990672ca */ /* 0x000fda00000e0000 */
[----:B------:R-:W1:Y:S02]  /*7920*/  SYNCS.PHASECHK.TRANS64.TRYWAIT P1, [UR6+0xb0008], R2 ;  /* 0x0b000802ff0075a7 */ /* 0x000e640008020146 */
[----:B-1----:R-:W-:Y:S05]  /*7930*/  @!P1 BRA `(.L_x_20) ;  /* 0x0000023800949947 */ /* 0x002fea0003800000 */
.L_x_105:
[----:B------:R-:W-:Y:S01]  /*7940*/  STL [R1+0xc1c], R40 ;  /* 0x000c1c2801007387 */ /* 0x000fe20000100800 */
[----:B------:R-:W-:Y:S01]  /*7950*/  R2UR UR14, R162 ;  /* 0x00000000a20e72ca */ /* 0x000fe200000e0000 */
[----:B------:R-:W-:Y:S02]  /*7960*/  UMOV UR11, 0x40000040 ;  /* 0x40000040000b7882 */ /* 0x000fe40000000000 */
[----:B------:R-:W-:Y:S04]  /*7970*/  STL [R1+0xc18], R41 ;  /* 0x000c182901007387 */ /* 0x000fe80000100800 */
[----:B------:R-:W-:Y:S04]  /*7980*/  STL [R1+0xc14], R42 ;  /* 0x000c142a01007387 */ /* 0x000fe80000100800 */
[----:B------:R-:W-:Y:S02]  /*7990*/  STL [R1+0xc10], R43 ;  /* 0x000c102b01007387 */ /* 0x000fe40000100800 */
[----:B------:R-:W-:-:S02]  /*79a0*/  UIADD3 UR6, UR14, 0x2000, URZ ;  /* 0x000020000e067890 */ /* 0x000fc4000fffe03f */
[----:B------:R-:W-:Y:S04]  /*79b0*/  STL [R1+0xc0c], R36 ;  /* 0x000c0c2401007387 */ /* 0x000fe80000100800 */
[----:B------:R-:W-:Y:S01]  /*79c0*/  STL [R1+0xc08], R37 ;  /* 0x000c082501007387 */ /* 0x000fe20000100800 */
[----:B------:R-:W-:Y:S01]  /*79d0*/  UMOV UR10, UR6 ;  /* 0x00000006000a7c82 */ /* 0x000fe20008000000 */
[----:B------:R-:W-:Y:S02]  /*79e0*/  UIADD3 UR6, UR14, 0x2800, URZ ;  /* 0x000028000e067890 */ /* 0x000fe4000fffe03f */
[----:B------:R-:W-:Y:S04]  /*79f0*/  STL [R1+0xc04], R38 ;  /* 0x000c042601007387 */ /* 0x000fe80000100800 */
        /* <DEDUP_REMOVED lines=13> */
[----:B------:R-:W-:Y:S04]  /*7ad0*/  STL.64 [R1+0x438], R168 ;  /* 0x000438a801007387 */ /* 0x000fe80000100a00 */
[----:B------:R-:W-:Y:S04]  /*7ae0*/  STL.64 [R1+0x430], R166 ;  /* 0x000430a601007387 */ /* 0x000fe80000100a00 */
[----:B------:R-:W-:Y:S04]  /*7af0*/  STL.64 [R1+0x428], R164 ;  /* 0x000428a401007387 */ /* 0x000fe80000100a00 */
[----:B------:R-:W-:Y:S04]  /*7b00*/  STL.64 [R1+0x420], R162 ;  /* 0x000420a201007387 */ /* 0x000fe80000100a00 */
[----:B------:R-:W-:Y:S04]  /*7b10*/  STL.64 [R1+0x418], R160 ;  /* 0x000418a001007387 */ /* 0x000fe80000100a00 */
[----:B------:R-:W-:Y:S04]  /*7b20*/  STL.64 [R1+0x410], R158 ;  /* 0x0004109e01007387 */ /* 0x000fe80000100a00 */
[----:B------:R-:W-:Y:S04]  /*7b30*/  STL [R1+0x408], R154 ;  /* 0x0004089a01007387 */ /* 0x000fe80000100800 */
[----:B------:R2:W-:Y:S02]  /*7b40*/  STL.64 [R1+0x400], R152 ;  /* 0x0004009801007387 */ /* 0x0005e40000100a00 */
[----:B--2---:R-:W-:-:S06]  /*7b50*/  WARPGROUP.ARRIVE ;  /* 0x00000000000079c5 */ /* 0x004fcc0000000000 */
[----:B------:R-:W-:Y:S01]  /*7b60*/  QGMMA.64x256x32.F32.E4M3.E4M3 R56, R52, gdesc[UR8], RZ, !UPT, gsb0 ;  /* 0x03e0000834387df3 */ /* 0x000fe2000c0008ff */
[----:B------:R-:W-:Y:S01]  /*7b70*/  UMOV UR10, UR6 ;  /* 0x00000006000a7c82 */ /* 0x000fe20008000000 */
[----:B------:R-:W-:Y:S01]  /*7b80*/  UMOV UR11, 0x40000040 ;  /* 0x40000040000b7882 */ /* 0x000fe20000000000 */
[----:B------:R-:W-:Y:S02]  /*7b90*/  WARPGROUP.DEPBAR.LE gsb0, 0x0 ;  /* 0x00008000000079c5 */ /* 0x000fe40000010000 */
[----:B------:R-:W-:Y:S01]  /*7ba0*/  STL.64 [R1+0x200], R56 ;  /* 0x0002003801007387 */ /* 0x000fe20000100a00 */
[----:B------:R-:W-:Y:S01]  /*7bb0*/  IMAD.MOV.U32 R235, RZ, RZ, R89 ;  /* 0x000000ffffeb7224 */ /* 0x000fe200078e0059 */
[----:B------:R-:W-:Y:S01]  /*7bc0*/  MOV R234, R90 ;  /* 0x0000005a00ea7202 */ /* 0x000fe20000000f00 */
[----:B------:R-:W-:Y:S01]  /*7bd0*/  IMAD.MOV.U32 R233, RZ, RZ, R91 ;  /* 0x000000ffffe97224 */ /* 0x000fe200078e005b */
[----:B------:R-:W-:Y:S01]  /*7be0*/  STL.64 [R1+0x208], R58 ;  /* 0x0002083a01007387 */ /* 0x000fe20000100a00 */
[----:B------:R-:W-:Y:S01]  /*7bf0*/  MOV R232, R92 ;  /* 0x0000005c00e87202 */ /* 0x000fe20000000f00 */
[----:B------:R-:W-:Y:S01]  /*7c00*/  IMAD.MOV.U32 R231, RZ, RZ, R93 ;  /* 0x000000ffffe77224 */ /* 0x000fe200078e005d */
[----:B------:R-:W-:Y:S01]  /*7c10*/  MOV R230, R94 ;  /* 0x0000005e00e67202 */ /* 0x000fe20000000f00 */
        /* <DEDUP_REMOVED lines=100> */
[----:B-1----:R-:W-:Y:S01]  /*8260*/  IMAD.MOV.U32 R3, RZ, RZ, R181 ;  /* 0x000000ffff037224 */ /* 0x002fe200078e00b5 */
[----:B------:R-:W-:Y:S01]  /*8270*/  MOV R2, R182 ;  /* 0x000000b600027202 */ /* 0x000fe20000000f00 */
[----:B------:R1:W-:Y:S01]  /*8280*/  STL [R1+0x280], R88 ;  /* 0x0002805801007387 */ /* 0x0003e20000100800 */
[----:B------:R-:W-:-:S02]  /*8290*/  IMAD.MOV.U32 R0, RZ, RZ, R183 ;  /* 0x000000ffff007224 */ /* 0x000fc400078e00b7 */
[----:B-1----:R-:W-:-:S06]  /*82a0*/  WARPGROUP.ARRIVE ;  /* 0x00000000000079c5 */ /* 0x002fcc0000000000 */
[----:B------:R-:W-:Y:S03]  /*82b0*/  QGMMA.64x256x32.F32.E4M3.E4M3 R56, R52, gdesc[UR8], RZ, !UPT, gsb0 ;  /* 0x03e0000834387df3 */ /* 0x000fe6000c0008ff */
[----:B------:R-:W-:Y:S02]  /*82c0*/  WARPGROUP.DEPBAR.LE gsb0, 0x0 ;  /* 0x00008000000079c5 */ /* 0x000fe40000010000 */
[----:B------:R-:W-:Y:S04]  /*82d0*/  STL.64 [R1+0xf48], R182 ;  /* 0x000f48b601007387 */ /* 0x000fe80000100a00 */
        /* <DEDUP_REMOVED lines=36> */
[----:B------:R1:W-:Y:S04]  /*8520*/  STL.64 [R1+0xe20], R108 ;  /* 0x000e206c01007387 */ /* 0x0003e80000100a00 */
[----:B-1----:R-:W2:Y:S04]  /*8530*/  LDL.LU R108, [R1+0x200] ;  /* 0x00020000016c7983 */ /* 0x002ea80000300800 */
[----:B------:R-:W2:Y:S04]  /*8540*/  LDL.LU R109, [R1+0x204] ;  /* 0x00020400016d7983 */ /* 0x000ea80000300800 */
        /* <DEDUP_REMOVED lines=30> */
[----:B------:R-:W2:Y:S01]  /*8730*/  LDL.LU R140, [R1+0x280] ;  /* 0x00028000018c7983 */ /* 0x000ea20000300800 */
        /* <DEDUP_REMOVED lines=86> */
[----:B------:R-:W-:Y:S01]  /*8ca0*/  UIADD3 UR6, UR14, 0x2002, URZ ;  /* 0x000020020e067890 */ /* 0x000fe2000fffe03f */
[----:B------:R-:W-:-:S06]  /*8cb0*/  UMOV UR11, 0x40000040 ;  /* 0x40000040000b7882 */ /* 0x000fcc0000000000 */
[----:B------:R-:W-:Y:S01]  /*8cc0*/  UMOV UR10, UR6 ;  /* 0x00000006000a7c82 */ /* 0x000fe20008000000 */
[----:B--2---:R-:W-:-:S06]  /*8cd0*/  WARPGROUP.ARRIVE ;  /* 0x00000000000079c5 */ /* 0x004fcc0000000000 */
[----:B------:R-:W-:Y:S03]  /*8ce0*/  QGMMA.64x256x32.F32.E4M3.E4M3 R108, R48, gdesc[UR8], R108, gsb0 ;  /* 0x03e00008306c7df3 */ /* 0x000fe6000800086c */
        /* <DEDUP_REMOVED lines=65> */
[----:B-1----:R-:W2:Y:S04]  /*9100*/  LDL.LU.64 R182, [R1+0xf48] ;  /* 0x000f480001b67983 */ /* 0x002ea80000300a00 */
[----:B------:R-:W2:Y:S04]  /*9110*/  LDL.LU.64 R180, [R1+0xf40] ;  /* 0x000f400001b47983 */ /* 0x000ea80000300a00 */
        /* <DEDUP_REMOVED lines=35> */
[----:B------:R-:W2:Y:S01]  /*9350*/  LDL.LU.64 R108, [R1+0xe20] ;  /* 0x000e2000016c7983 */ /* 0x000ea20000300a00 */
        /* <DEDUP_REMOVED lines=188> */
[----:B------:R1:W-:Y:S01]  /*9f20*/  STL [R1+0x260], R80 ;  /* 0x0002605001007387 */ /* 0x0003e20000100800 */
[----:B------:R-:W-:Y:S01]  /*9f30*/  IMAD.MOV.U32 R50, RZ, RZ, R146 ;  /* 0x000000ffff327224 */ /* 0x000fe200078e0092 */
[----:B------:R-:W-:Y:S01]  /*9f40*/  MOV R49, R147 ;  /* 0x0000009300317202 */ /* 0x000fe20000000f00 */
[----:B------:R-:W-:Y:S01]  /*9f50*/  IMAD.MOV.U32 R52, RZ, RZ, R144 ;  /* 0x000000ffff347224 */ /* 0x000fe200078e0090 */
[----:B------:R-:W2:Y:S01]  /*9f60*/  LDL.LU.64 R182, [R1+0xe18] ;  /* 0x000e180001b67983 */ /* 0x000ea20000300a00 */
[----:B------:R-:W-:Y:S01]  /*9f70*/  MOV R51, R145 ;  /* 0x0000009100337202 */ /* 0x000fe20000000f00 */
[----:B------:R-:W-:Y:S01]  /*9f80*/  IMAD.MOV.U32 R54, RZ, RZ, R142 ;  /* 0x000000ffff367224 */ /* 0x000fe200078e008e */
[----:B------:R-:W-:Y:S01]  /*9f90*/  MOV R53, R143 ;  /* 0x0000008f00357202 */ /* 0x000fe20000000f00 */
[----:B------:R-:W2:Y:S01]  /*9fa0*/  LDL.LU.64 R180, [R1+0xe10] ;  /* 0x000e100001b47983 */ /* 0x000ea20000300a00 */
        /* <DEDUP_REMOVED lines=80> */
[----:B------:R-:W-:-:S03]  /*a4b0*/  MOV R40, R81 ;  /* 0x0000005100287202 */ /* 0x000fc60000000f00 */
        /* <DEDUP_REMOVED lines=107> */
[----:B------:R-:W-:-:S03]  /*ab70*/  IMAD.MOV.U32 R133, RZ, RZ, R40 ;  /* 0x000000ffff857224 */ /* 0x000fc600078e0028 */
[----:B------:R-:W2:Y:S01]  /*ab80*/  LDL.LU R129, [R1+0x254] ;  /* 0x0002540001817983 */ /* 0x000ea20000300800 */
[----:B------:R-:W-:-:S03]  /*ab90*/  MOV R134, R41 ;  /* 0x0000002900867202 */ /* 0x000fc60000000f00 */
[----:B------:R-:W2:Y:S01]  /*aba0*/  LDL.LU R130, [R1+0x258] ;  /* 0x0002580001827983 */ /* 0x000ea20000300800 */
[----:B------:R-:W-:-:S03]  /*abb0*/  IMAD.MOV.U32 R135, RZ, RZ, R42 ;  /* 0x000000ffff877224 */ /* 0x000fc600078e002a */
[----:B------:R-:W2:Y:S01]  /*abc0*/  LDL.LU R131, [R1+0x25c] ;  /* 0x00025c0001837983 */ /* 0x000ea20000300800 */
[----:B------:R-:W-:-:S03]  /*abd0*/  MOV R136, R43 ;  /* 0x0000002b00887202 */ /* 0x000fc60000000f00 */
[----:B------:R-:W2:Y:S04]  /*abe0*/  LDL.LU R132, [R1+0x260] ;  /* 0x0002600001847983 */ /* 0x000ea80000300800 */
[----:B------:R-:W2:Y:S04]  /*abf0*/  LDL.LU R40, [R1+0xc1c] ;  /* 0x000c1c0001287983 */ /* 0x000ea80000300800 */
[----:B------:R-:W2:Y:S04]  /*ac00*/  LDL.LU R41, [R1+0xc18] ;  /* 0x000c180001297983 */ /* 0x000ea80000300800 */
[----:B------:R-:W2:Y:S04]  /*ac10*/  LDL.LU R42, [R1+0xc14] ;  /* 0x000c1400012a7983 */ /* 0x000ea80000300800 */
[----:B------:R-:W2:Y:S01]  /*ac20*/  LDL.LU R43, [R1+0xc10] ;  /* 0x000c1000012b7983 */ /* 0x000ea20000300800 */
        /* <DEDUP_REMOVED lines=90> */
[----:B------:R-:W-:Y:S01]  /*b1d0*/  UIADD3 UR6, UR14, 0x2006, URZ ;  /* 0x000020060e067890 */ /* 0x000fe2000fffe03f */
[----:B------:R-:W3:Y:S01]  /*b1e0*/  LDL.LU R36, [R1+0xc0c] ;  /* 0x000c0c0001247983 */ /* 0x000ee20000300800 */
[----:B------:R-:W-:-:S03]  /*b1f0*/  UMOV UR11, 0x40000040 ;  /* 0x40000040000b7882 */ /* 0x000fc60000000000 */
[----:B------:R-:W3:Y:S02]  /*b200*/  LDL.LU R37, [R1+0xc08] ;  /* 0x000c080001257983 */ /* 0x000ee40000300800 */
[----:B------:R-:W-:Y:S02]  /*b210*/  UMOV UR10, UR6 ;  /* 0x00000006000a7c82 */ /* 0x000fe40008000000 */
[----:B------:R-:W3:Y:S04]  /*b220*/  LDL.LU R38, [R1+0xc04] ;  /* 0x000c040001267983 */ /* 0x000ee80000300800 */
[----:B------:R-:W3:Y:S01]  /*b230*/  LDL.LU R39, [R1+0xc00] ;  /* 0x000c000001277983 */ /* 0x000ee20000300800 */
        /* <DEDUP_REMOVED lines=175> */
[----:B-1----:R-:W3:Y:S04]  /*bd30*/  LDL.LU.64 R56, [R1+0x200] ;  /* 0x0002000001387983 */ /* 0x002ee80000300a00 */
[----:B------:R-:W3:Y:S04]  /*bd40*/  LDL.LU.64 R58, [R1+0x208] ;  /* 0x00020800013a7983 */ /* 0x000ee80000300a00 */
        /* <DEDUP_REMOVED lines=61> */
[----:B------:R-:W3:Y:S01]  /*c120*/  LDL.LU.64 R182, [R1+0x3f8] ;  /* 0x0003f80001b67983 */ /* 0x000ee20000300a00 */
[----:B------:R-:W-:Y:S01]  /*c130*/  UIADD3 UR6, UR14, 0x3000, URZ ;  /* 0x000030000e067890 */ /* 0x000fe2000fffe03f */
[----:B------:R-:W-:-:S06]  /*c140*/  UMOV UR11, 0x40000040 ;  /* 0x40000040000b7882 */ /* 0x000fcc0000000000 */
[----:B------:R-:W-:Y:S01]  /*c150*/  UMOV UR10, UR6 ;  /* 0x00000006000a7c82 */ /* 0x000fe20008000000 */
[----:B---3--:R-:W-:-:S06]  /*c160*/  WARPGROUP.ARRIVE ;  /* 0x00000000000079c5 */ /* 0x008fcc0000000000 */
        /* <DEDUP_REMOVED lines=10> */
[----:B------:R-:W-:Y:S01]  /*c210*/  STL.64 [R1+0x240], R72 ;  /* 0x0002404801007387 */ /* 0x000fe20000100a00 */
[----:B------:R-:W-:-:S03]  /*c220*/  MOV R2, R182 ;  /* 0x000000b600027202 */ /* 0x000fc60000000f00 */
[----:B------:R-:W-:Y:S01]  /*c230*/  STL.64 [R1+0x248], R74 ;  /* 0x0002484a01007387 */ /* 0x000fe20000100a00 */
[----:B------:R-:W-:-:S03]  /*c240*/  IMAD.MOV.U32 R0, RZ, RZ, R183 ;  /* 0x000000ffff007224 */ /* 0x000fc600078e00b7 */
[----:B------:R-:W-:Y:S01]  /*c250*/  STL.64 [R1+0x250], R76 ;  /* 0x0002504c01007387 */ /* 0x000fe20000100a00 */
[----:B------:R-:W-:Y:S01]  /*c260*/  MOV R4, R180 ;  /* 0x000000b400047202 */ /* 0x000fe20000000f00 */
[----:B------:R-:W-:Y:S02]  /*c270*/  IMAD.MOV.U32 R3, RZ, RZ, R181 ;  /* 0x000000ffff037224 */ /* 0x000fe400078e00b5 */
[----:B------:R-:W-:Y:S01]  /*c280*/  STL.64 [R1+0x258], R78 ;  /* 0x0002584e01007387 */ /* 0x000fe20000100a00 */
[----:B------:R-:W-:Y:S01]  /*c290*/  MOV R6, R178 ;  /* 0x000000b200067202 */ /* 0x000fe20000000f00 */
[----:B------:R-:W-:Y:S02]  /*c2a0*/  IMAD.MOV.U32 R5, RZ, RZ, R179 ;  /* 0x000000ffff057224 */ /* 0x000fe400078e00b3 */
[----:B------:R1:W-:Y:S01]  /*c2b0*/  STL [R1+0x260], R80 ;  /* 0x0002605001007387 */ /* 0x0003e20000100800 */
[----:B------:R-:W-:Y:S01]  /*c2c0*/  MOV R8, R176 ;  /* 0x000000b000087202 */ /* 0x000fe20000000f00 */
[----:B------:R-:W-:-:S02]  /*c2d0*/  IMAD.MOV.U32 R7, RZ, RZ, R177 ;  /* 0x000000ffff077224 */ /* 0x000fc400078e00b1 */
[----:B------:R-:W2:Y:S01]  /*c2e0*/  LDL.LU.64 R182, [R1+0xac8] ;  /* 0x000ac80001b67983 */ /* 0x000ea20000300a00 */
[----:B------:R-:W-:Y:S01]  /*c2f0*/  MOV R10, R174 ;  /* 0x000000ae000a7202 */ /* 0x000fe20000000f00 */
[----:B------:R-:W-:Y:S02]  /*c300*/  IMAD.MOV.U32 R9, RZ, RZ, R175 ;  /* 0x000000ffff097224 */ /* 0x000fe400078e00af */
[----:B------:R-:W2:Y:S01]  /*c310*/  LDL.LU.64 R180, [R1+0xac0] ;  /* 0x000ac00001b47983 */ /* 0x000ea20000300a00 */
[----:B------:R-:W-:Y:S01]  /*c320*/  MOV R12, R172 ;  /* 0x000000ac000c7202 */ /* 0x000fe20000000f00 */
[----:B------:R-:W-:Y:S02]  /*c330*/  IMAD.MOV.U32 R11, RZ, RZ, R173 ;  /* 0x000000ffff0b7224 */ /* 0x000fe400078e00ad */
[----:B------:R-:W2:Y:S01]  /*c340*/  LDL.LU.64 R178, [R1+0xab8] ;  /* 0x000ab80001b27983 */ /* 0x000ea20000300a00 */
        /* <DEDUP_REMOVED lines=135> */
[----:B------:R-:W-:-:S03]  /*cbc0*/  IMAD.MOV.U32 R32, RZ, RZ, R81 ;  /* 0x000000ffff207224 */ /* 0x000fc600078e0051 */
        /* <DEDUP_REMOVED lines=81> */
[----:B------:R-:W-:-:S03]  /*d0e0*/  MOV R133, R32 ;  /* 0x0000002000857202 */ /* 0x000fc60000000f00 */
[----:B------:R-:W2:Y:S01]  /*d0f0*/  LDL.LU R129, [R1+0x254] ;  /* 0x0002540001817983 */ /* 0x000ea20000300800 */
[----:B------:R-:W-:-:S03]  /*d100*/  IMAD.MOV.U32 R134, RZ, RZ, R33 ;  /* 0x000000ffff867224 */ /* 0x000fc600078e0021 */
[----:B------:R-:W2:Y:S01]  /*d110*/  LDL.LU R130, [R1+0x258] ;  /* 0x0002580001827983 */ /* 0x000ea20000300800 */
[----:B------:R-:W-:-:S03]  /*d120*/  MOV R135, R34 ;  /* 0x0000002200877202 */ /* 0x000fc60000000f00 */
[----:B------:R-:W2:Y:S01]  /*d130*/  LDL.LU R131, [R1+0x25c] ;  /* 0x00025c0001837983 */ /* 0x000ea20000300800 */
[----:B------:R-:W-:-:S03]  /*d140*/  IMAD.MOV.U32 R136, RZ, RZ, R35 ;  /* 0x000000ffff887224 */ /* 0x000fc600078e0023 */
        /* <DEDUP_REMOVED lines=356> */
[----:B------:R-:W-:-:S03]  /*e790*/  IMAD.MOV.U32 R2, RZ, RZ, R182 ;  /* 0x000000ffff027224 */ /* 0x000fc600078e00b6 */
[----:B------:R-:W-:Y:S01]  /*e7a0*/  STL.64 [R1+0x248], R74 ;  /* 0x0002484a01007387 */ /* 0x000fe20000100a00 */
[----:B------:R-:W-:-:S03]  /*e7b0*/  MOV R0, R183 ;  /* 0x000000b700007202 */ /* 0x000fc60000000f00 */
[----:B------:R-:W-:Y:S01]  /*e7c0*/  STL.64 [R1+0x250], R76 ;  /* 0x0002504c01007387 */ /* 0x000fe20000100a00 */
[----:B------:R-:W-:Y:S01]  /*e7d0*/  IMAD.MOV.U32 R4, RZ, RZ, R180 ;  /* 0x000000ffff047224 */ /* 0x000fe200078e00b4 */
[----:B------:R-:W-:Y:S02]  /*e7e0*/  MOV R3, R181 ;  /* 0x000000b500037202 */ /* 0x000fe40000000f00 */
[----:B------:R-:W-:Y:S01]  /*e7f0*/  STL.64 [R1+0x258], R78 ;  /* 0x0002584e01007387 */ /* 0x000fe20000100a00 */
[----:B------:R-:W-:Y:S01]  /*e800*/  IMAD.MOV.U32 R6, RZ, RZ, R178 ;  /* 0x000000ffff067224 */ /* 0x000fe200078e00b2 */
[----:B------:R-:W-:Y:S02]  /*e810*/  MOV R5, R179 ;  /* 0x000000b300057202 */ /* 0x000fe40000000f00 */
[----:B------:R1:W-:Y:S01]  /*e820*/  STL [R1+0x260], R80 ;  /* 0x0002605001007387 */ /* 0x0003e20000100800 */
[----:B------:R-:W-:Y:S01]  /*e830*/  IMAD.MOV.U32 R8, RZ, RZ, R176 ;  /* 0x000000ffff087224 */ /* 0x000fe200078e00b0 */
[----:B------:R-:W-:-:S02]  /*e840*/  MOV R7, R177 ;  /* 0x000000b100077202 */ /* 0x000fc40000000f00 */
[----:B------:R-:W2:Y:S01]  /*e850*/  LDL.LU.64 R182, [R1+0x778] ;  /* 0x0007780001b67983 */ /* 0x000ea20000300a00 */
[----:B------:R-:W-:Y:S01]  /*e860*/  IMAD.MOV.U32 R10, RZ, RZ, R174 ;  /* 0x000000ffff0a7224 */ /* 0x000fe200078e00ae */
[----:B------:R-:W-:Y:S02]  /*e870*/  MOV R9, R175 ;  /* 0x000000af00097202 */ /* 0x000fe40000000f00 */
[----:B------:R-:W2:Y:S01]  /*e880*/  LDL.LU.64 R180, [R1+0x770] ;  /* 0x0007700001b47983 */ /* 0x000ea20000300a00 */
[----:B------:R-:W-:Y:S01]  /*e890*/  IMAD.MOV.U32 R12, RZ, RZ, R172 ;  /* 0x000000ffff0c7224 */ /* 0x000fe200078e00ac */
[----:B------:R-:W-:Y:S02]  /*e8a0*/  MOV R11, R173 ;  /* 0x000000ad000b7202 */ /* 0x000fe40000000f00 */
[----:B------:R-:W2:Y:S01]  /*e8b0*/  LDL.LU.64 R178, [R1+0x768] ;  /* 0x0007680001b27983 */ /* 0x000ea20000300a00 */
        /* <DEDUP_REMOVED lines=135> */
[----:B------:R-:W-:-:S03]  /*f130*/  MOV R24, R81 ;  /* 0x0000005100187202 */ /* 0x000fc60000000f00 */
        /* <DEDUP_REMOVED lines=301> */
[----:B------:R-:W-:Y:S04]  /*10410*/  STL.64 [R1], R56 ;  /* 0x0000003801007387 */ /* 0x000fe80000100a00 */
        /* <DEDUP_REMOVED lines=56> */
[----:B------:R2:W-:Y:S04]  /*107a0*/  STL.64 [R1+0x1c8], R170 ;  /* 0x0001c8aa01007387 */ /* 0x0005e80000100a00 */
[----:B------:R2:W-:Y:S04]  /*107b0*/  STL.64 [R1+0x1d0], R172 ;  /* 0x0001d0ac01007387 */ /* 0x0005e80000100a00 */
[----:B------:R2:W-:Y:S04]  /*107c0*/  STL.64 [R1+0x1d8], R174 ;  /* 0x0001d8ae01007387 */ /* 0x0005e80000100a00 */
[----:B------:R2:W-:Y:S04]  /*107d0*/  STL.64 [R1+0x1e0], R176 ;  /* 0x0001e0b001007387 */ /* 0x0005e80000100a00 */
[----:B------:R2:W-:Y:S04]  /*107e0*/  STL.64 [R1+0x1e8], R178 ;  /* 0x0001e8b201007387 */ /* 0x0005e80000100a00 */
[----:B------:R2:W-:Y:S04]  /*107f0*/  STL.64 [R1+0x1f0], R180 ;  /* 0x0001f0b401007387 */ /* 0x0005e80000100a00 */
[----:B------:R2:W-:Y:S04]  /*10800*/  STL.64 [R1+0x1f8], R182 ;  /* 0x0001f8b601007387 */ /* 0x0005e80000100a00 */
[----:B-1----:R2:W5:Y:S04]  /*10810*/  LDL.LU.64 R168, [R1+0x438] ;  /* 0x0004380001a87983 */ /* 0x0025680000300a00 */
[----:B------:R2:W5:Y:S04]  /*10820*/  LDL.LU.64 R166, [R1+0x430] ;  /* 0x0004300001a67983 */ /* 0x0005680000300a00 */
[----:B------:R2:W5:Y:S04]  /*10830*/  LDL.LU.64 R164, [R1+0x428] ;  /* 0x0004280001a47983 */ /* 0x0005680000300a00 */
[----:B------:R2:W5:Y:S04]  /*10840*/  LDL.LU.64 R162, [R1+0x420] ;  /* 0x0004200001a27983 */ /* 0x0005680000300a00 */
[----:B------:R2:W5:Y:S04]  /*10850*/  LDL.LU.64 R160, [R1+0x418] ;  /* 0x0004180001a07983 */ /* 0x0005680000300a00 */
[----:B------:R2:W5:Y:S04]  /*10860*/  LDL.LU.64 R158, [R1+0x410] ;  /* 0x00041000019e7983 */ /* 0x0005680000300a00 */
[----:B------:R2:W5:Y:S04]  /*10870*/  LDL.LU R154, [R1+0x408] ;  /* 0x00040800019a7983 */ /* 0x0005680000300800 */
[----:B------:R2:W5:Y:S01]  /*10880*/  LDL.LU.64 R152, [R1+0x400] ;  /* 0x0004000001987983 */ /* 0x0005620000300a00 */
[----:B------:R-:W-:Y:S05]  /*10890*/  @!P0 BRA `(.L_x_21) ;  /* 0x0000000000048947 */ /* 0x000fea0003800000 */
[----:B------:R-:W-:Y:S01]  /*108a0*/  BPT.TRAP 0x1 ;  /* 0x000000040000795c */ /* 0x000fe20000300000 */
.L_x_21:
[----:B-----5:R-:W-:Y:S01]  /*108b0*/  R2UR UR6, R153 ;  /* 0x00000000990672ca */ /* 0x020fe200000e0000 */
[----:B------:R-:W-:-:S06]  /*108c0*/  UISETP.GT.U32.AND UP0, UPT, UR7, 0x1, UPT ;  /* 0x000000010700788c */ /* 0x000fcc000bf04070 */
[----:B------:R-:W-:-:S06]  /*108d0*/  PLOP3.LUT P1, PT, PT, PT, UP0, 0x80, 0x0 ;  /* 0x000000000000781c */ /* 0x000fcc0003f2f008 */
[----:B------:R-:W-:-:S04]  /*108e0*/  UIADD3 UR6, UR6, 0xb0028, URZ ;  /* 0x000b002806067890 */ /* 0x000fc8000fffe03f */
[----:B------:R-:W-:-:S09]  /*108f0*/  UPRMT UR6, URZ, 0x654, UR6 ;  /* 0x000006543f067896 */ /* 0x000fd20008000006 */
[----:B------:R-:W-:Y:S01]  /*10900*/  SYNCS.ARRIVE.TRANS64.RED.A1T0 RZ, [UR6], RZ ;  /* 0x000000ffffff79a7 */ /* 0x000fe20008100406 */
[----:B------:R-:W-:Y:S05]  /*10910*/  @P1 BRA `(.L_x_22) ;  /* 0x0000000000041947 */ /* 0x000fea0003800000 */
[----:B------:R-:W-:Y:S01]  /*10920*/  BPT.TRAP 0x1 ;  /* 0x000000040000795c */ /* 0x000fe20000300000 */
.L_x_22:
[----:B------:R-:W1:Y:S02]  /*10930*/  LDC R155, c[0x0][0x28c] ;  /* 0x0000a300ff9b7b82 */ /* 0x000e640000000800 */
[----:B-1----:R-:W-:-:S13]  /*10940*/  ISETP.GE.AND P2, PT, R155, 0x101, PT ;  /* 0x000001019b00780c */ /* 0x002fda0003f46270 */
[----:B------:R-:W-:Y:S05]  /*10950*/  @!P2 BRA `(.L_x_23) ;  /* 0x000001300070a947 */ /* 0x000fea0003800000 */
[----:B------:R-:W-:Y:S01]  /*10960*/  VIADD R155, R155, 0xff ;  /* 0x000000ff9b9b7836 */ /* 0x000fe20000000000 */
[----:B------:R-:W-:Y:S01]  /*10970*/  UMOV UR6, 0x1 ;  /* 0x0000000100067882 */ /* 0x000fe20000000000 */
[----:B------:R-:W-:Y:S01]  /*10980*/  MOV R3, R154 ;  /* 0x0000009a00037202 */ /* 0x000fe20000000f00 */
[----:B------:R-:W-:Y:S01]  /*10990*/  IMAD.MOV.U32 R12, RZ, RZ, R152 ;  /* 0x000000ffff0c7224 */ /* 0x000fe200078e0098 */
[----:B------:R-:W-:Y:S01]  /*109a0*/  MOV R156, UR6 ;  /* 0x00000006009c7c02 */ /* 0x000fe20008000f00 */
[----:B------:R-:W-:Y:S01]  /*109b0*/  UMOV UR61, 0x2 ;  /* 0x00000002003d7882 */ /* 0x000fe20000000000 */
[----:B------:R-:W-:Y:S01]  /*109c0*/  SHF.R.S32.HI R0, RZ, 0x1f, R155 ;  /* 0x0000001fff007819 */ /* 0x000fe2000001149b */
[----:B------:R-:W-:-:S03]  /*109d0*/  ULDC UR60, c[0x0][0x604] ;  /* 0x00018100003c7ab9 */ /* 0x000fc60000000800 */
[----:B------:R-:W-:Y:S01]  /*109e0*/  LEA.HI R155, R0, R155, RZ, 0x8 ;  /* 0x0000009b009b7211 */ /* 0x000fe200078f40ff */
[----:B------:R-:W-:-:S03]  /*109f0*/  IMAD.MOV.U32 R0, RZ, RZ, RZ ;  /* 0x000000ffff007224 */ /* 0x000fc600078e00ff */
[----:B------:R-:W-:-:S07]  /*10a00*/  SHF.R.S32.HI R155, RZ, 0x8, R155 ;  /* 0x00000008ff9b7819 */ /* 0x000fce000001149b */
.L_x_34:
[----:B------:R-:W-:-:S13]  /*10a10*/  PLOP3.LUT P3, PT, PT, PT, UP1, 0x80, 0x0 ;  /* 0x000000000000781c */ /* 0x000fda0003f6f018 */
[----:B------:R-:W-:Y:S05]  /*10a20*/  @!P3 BRA `(.L_x_24) ;  /* 0x000000000004b947 */ /* 0x000fea0003800000 */
[----:B------:R-:W-:Y:S01]  /*10a30*/  BPT.TRAP 0x1 ;  /* 0x000000040000795c */ /* 0x000fe20000300000 */
.L_x_24:
[----:B------:R-:W-:Y:S02]  /*10a40*/  R2UR UR6, R153 ;  /* 0x00000000990672ca */ /* 0x000fe400000e0000 */
[----:B------:R-:W-:-:S11]  /*10a50*/  SHF.L.U32 R2, R0, 0x1f, RZ ;  /* 0x0000001f00027819 */ /* 0x000fd600000006ff */
[----:B------:R-:W-:-:S09]  /*10a60*/  ULEA UR6, UR61, UR6, 0x3 ;  /* 0x000000063d067291 */ /* 0x000fd2000f8e183f */
[----:B------:R-:W1:Y:S02]  /*10a70*/  SYNCS.PHASECHK.TRANS64.TRYWAIT P2, [UR6+0xb0000], R2 ;  /* 0x0b000002ff0075a7 */ /* 0x000e640008040146 */
[----:B-1----:R-:W-:Y:S05]  /*10a80*/  @!P2 BRA `(.L_x_25) ;  /* 0x000001a8005ca947 */ /* 0x002fea0003800000 */
.L_x_106:
[----:B------:R-:W-:Y:S01]  /*10a90*/  R2UR UR6, R162 ;  /* 0x00000000a20672ca */ /* 0x000fe200000e0000 */
[----:B------:R-:W-:Y:S01]  /*10aa0*/  WARPGROUP.ARRIVE ;  /* 0x00000000000079c5 */ /* 0x000fe20000000000 */
[----:B------:R-:W-:Y:S01]  /*10ab0*/  MOV R6, UR49 ;  /* 0x0000003100067c02 */ /* 0x000fe20008000f00 */
[----:B------:R-:W-:Y:S01]  /*10ac0*/  UMOV UR51, 0x40000040 ;  /* 0x4000004000337882 */ /* 0x000fe20000000000 */
[----:B------:R-:W-:Y:S01]  /*10ad0*/  MOV R5, UR48 ;  /* 0x0000003000057c02 */ /* 0x000fe20008000f00 */
[----:B------:R-:W-:Y:S01]  /*10ae0*/  UMOV UR55, 0x40000040 ;  /* 0x4000004000377882 */ /* 0x000fe20000000000 */
[----:B------:R-:W-:Y:S01]  /*10af0*/  R2UR UR48, R166 ;  /* 0x00000000a63072ca */ /* 0x000fe200000e0000 */
[----:B------:R-:W-:Y:S01]  /*10b00*/  UMOV UR7, 0x40000040 ;  /* 0x4000004000077882 */ /* 0x000fe20000000000 */
[----:B------:R-:W-:Y:S01]  /*10b10*/  R2UR UR49, R167 ;  /* 0x00000000a73172ca */ /* 0x000fe200000e0000 */
[----:B------:R-:W-:Y:S01]  /*10b20*/  UMOV UR11, 0x40000040 ;  /* 0x40000040000b7882 */ /* 0x000fe20000000000 */
[----:B-1----:R-:W-:Y:S01]  /*10b30*/  MOV R4, UR53 ;  /* 0x0000003500047c02 */ /* 0x002fe20008000f00 */
[----:B------:R-:W-:Y:S01]  /*10b40*/  UMOV UR15, 0x40000040 ;  /* 0x40000040000f7882 */ /* 0x000fe20000000000 */
[----:B------:R-:W-:Y:S01]  /*10b50*/  MOV R2, UR52 ;  /* 0x0000003400027c02 */ /* 0x000fe20008000f00 */
[----:B------:R-:W-:Y:S01]  /*10b60*/  ULEA UR58, UR61, UR6, 0xd ;  /* 0x000000063d3a7291 */ /* 0x000fe2000f8e683f */
[----:B------:R-:W-:Y:S01]  /*10b70*/  R2UR UR52, R164 ;  /* 0x00000000a43472ca */ /* 0x000fe200000e0000 */
[----:B------:R-:W-:Y:S01]  /*10b80*/  UMOV UR19, 0x40000040 ;  /* 0x4000004000137882 */ /* 0x000fe20000000000 */
[----:B------:R-:W-:Y:S01]  /*10b90*/  R2UR UR53, R165 ;  /* 0x00000000a53572ca */ /* 0x000fe200000e0000 */
[----:B------:R-:W-:-:S02]  /*10ba0*/  UIADD3 UR6, UR58, 0x2, URZ ;  /* 0x000000023a067890 */ /* 0x000fc4000fffe03f */
[----:B------:R-:W-:Y:S02]  /*10bb0*/  UIADD3 UR10, UR58, 0x6, URZ ;  /* 0x000000063a0a7890 */ /* 0x000fe4000fffe03f */
[----:B------:R-:W-:Y:S01]  /*10bc0*/  UMOV UR50, UR58 ;  /* 0x0000003a00327c82 */ /* 0x000fe20008000000 */
[----:B------:R-:W-:Y:S01]  /*10bd0*/  UIADD3 UR14, UR58, 0x800, URZ ;  /* 0x000008003a0e7890 */ /* 0x000fe2000fffe03f */
[----:B------:R-:W-:Y:S01]  /*10be0*/  QGMMA.64x256x32.F32.E4M3.E4M3 R24, gdesc[UR48], RZ, !UPT, gsb0 ;  /* 0x03e00000301879f3 */ /* 0x000fe2000c0008ff */
[----:B------:R-:W-:Y:S01]  /*10bf0*/  UMOV UR54, UR6 ;  /* 0x0000000600367c82 */ /* 0x000fe20008000000 */
[----:B------:R-:W-:Y:S01]  /*10c00*/  UIADD3 UR6, UR58, 0x4, URZ ;  /* 0x000000043a067890 */ /* 0x000fe2000fffe03f */
[----:B------:R-:W-:Y:S01]  /*10c10*/  R2UR UR49, R6 ;  /* 0x00000000063172ca */ /* 0x000fe200000e0000 */
[----:B------:R-:W-:Y:S01]  /*10c20*/  UIADD3 UR18, UR58, 0x802, URZ ;  /* 0x000008023a127890 */ /* 0x000fe2000fffe03f */
[----:B------:R-:W-:Y:S01]  /*10c30*/  R2UR UR48, R5 ;  /* 0x00000000053072ca */ /* 0x000fe200000e0000 */
[----:B------:R-:W-:Y:S01]  /*10c40*/  UIADD3 UR22, UR58, 0x804, URZ ;  /* 0x000008043a167890 */ /* 0x000fe2000fffe03f */
[----:B------:R-:W-:Y:S01]  /*10c50*/  UMOV UR23, 0x40000040 ;  /* 0x4000004000177882 */ /* 0x000fe20000000000 */
        /* <DEDUP_REMOVED lines=14> */
[----:B------:R-:W-:Y:S01]  /*10d40*/  UMOV UR59, 0x40000040 ;  /* 0x40000040003b7882 */ /* 0x000fe20000000000 */
[----:B------:R-:W-:-:S02]  /*10d50*/  WARPGROUP.DEPBAR.LE gsb0, 0x0 ;  /* 0x00008000000079c5 */ /* 0x000fc40000010000 */
[----:B------:R-:W-:-:S06]  /*10d60*/  WARPGROUP.ARRIVE ;  /* 0x00000000000079c5 */ /* 0x000fcc0000000000 */
[----:B------:R-:W-:Y:S01]  /*10d70*/  QGMMA.64x256x32.F32.E4M3.E4M3 R24, gdesc[UR52], R24, gsb0 ;  /* 0x03e00000341879f3 */ /* 0x000fe20008000818 */
[----:B------:R-:W-:Y:S01]  /*10d80*/  R2UR UR53, R4 ;  /* 0x00000000043572ca */ /* 0x000fe200000e0000 */
[----:B------:R-:W-:Y:S01]  /*10d90*/  UIADD3 UR54, UR58, 0x1804, URZ ;  /* 0x000018043a367890 */ /* 0x000fe2000fffe03f */
[----:B------:R-:W-:Y:S01]  /*10da0*/  R2UR UR52, R2 ;  /* 0x00000000023472ca */ /* 0x000fe200000e0000 */
[----:B------:R-:W-:Y:S01]  /*10db0*/  UMOV UR55, 0x40000040 ;  /* 0x4000004000377882 */ /* 0x000fe20000000000 */
[----:B------:R-:W-:Y:S01]  /*10dc0*/  UIADD3 UR58, UR58, 0x1806, URZ ;  /* 0x000018063a3a7890 */ /* 0x000fe2000fffe03f */
[----:B------:R-:W-:Y:S02]  /*10dd0*/  WARPGROUP.DEPBAR.LE gsb0, 0x0 ;  /* 0x00008000000079c5 */ /* 0x000fe40000010000 */
[----:B------:R-:W-:-:S15]  /*10de0*/  WARPGROUP.ARRIVE ;  /* 0x00000000000079c5 */ /* 0x000fde0000000000 */
[----:B------:R-:W-:-:S05]  /*10df0*/  NOP ;  /* 0x0000000000007918 */ /* 0x000fca0000000000 */
[----:B------:R-:W-:Y:S01]  /*10e00*/  QGMMA.64x256x32.F32.E4M3.E4M3 R24, gdesc[UR4], R24, gsb0 ;  /* 0x03e00000041879f3 */ /* 0x000fe20008000818 */
[----:B------:R-:W-:-:S04]  /*10e10*/  UIADD3 UR6, UR61, 0x1, URZ ;  /* 0x000000013d067890 */ /* 0x000fc8000fffe03f */
[----:B------:R-:W-:-:S04]  /*10e20*/  UISETP.NE.AND UP0, UPT, UR6, 0x5, UPT ;  /* 0x000000050600788c */ /* 0x000fc8000bf05270 */
[----:B------:R-:W-:Y:S02]  /*10e30*/  USEL UR7, URZ, 0x1, UP0 ;  /* 0x000000013f077887 */ /* 0x000fe40008000000 */
[----:B------:R-:W-:-:S04]  /*10e40*/  USEL UR6, UR6, URZ, UP0 ;  /* 0x0000003f06067287 */ /* 0x000fc80008000000 */
[----:B------:R-:W-:Y:S01]  /*10e50*/  LOP3.LUT R157, R0, UR7, RZ, 0x3c, !PT ;  /* 0x00000007009d7c12 */ /* 0x000fe2000f8e3cff */
[----:B------:R-:W-:Y:S02]  /*10e60*/  WARPGROUP.DEPBAR.LE gsb0, 0x0 ;  /* 0x00008000000079c5 */ /* 0x000fe40000010000 */
[----:B------:R-:W-:-:S10]  /*10e70*/  WARPGROUP.ARRIVE ;  /* 0x00000000000079c5 */ /* 0x000fd40000000000 */
        /* <DEDUP_REMOVED lines=50> */
[----:B------:R-:W-:Y:S05]  /*111a0*/  @!P3 BRA `(.L_x_26) ;  /* 0x000000000004b947 */ /* 0x000fea0003800000 */
[----:B------:R-:W-:Y:S01]  /*111b0*/  BPT.TRAP 0x1 ;  /* 0x000000040000795c */ /* 0x000fe20000300000 */
.L_x_26:
[----:B------:R-:W-:Y:S01]  /*111c0*/  FMNMX R0, R24, R3, !PT ;  /* 0x0000000318007209 */ /* 0x000fe20007800000 */
[----:B------:R-:W3:Y:S03]  /*111d0*/  LDL.LU R225, [R1+0x200] ;  /* 0x0002000001e17983 */ /* 0x000ee60000300800 */
[----:B------:R-:W-:Y:S01]  /*111e0*/  FMNMX R0, R25, R0, !PT ;  /* 0x0000000019007209 */ /* 0x000fe20007800000 */
[----:B------:R-:W4:Y:S03]  /*111f0*/  LDL.LU R224, [R1+0x204] ;  /* 0x0002040001e07983 */ /* 0x000f260000300800 */
[----:B------:R-:W-:Y:S01]  /*11200*/  FMNMX R0, R28, R0, !PT ;  /* 0x000000001c007209 */ /* 0x000fe20007800000 */
[----:B------:R-:W5:Y:S03]  /*11210*/  LDL.LU R223, [R1+0x210] ;  /* 0x0002100001df7983 */ /* 0x000f660000300800 */
        /* <DEDUP_REMOVED lines=79> */
[----:B--2---:R-:W2:Y:S03]  /*11710*/  LDL.LU R183, [R1+0x350] ;  /* 0x0003500001b77983 */ /* 0x004ea60000300800 */
[----:B------:R-:W-:Y:S01]  /*11720*/  FMNMX R0, R109, R0, !PT ;  /* 0x000000006d007209 */ /* 0x000fe20007800000 */
[----:B------:R-:W2:Y:S03]  /*11730*/  LDL.LU R182, [R1+0x354] ;  /* 0x0003540001b67983 */ /* 0x000ea60000300800 */
        /* <DEDUP_REMOVED lines=39> */
[----:B------:R-:W2:Y:S01]  /*119b0*/  LDL.LU R15, [R1+0x3f4] ;  /* 0x0003f400010f7983 */ /* 0x000ea20000300800 */
[----:B------:R-:W-:-:S03]  /*119c0*/  R2UR UR7, R153 ;  /* 0x00000000990772ca */ /* 0x000fc600000e0000 */
[----:B------:R-:W1:Y:S02]  /*119d0*/  SHFL.BFLY PT, R2, R0, 0x1, 0x1f ;  /* 0x0c201f0000027f89 */ /* 0x000e6400000e0000 */
[----:B-1----:R-:W-:-:S05]  /*119e0*/  FMNMX R0, R0, R2, !PT ;  /* 0x0000000200007209 */ /* 0x002fca0007800000 */
[----:B------:R-:W1:Y:S02]  /*119f0*/  SHFL.BFLY PT, R2, R0, 0x2, 0x1f ;  /* 0x0c401f0000027f89 */ /* 0x000e6400000e0000 */
[----:B-1----:R-:W-:-:S04]  /*11a00*/  FMNMX R154, R0, R2, !PT ;  /* 0x00000002009a7209 */ /* 0x002fc80007800000 */
[----:B------:R-:W-:-:S04]  /*11a10*/  FSETP.NEU.AND P2, PT, R154, -INF , PT ;  /* 0xff8000009a00780b */ /* 0x000fc80003f4d000 */
[----:B------:R-:W-:-:S05]  /*11a20*/  FSEL R2, R154, RZ, P2 ;  /* 0x000000ff9a027208 */ /* 0x000fca0001000000 */
[C---:B------:R-:W-:Y:S01]  /*11a30*/  FMUL R0, R2.reuse, UR60 ;  /* 0x0000003c02007c20 */ /* 0x040fe20008400000 */
[----:B------:R-:W-:-:S03]  /*11a40*/  FADD R14, -R2, R3 ;  /* 0x00000003020e7221 */ /* 0x000fc60000000100 */
[--C-:B------:R-:W-:Y:S01]  /*11a50*/  FFMA R24, R24, UR60, -R0.reuse ;  /* 0x0000003c18187c23 */ /* 0x100fe20008000800 */
[----:B------:R-:W-:-:S01]  /*11a60*/  FFMA R28, R28, UR60, -R0 ;  /* 0x0000003c1c1c7c23 */ /* 0x000fc20008000800 */
[--C-:B------:R-:W-:Y:S01]  /*11a70*/  FFMA R25, R25, UR60, -R0.reuse ;  /* 0x0000003c19197c23 */ /* 0x100fe20008000800 */
[----:B------:R-:W-:-:S01]  /*11a80*/  FFMA R29, R29, UR60, -R0 ;  /* 0x0000003c1d1d7c23 */ /* 0x000fc20008000800 */
[--C-:B------:R-:W-:Y:S01]  /*11a90*/  FFMA R32, R32, UR60, -R0.reuse ;  /* 0x0000003c20207c23 */ /* 0x100fe20008000800 */
[----:B------:R-:W-:Y:S01]  /*11aa0*/  FSETP.GEU.AND P5, PT, R24, -126, PT ;  /* 0xc2fc00001800780b */ /* 0x000fe20003fae000 */
[--C-:B------:R-:W-:Y:S01]  /*11ab0*/  FFMA R36, R36, UR60, -R0.reuse ;  /* 0x0000003c24247c23 */ /* 0x100fe20008000800 */
[----:B------:R-:W-:Y:S01]  /*11ac0*/  FSETP.GEU.AND P2, PT, R28, -126, PT ;  /* 0xc2fc00001c00780b */ /* 0x000fe20003f4e000 */
[--C-:B------:R-:W-:Y:S01]  /*11ad0*/  FFMA R33, R33, UR60, -R0.reuse ;  /* 0x0000003c21217c23 */ /* 0x100fe20008000800 */
[----:B------:R-:W-:Y:S01]  /*11ae0*/  FSETP.GEU.AND P6, PT, R25, -126, PT ;  /* 0xc2fc00001900780b */ /* 0x000fe20003fce000 */
[--C-:B------:R-:W-:Y:S01]  /*11af0*/  FFMA R37, R37, UR60, -R0.reuse ;  /* 0x0000003c25257c23 */ /* 0x100fe20008000800 */
[----:B------:R-:W-:Y:S01]  /*11b00*/  FSETP.GEU.AND P3, PT, R29, -126, PT ;  /* 0xc2fc00001d00780b */ /* 0x000fe20003f6e000 */
[--C-:B------:R-:W-:Y:S01]  /*11b10*/  FFMA R40, R40, UR60, -R0.reuse ;  /* 0x0000003c28287c23 */ /* 0x100fe20008000800 */
[----:B------:R-:W-:-:S01]  /*11b20*/  FFMA R44, R44, UR60, -R0 ;  /* 0x0000003c2c2c7c23 */ /* 0x000fc20008000800 */
[--C-:B------:R-:W-:Y:S01]  /*11b30*/  FFMA R41, R41, UR60, -R0.reuse ;  /* 0x0000003c29297c23 */ /* 0x100fe20008000800 */
[----:B------:R-:W-:-:S01]  /*11b40*/  FFMA R45, R45, UR60, -R0 ;  /* 0x0000003c2d2d7c23 */ /* 0x000fc20008000800 */
[--C-:B------:R-:W-:Y:S01]  /*11b50*/  FFMA R48, R48, UR60, -R0.reuse ;  /* 0x0000003c30307c23 */ /* 0x100fe20008000800 */
[----:B------:R-:W-:-:S01]  /*11b60*/  FFMA R52, R52, UR60, -R0 ;  /* 0x0000003c34347c23 */ /* 0x000fc20008000800 */
[----:B------:R-:W-:Y:S01]  /*11b70*/  @!P5 FMUL R24, R24, 0.5 ;  /* 0x3f0000001818d820 */ /* 0x000fe20000400000 */
[----:B------:R-:W-:-:S01]  /*11b80*/  FFMA R49, R49, UR60, -R0 ;  /* 0x0000003c31317c23 */ /* 0x000fc20008000800 */
[----:B------:R-:W-:Y:S01]  /*11b90*/  @!P2 FMUL R28, R28, 0.5 ;  /* 0x3f0000001c1ca820 */ /* 0x000fe20000400000 */
[----:B------:R-:W-:-:S01]  /*11ba0*/  FFMA R53, R53, UR60, -R0 ;  /* 0x0000003c35357c23 */ /* 0x000fc20008000800 */
[----:B------:R-:W-:Y:S01]  /*11bb0*/  @!P6 FMUL R25, R25, 0.5 ;  /* 0x3f0000001919e820 */ /* 0x000fe20000400000 */
[----:B------:R-:W-:-:S01]  /*11bc0*/  FFMA R56, R56, UR60, -R0 ;  /* 0x0000003c38387c23 */ /* 0x000fc20008000800 */
[----:B------:R-:W1:Y:S01]  /*11bd0*/  MUFU.EX2 R24, R24 ;  /* 0x0000001800187308 */ /* 0x000e620000000800 */
[----:B------:R-:W-:Y:S01]  /*11be0*/  @!P3 FMUL R29, R29, 0.5 ;  /* 0x3f0000001d1db820 */ /* 0x000fe20000400000 */
[--C-:B------:R-:W-:Y:S01]  /*11bf0*/  FFMA R60, R60, UR60, -R0.reuse ;  /* 0x0000003c3c3c7c23 */ /* 0x100fe20008000800 */
[----:B------:R-:W-:-:S01]  /*11c00*/  FFMA R57, R57, UR60, -R0 ;  /* 0x0000003c39397c23 */ /* 0x000fc20008000800 */
[--C-:B------:R-:W-:Y:S01]  /*11c10*/  FFMA R61, R61, UR60, -R0.reuse ;  /* 0x0000003c3d3d7c23 */ /* 0x100fe20008000800 */
[----:B------:R-:W-:-:S01]  /*11c20*/  FFMA R64, R64, UR60, -R0 ;  /* 0x0000003c40407c23 */ /* 0x000fc20008000800 */
[--C-:B------:R-:W-:Y:S01]  /*11c30*/  FFMA R68, R68, UR60, -R0.reuse ;  /* 0x0000003c44447c23 */ /* 0x100fe20008000800 */
[----:B------:R-:W-:-:S01]  /*11c40*/  FFMA R65, R65, UR60, -R0 ;  /* 0x0000003c41417c23 */ /* 0x000fc20008000800 */
[----:B------:R-:W3:Y:S01]  /*11c50*/  MUFU.EX2 R28, R28 ;  /* 0x0000001c001c7308 */ /* 0x000ee20000000800 */
[----:B------:R-:W-:-:S01]  /*11c60*/  FFMA R69, R69, UR60, -R0 ;  /* 0x0000003c45457c23 */ /* 0x000fc20008000800 */
[--C-:B------:R-:W-:Y:S01]  /*11c70*/  FFMA R72, R72, UR60, -R0.reuse ;  /* 0x0000003c48487c23 */ /* 0x100fe20008000800 */
[----:B------:R-:W-:-:S01]  /*11c80*/  FFMA R76, R76, UR60, -R0 ;  /* 0x0000003c4c4c7c23 */ /* 0x000fc20008000800 */
[--C-:B------:R-:W-:Y:S01]  /*11c90*/  FFMA R73, R73, UR60, -R0.reuse ;  /* 0x0000003c49497c23 */ /* 0x100fe20008000800 */
[----:B------:R-:W-:-:S01]  /*11ca0*/  FFMA R77, R77, UR60, -R0 ;  /* 0x0000003c4d4d7c23 */ /* 0x000fc20008000800 */
[--C-:B------:R-:W-:Y:S01]  /*11cb0*/  FFMA R80, R80, UR60, -R0.reuse ;  /* 0x0000003c50507c23 */ /* 0x100fe20008000800 */
[----:B------:R-:W-:-:S01]  /*11cc0*/  FFMA R84, R84, UR60, -R0 ;  /* 0x0000003c54547c23 */ /* 0x000fc20008000800 */
[----:B------:R-:W4:Y:S01]  /*11cd0*/  MUFU.EX2 R25, R25 ;  /* 0x0000001900197308 */ /* 0x000f220000000800 */
[----:B-1----:R-:W-:Y:S01]  /*11ce0*/  @!P5 FMUL R24, R24, R24 ;  /* 0x000000181818d220 */ /* 0x002fe20000400000 */
[----:B------:R-:W-:Y:S01]  /*11cf0*/  FSETP.GEU.AND P5, PT, R32, -126, PT ;  /* 0xc2fc00002000780b */ /* 0x000fe20003fae000 */
[----:B------:R-:W-:-:S01]  /*11d00*/  FFMA R81, R81, UR60, -R0 ;  /* 0x0000003c51517c23 */ /* 0x000fc20008000800 */
[--C-:B------:R-:W-:Y:S01]  /*11d10*/  FFMA R88, R88, UR60, -R0.reuse ;  /* 0x0000003c58587c23 */ /* 0x100fe20008000800 */
[----:B------:R-:W-:-:S01]  /*11d20*/  FFMA R89, R89, UR60, -R0 ;  /* 0x0000003c59597c23 */ /* 0x000fc20008000800 */
[--C-:B------:R-:W-:Y:S01]  /*11d30*/  FFMA R93, R93, UR60, -R0.reuse ;  /* 0x0000003c5d5d7c23 */ /* 0x100fe20008000800 */
[----:B------:R-:W-:-:S01]  /*11d40*/  FFMA R92, R92, UR60, -R0 ;  /* 0x0000003c5c5c7c23 */ /* 0x000fc20008000800 */
[----:B------:R-:W1:Y:S01]  /*11d50*/  MUFU.EX2 R29, R29 ;  /* 0x0000001d001d7308 */ /* 0x000e620000000800 */
[----:B---3--:R-:W-:Y:S01]  /*11d60*/  @!P2 FMUL R28, R28, R28 ;  /* 0x0000001c1c1ca220 */ /* 0x008fe20000400000 */
[----:B------:R-:W-:Y:S01]  /*11d70*/  FSETP.GEU.AND P2, PT, R36, -126, PT ;  /* 0xc2fc00002400780b */ /* 0x000fe20003f4e000 */
[----:B------:R-:W-:-:S01]  /*11d80*/  FFMA R96, R96, UR60, -R0 ;  /* 0x0000003c60607c23 */ /* 0x000fc20008000800 */
[--C-:B------:R-:W-:Y:S01]  /*11d90*/  FFMA R97, R97, UR60, -R0.reuse ;  /* 0x0000003c61617c23 */ /* 0x100fe20008000800 */
[----:B------:R-:W-:-:S01]  /*11da0*/  FFMA R101, R101, UR60, -R0 ;  /* 0x0000003c65657c23 */ /* 0x000fc20008000800 */
[--C-:B------:R-:W-:Y:S01]  /*11db0*/  FFMA R100, R100, UR60, -R0.reuse ;  /* 0x0000003c64647c23 */ /* 0x100fe20008000800 */
[----:B------:R-:W-:Y:S01]  /*11dc0*/  @!P5 FMUL R32, R32, 0.5 ;  /* 0x3f0000002020d820 */ /* 0x000fe20000400000 */
[--C-:B------:R-:W-:Y:S01]  /*11dd0*/  FFMA R104, R104, UR60, -R0.reuse ;  /* 0x0000003c68687c23 */ /* 0x100fe20008000800 */
[----:B----4-:R-:W-:Y:S01]  /*11de0*/  @!P6 FMUL R25, R25, R25 ;  /* 0x000000191919e220 */ /* 0x010fe20000400000 */
[----:B------:R-:W-:Y:S01]  /*11df0*/  FSETP.GEU.AND P6, PT, R33, -126, PT ;  /* 0xc2fc00002100780b */ /* 0x000fe20003fce000 */
[----:B------:R-:W-:-:S01]  /*11e00*/  FFMA R105, R105, UR60, -R0 ;  /* 0x0000003c69697c23 */ /* 0x000fc20008000800 */
[--C-:B------:R-:W-:Y:S01]  /*11e10*/  FFMA R120, R120, UR60, -R0.reuse ;  /* 0x0000003c78787c23 */ /* 0x100fe20008000800 */
[----:B------:R-:W3:Y:S01]  /*11e20*/  MUFU.EX2 R32, R32 ;  /* 0x0000002000207308 */ /* 0x000ee20000000800 */
[----:B------:R-:W-:-:S01]  /*11e30*/  FFMA R108, R108, UR60, -R0 ;  /* 0x0000003c6c6c7c23 */ /* 0x000fc20008000800 */
[----:B------:R-:W-:Y:S01]  /*11e40*/  @!P2 FMUL R36, R36, 0.5 ;  /* 0x3f0000002424a820 */ /* 0x000fe20000400000 */
[----:B------:R-:W-:-:S01]  /*11e50*/  FFMA R109, R109, UR60, -R0 ;  /* 0x0000003c6d6d7c23 */ /* 0x000fc20008000800 */
[----:B-1----:R-:W-:Y:S01]  /*11e60*/  @!P3 FMUL R29, R29, R29 ;  /* 0x0000001d1d1db220 */ /* 0x002fe20000400000 */
[----:B------:R-:W-:Y:S01]  /*11e70*/  FSETP.GEU.AND P3, PT, R37, -126, PT ;  /* 0xc2fc00002500780b */ /* 0x000fe20003f6e000 */
[--C-:B------:R-:W-:Y:S01]  /*11e80*/  FFMA R112, R112, UR60, -R0.reuse ;  /* 0x0000003c70707c23 */ /* 0x100fe20008000800 */
[----:B------:R-:W-:-:S01]  /*11e90*/  FFMA R136, R136, UR60, -R0 ;  /* 0x0000003c88887c23 */ /* 0x000fc20008000800 */
[----:B------:R-:W1:Y:S01]  /*11ea0*/  MUFU.EX2 R36, R36 ;  /* 0x0000002400247308 */ /* 0x000e620000000800 */
[----:B------:R-:W-:-:S01]  /*11eb0*/  FFMA R121, R121, UR60, -R0 ;  /* 0x0000003c79797c23 */ /* 0x000fc20008000800 */
[----:B------:R-:W-:Y:S01]  /*11ec0*/  @!P6 FMUL R33, R33, 0.5 ;  /* 0x3f0000002121e820 */ /* 0x000fe20000400000 */
[----:B------:R-:W-:-:S01]  /*11ed0*/  FFMA R137, R137, UR60, -R0 ;  /* 0x0000003c89897c23 */ /* 0x000fc20008000800 */
[--C-:B------:R-:W-:Y:S01]  /*11ee0*/  FFMA R124, R124, UR60, -R0.reuse ;  /* 0x0000003c7c7c7c23 */ /* 0x100fe20008000800 */
[----:B------:R-:W-:-:S01]  /*11ef0*/  FFMA R140, R140, UR60, -R0 ;  /* 0x0000003c8c8c7c23 */ /* 0x000fc20008000800 */
[--C-:B------:R-:W-:Y:S01]  /*11f00*/  FFMA R113, R113, UR60, -R0.reuse ;  /* 0x0000003c71717c23 */ /* 0x100fe20008000800 */
[----:B------:R-:W-:-:S01]  /*11f10*/  FFMA R125, R125, UR60, -R0 ;  /* 0x0000003c7d7d7c23 */ /* 0x000fc20008000800 */
[----:B------:R-:W4:Y:S01]  /*11f20*/  MUFU.EX2 R33, R33 ;  /* 0x0000002100217308 */ /* 0x000f220000000800 */
[----:B---3--:R-:W-:Y:S01]  /*11f30*/  @!P5 FMUL R32, R32, R32 ;  /* 0x000000202020d220 */ /* 0x008fe20000400000 */
[----:B------:R-:W-:Y:S01]  /*11f40*/  @!P3 FMUL R37, R37, 0.5 ;  /* 0x3f0000002525b820 */ /* 0x000fe20000400000 */
[----:B------:R-:W-:Y:S01]  /*11f50*/  FSETP.GEU.AND P5, PT, R40, -126, PT ;  /* 0xc2fc00002800780b */ /* 0x000fe20003fae000 */
[--C-:B------:R-:W-:Y:S01]  /*11f60*/  FFMA R116, R116, UR60, -R0.reuse ;  /* 0x0000003c74747c23 */ /* 0x100fe20008000800 */
[----:B------:R-:W-:-:S01]  /*11f70*/  FFMA R128, R128, UR60, -R0 ;  /* 0x0000003c80807c23 */ /* 0x000fc20008000800 */
[--C-:B------:R-:W-:Y:S01]  /*11f80*/  FFMA R141, R141, UR60, -R0.reuse ;  /* 0x0000003c8d8d7c23 */ /* 0x100fe20008000800 */
[----:B------:R-:W-:-:S01]  /*11f90*/  FFMA R129, R129, UR60, -R0 ;  /* 0x0000003c81817c23 */ /* 0x000fc20008000800 */
[----:B------:R-:W3:Y:S01]  /*11fa0*/  MUFU.EX2 R37, R37 ;  /* 0x0000002500257308 */ /* 0x000ee20000000800 */
[----:B-1----:R-:W-:Y:S01]  /*11fb0*/  @!P2 FMUL R36, R36, R36 ;  /* 0x000000242424a220 */ /* 0x002fe20000400000 */
[----:B------:R-:W-:Y:S01]  /*11fc0*/  FSETP.GEU.AND P2, PT, R44, -126, PT ;  /* 0xc2fc00002c00780b */ /* 0x000fe20003f4e000 */
[----:B------:R-:W-:-:S01]  /*11fd0*/  FFMA R144, R144, UR60, -R0 ;  /* 0x0000003c90907c23 */ /* 0x000fc20008000800 */
[--C-:B------:R-:W-:Y:S01]  /*11fe0*/  FFMA R145, R145, UR60, -R0.reuse ;  /* 0x0000003c91917c23 */ /* 0x100fe20008000800 */
[----:B------:R-:W-:-:S01]  /*11ff0*/  FFMA R132, R132, UR60, -R0 ;  /* 0x0000003c84847c23 */ /* 0x000fc20008000800 */
[--C-:B------:R-:W-:Y:S01]  /*12000*/  FFMA R148, R148, UR60, -R0.reuse ;  /* 0x0000003c94947c23 */ /* 0x100fe20008000800 */
[----:B------:R-:W-:-:S01]  /*12010*/  FFMA R133, R133, UR60, -R0 ;  /* 0x0000003c85857c23 */ /* 0x000fc20008000800 */
[----:B------:R-:W-:Y:S01]  /*12020*/  @!P5 FMUL R40, R40, 0.5 ;  /* 0x3f0000002828d820 */ /* 0x000fe20000400000 */
[----:B----4-:R-:W-:Y:S01]  /*12030*/  @!P6 FMUL R33, R33, R33 ;  /* 0x000000212121e220 */ /* 0x010fe20000400000 */
[----:B------:R-:W-:Y:S01]  /*12040*/  FSETP.GEU.AND P6, PT, R41, -126, PT ;  /* 0xc2fc00002900780b */ /* 0x000fe20003fce000 */
[----:B------:R-:W-:-:S01]  /*12050*/  FFMA R85, R85, UR60, -R0 ;  /* 0x0000003c55557c23 */ /* 0x000fc20008000800 */
[--C-:B------:R-:W-:Y:S01]  /*12060*/  FFMA R117, R117, UR60, -R0.reuse ;  /* 0x0000003c75757c23 */ /* 0x100fe20008000800 */
[----:B------:R-:W-:-:S01]  /*12070*/  FFMA R0, R149, UR60, -R0 ;  /* 0x0000003c95007c23 */ /* 0x000fc20008000800 */
[----:B------:R-:W1:Y:S01]  /*12080*/  MUFU.EX2 R40, R40 ;  /* 0x0000002800287308 */ /* 0x000e620000000800 */
[----:B------:R-:W-:Y:S01]  /*12090*/  @!P2 FMUL R44, R44, 0.5 ;  /* 0x3f0000002c2ca820 */ /* 0x000fe20000400000 */
[----:B---3--:R-:W-:Y:S01]  /*120a0*/  @!P3 FMUL R37, R37, R37 ;  /* 0x000000252525b220 */ /* 0x008fe20000400000 */
[----:B------:R-:W-:-:S05]  /*120b0*/  FSETP.GEU.AND P3, PT, R45, -126, PT ;  /* 0xc2fc00002d00780b */ /* 0x000fca0003f6e000 */
[----:B------:R-:W3:Y:S01]  /*120c0*/  MUFU.EX2 R44, R44 ;  /* 0x0000002c002c7308 */ /* 0x000ee20000000800 */
[----:B------:R-:W-:-:S07]  /*120d0*/  @!P6 FMUL R41, R41, 0.5 ;  /* 0x3f0000002929e820 */ /* 0x000fce0000400000 */
[----:B------:R-:W4:Y:S01]  /*120e0*/  MUFU.EX2 R41, R41 ;  /* 0x0000002900297308 */ /* 0x000f220000000800 */
[----:B------:R-:W-:Y:S01]  /*120f0*/  @!P3 FMUL R45, R45, 0.5 ;  /* 0x3f0000002d2db820 */ /* 0x000fe20000400000 */
[----:B-1----:R-:W-:Y:S01]  /*12100*/  @!P5 FMUL R40, R40, R40 ;  /* 0x000000282828d220 */ /* 0x002fe20000400000 */
[----:B------:R-:W-:-:S05]  /*12110*/  FSETP.GEU.AND P5, PT, R48, -126, PT ;  /* 0xc2fc00003000780b */ /* 0x000fca0003fae000 */
[----:B------:R-:W1:Y:S01]  /*12120*/  MUFU.EX2 R45, R45 ;  /* 0x0000002d002d7308 */ /* 0x000e620000000800 */
[----:B---3--:R-:W-:Y:S01]  /*12130*/  @!P2 FMUL R44, R44, R44 ;  /* 0x0000002c2c2ca220 */ /* 0x008fe20000400000 */
[----:B------:R-:W-:-:S06]  /*12140*/  FSETP.GEU.AND P2, PT, R52, -126, PT ;  /* 0xc2fc00003400780b */ /* 0x000fcc0003f4e000 */
[----:B------:R-:W-:Y:S01]  /*12150*/  @!P5 FMUL R48, R48, 0.5 ;  /* 0x3f0000003030d820 */ /* 0x000fe20000400000 */
[----:B----4-:R-:W-:Y:S01]  /*12160*/  @!P6 FMUL R41, R41, R41 ;  /* 0x000000292929e220 */ /* 0x010fe20000400000 */
[----:B------:R-:W-:-:S04]  /*12170*/  FSETP.GEU.AND P6, PT, R49, -126, PT ;  /* 0xc2fc00003100780b */ /* 0x000fc80003fce000 */
[----:B------:R-:W3:Y:S01]  /*12180*/  MUFU.EX2 R48, R48 ;  /* 0x0000003000307308 */ /* 0x000ee20000000800 */
[----:B------:R-:W-:Y:S01]  /*12190*/  @!P2 FMUL R52, R52, 0.5 ;  /* 0x3f0000003434a820 */ /* 0x000fe20000400000 */
[----:B-1----:R-:W-:Y:S01]  /*121a0*/  @!P3 FMUL R45, R45, R45 ;  /* 0x0000002d2d2db220 */ /* 0x002fe20000400000 */
[----:B------:R-:W-:-:S05]  /*121b0*/  FSETP.GEU.AND P3, PT, R53, -126, PT ;  /* 0xc2fc00003500780b */ /* 0x000fca0003f6e000 */
[----:B------:R-:W1:Y:S01]  /*121c0*/  MUFU.EX2 R52, R52 ;  /* 0x0000003400347308 */ /* 0x000e620000000800 */
[----:B------:R-:W-:-:S07]  /*121d0*/  @!P6 FMUL R49, R49, 0.5 ;  /* 0x3f0000003131e820 */ /* 0x000fce0000400000 */
[----:B------:R-:W4:Y:S01]  /*121e0*/  MUFU.EX2 R49, R49 ;  /* 0x0000003100317308 */ /* 0x000f220000000800 */
[----:B------:R-:W-:Y:S01]  /*121f0*/  @!P3 FMUL R53, R53, 0.5 ;  /* 0x3f0000003535b820 */ /* 0x000fe20000400000 */
[----:B---3--:R-:W-:Y:S01]  /*12200*/  @!P5 FMUL R48, R48, R48 ;  /* 0x000000303030d220 */ /* 0x008fe20000400000 */
[----:B------:R-:W-:-:S05]  /*12210*/  FSETP.GEU.AND P5, PT, R56, -126, PT ;  /* 0xc2fc00003800780b */ /* 0x000fca0003fae000 */
[----:B------:R-:W3:Y:S01]  /*12220*/  MUFU.EX2 R53, R53 ;  /* 0x0000003500357308 */ /* 0x000ee20000000800 */
[----:B-1----:R-:W-:Y:S01]  /*12230*/  @!P2 FMUL R52, R52, R52 ;  /* 0x000000343434a220 */ /* 0x002fe20000400000 */
[----:B------:R-:W-:-:S06]  /*12240*/  FSETP.GEU.AND P2, PT, R60, -126, PT ;  /* 0xc2fc00003c00780b */ /* 0x000fcc0003f4e000 */
[----:B------:R-:W-:Y:S01]  /*12250*/  @!P5 FMUL R56, R56, 0.5 ;  /* 0x3f0000003838d820 */ /* 0x000fe20000400000 */
[----:B----4-:R-:W-:Y:S01]  /*12260*/  @!P6 FMUL R49, R49, R49 ;  /* 0x000000313131e220 */ /* 0x010fe20000400000 */
[----:B------:R-:W-:-:S04]  /*12270*/  FSETP.GEU.AND P6, PT, R57, -126, PT ;  /* 0xc2fc00003900780b */ /* 0x000fc80003fce000 */
        /* <DEDUP_REMOVED lines=67> */
[----:B------:R-:W-:-:S03]  /*126b0*/  FSETP.GEU.AND P3, PT, R96, -126, PT ;  /* 0xc2fc00006000780b */ /* 0x000fc60003f6e000 */
[----:B------:R-:W-:Y:S02]  /*126c0*/  FADD R3, R24, R88 ;  /* 0x0000005818037221 */ /* 0x000fe40000000000 */
        /* <DEDUP_REMOVED lines=40> */
[----:B------:R-:W-:-:S03]  /*12950*/  FSETP.GEU.AND P2, PT, R112, -126, PT ;  /* 0xc2fc00007000780b */ /* 0x000fc60003f4e000 */
[----:B------:R-:W-:-:S03]  /*12960*/  FADD R2, R56, R120 ;  /* 0x0000007838027221 */ /* 0x000fc60000000000 */
[----:B------:R-:W-:Y:S01]  /*12970*/  @!P5 FMUL R136, R136, 0.5 ;  /* 0x3f0000008888d820 */ /* 0x000fe20000400000 */
[----:B----4-:R-:W-:Y:S01]  /*12980*/  @!P6 FMUL R108, R108, R108 ;  /* 0x0000006c6c6ce220 */ /* 0x010fe20000400000 */
[----:B------:R-:W-:Y:S01]  /*12990*/  FSETP.GEU.AND P6, PT, R121, -126, PT ;  /* 0xc2fc00007900780b */ /* 0x000fe20003fce000 */
[----:B------:R-:W-:-:S01]  /*129a0*/  FADD R4, R3, R2 ;  /* 0x0000000203047221 */ /* 0x000fc20000000000 */
[----:B------:R-:W-:Y:S02]  /*129b0*/  FADD R3, R40, R104 ;  /* 0x0000006828037221 */ /* 0x000fe40000000000 */
        /* <DEDUP_REMOVED lines=9> */
[----:B------:R-:W-:-:S03]  /*12a50*/  FSETP.GEU.AND P5, PT, R124, -126, PT ;  /* 0xc2fc00007c00780b */ /* 0x000fc60003fae000 */
[----:B------:R-:W-:Y:S02]  /*12a60*/  FADD R2, R72, R136 ;  /* 0x0000008848027221 */ /* 0x000fe40000000000 */
[----:B------:R-:W3:Y:S01]  /*12a70*/  MUFU.EX2 R137, R137 ;  /* 0x0000008900897308 */ /* 0x000ee20000000800 */
[----:B-1----:R-:W-:Y:S01]  /*12a80*/  @!P2 FMUL R112, R112, R112 ;  /* 0x000000707070a220 */ /* 0x002fe20000400000 */
[----:B------:R-:W-:Y:S01]  /*12a90*/  FSETP.GEU.AND P2, PT, R140, -126, PT ;  /* 0xc2fc00008c00780b */ /* 0x000fe20003f4e000 */
[----:B------:R-:W-:-:S01]  /*12aa0*/  FADD R2, R3, R2 ;  /* 0x0000000203027221 */ /* 0x000fc20000000000 */
[----:B------:R-:W-:-:S03]  /*12ab0*/  FADD R3, R25, R89 ;  /* 0x0000005919037221 */ /* 0x000fc60000000000 */
[----:B------:R-:W-:Y:S01]  /*12ac0*/  FADD R13, R4, R2 ;  /* 0x00000002040d7221 */ /* 0x000fe20000000000 */
[----:B------:R-:W-:Y:S01]  /*12ad0*/  @!P5 FMUL R124, R124, 0.5 ;  /* 0x3f0000007c7cd820 */ /* 0x000fe20000400000 */
[----:B----4-:R-:W-:Y:S01]  /*12ae0*/  @!P6 FMUL R121, R121, R121 ;  /* 0x000000797979e220 */ /* 0x010fe20000400000 */
[----:B------:R-:W-:-:S03]  /*12af0*/  FSETP.GEU.AND P6, PT, R113, -126, PT ;  /* 0xc2fc00007100780b */ /* 0x000fc60003fce000 */
[----:B------:R-:W-:Y:S01]  /*12b00*/  FADD R2, R57, R121 ;  /* 0x0000007939027221 */ /* 0x000fe20000000000 */
[----:B------:R-:W1:Y:S01]  /*12b10*/  MUFU.EX2 R124, R124 ;  /* 0x0000007c007c7308 */ /* 0x000e620000000800 */
[----:B------:R-:W-:Y:S01]  /*12b20*/  @!P2 FMUL R140, R140, 0.5 ;  /* 0x3f0000008c8ca820 */ /* 0x000fe20000400000 */
[----:B---3--:R-:W-:Y:S01]  /*12b30*/  @!P3 FMUL R137, R137, R137 ;  /* 0x000000898989b220 */ /* 0x008fe20000400000 */
[----:B------:R-:W-:Y:S01]  /*12b40*/  FSETP.GEU.AND P3, PT, R125, -126, PT ;  /* 0xc2fc00007d00780b */ /* 0x000fe20003f6e000 */
[----:B------:R-:W-:Y:S01]  /*12b50*/  FADD R4, R3, R2 ;  /* 0x0000000203047221 */ /* 0x000fe20000000000 */
[----:B------:R-:W-:-:S01]  /*12b60*/  FADD R3, R41, R105 ;  /* 0x0000006929037221 */ /* 0x000fc20000000000 */
[----:B------:R-:W-:Y:S02]  /*12b70*/  FADD R2, R73, R137 ;  /* 0x0000008949027221 */ /* 0x000fe40000000000 */
[----:B------:R-:W3:Y:S01]  /*12b80*/  MUFU.EX2 R140, R140 ;  /* 0x0000008c008c7308 */ /* 0x000ee20000000800 */
[----:B------:R-:W-:Y:S01]  /*12b90*/  @!P6 FMUL R113, R113, 0.5 ;  /* 0x3f0000007171e820 */ /* 0x000fe20000400000 */
[----:B------:R-:W-:Y:S01]  /*12ba0*/  FADD R2, R3, R2 ;  /* 0x0000000203027221 */ /* 0x000fe20000000000 */
[----:B------:R-:W-:-:S03]  /*12bb0*/  FADD R3, R28, R92 ;  /* 0x0000005c1c037221 */ /* 0x000fc60000000000 */
[----:B------:R-:W-:Y:S02]  /*12bc0*/  FADD R11, R4, R2 ;  /* 0x00000002040b7221 */ /* 0x000fe40000000000 */
[----:B------:R-:W4:Y:S01]  /*12bd0*/  MUFU.EX2 R113, R113 ;  /* 0x0000007100717308 */ /* 0x000f220000000800 */
[----:B------:R-:W-:Y:S01]  /*12be0*/  @!P3 FMUL R125, R125, 0.5 ;  /* 0x3f0000007d7db820 */ /* 0x000fe20000400000 */
[----:B-1----:R-:W-:Y:S01]  /*12bf0*/  @!P5 FMUL R124, R124, R124 ;  /* 0x0000007c7c7cd220 */ /* 0x002fe20000400000 */
[----:B------:R-:W-:-:S03]  /*12c00*/  FSETP.GEU.AND P5, PT, R116, -126, PT ;  /* 0xc2fc00007400780b */ /* 0x000fc60003fae000 */
[----:B------:R-:W-:Y:S02]  /*12c10*/  FADD R2, R60, R124 ;  /* 0x0000007c3c027221 */ /* 0x000fe40000000000 */
[----:B------:R-:W1:Y:S01]  /*12c20*/  MUFU.EX2 R125, R125 ;  /* 0x0000007d007d7308 */ /* 0x000e620000000800 */
[----:B---3--:R-:W-:Y:S01]  /*12c30*/  @!P2 FMUL R140, R140, R140 ;  /* 0x0000008c8c8ca220 */ /* 0x008fe20000400000 */
[----:B------:R-:W-:Y:S01]  /*12c40*/  FSETP.GEU.AND P2, PT, R128, -126, PT ;  /* 0xc2fc00008000780b */ /* 0x000fe20003f4e000 */
[----:B------:R-:W-:-:S01]  /*12c50*/  FADD R4, R3, R2 ;  /* 0x0000000203047221 */ /* 0x000fc20000000000 */
[----:B------:R-:W-:Y:S01]  /*12c60*/  FADD R3, R44, R108 ;  /* 0x0000006c2c037221 */ /* 0x000fe20000000000 */
        /* <DEDUP_REMOVED lines=8> */
[----:B------:R-:W-:Y:S01]  /*12cf0*/  FADD R10, R4, R2 ;  /* 0x00000002040a7221 */ /* 0x000fe20000000000 */
[----:B-1----:R-:W-:Y:S01]  /*12d00*/  @!P3 FMUL R125, R125, R125 ;  /* 0x0000007d7d7db220 */ /* 0x002fe20000400000 */
[----:B------:R-:W-:-:S03]  /*12d10*/  FSETP.GEU.AND P3, PT, R129, -126, PT ;  /* 0xc2fc00008100780b */ /* 0x000fc60003f6e000 */
[----:B------:R-:W-:Y:S01]  /*12d20*/  FADD R2, R61, R125 ;  /* 0x0000007d3d027221 */ /* 0x000fe20000000000 */
[----:B------:R-:W1:Y:S01]  /*12d30*/  MUFU.EX2 R128, R128 ;  /* 0x0000008000807308 */ /* 0x000e620000000800 */
[----:B------:R-:W-:Y:S02]  /*12d40*/  @!P6 FMUL R141, R141, 0.5 ;  /* 0x3f0000008d8de820 */ /* 0x000fe40000400000 */
[----:B------:R-:W-:Y:S01]  /*12d50*/  FADD R4, R3, R2 ;  /* 0x0000000203047221 */ /* 0x000fe20000000000 */
[----:B------:R-:W-:-:S04]  /*12d60*/  FADD R3, R45, R109 ;  /* 0x0000006d2d037221 */ /* 0x000fc80000000000 */
        /* <DEDUP_REMOVED lines=16> */
[----:B------:R-:W-:-:S03]  /*12e70*/  FADD R3, R32, R96 ;  /* 0x0000006020037221 */ /* 0x000fc60000000000 */
[----:B------:R-:W3:Y:S01]  /*12e80*/  MUFU.EX2 R145, R145 ;  /* 0x0000009100917308 */ /* 0x000ee20000000800 */
[----:B------:R-:W-:Y:S01]  /*12e90*/  @!P6 FMUL R132, R132, 0.5 ;  /* 0x3f0000008484e820 */ /* 0x000fe20000400000 */
[----:B------:R-:W-:Y:S01]  /*12ea0*/  FADD R9, R4, R2 ;  /* 0x0000000204097221 */ /* 0x000fe20000000000 */
[----:B------:R-:W-:-:S04]  /*12eb0*/  FADD R2, R64, R128 ;  /* 0x0000008040027221 */ /* 0x000fc80000000000 */
[----:B------:R-:W-:Y:S01]  /*12ec0*/  FADD R4, R3, R2 ;  /* 0x0000000203047221 */ /* 0x000fe20000000000 */
[----:B------:R-:W4:Y:S01]  /*12ed0*/  MUFU.EX2 R132, R132 ;  /* 0x0000008400847308 */ /* 0x000f220000000800 */
[----:B------:R-:W-:Y:S01]  /*12ee0*/  @!P3 FMUL R148, R148, 0.5 ;  /* 0x3f0000009494b820 */ /* 0x000fe20000400000 */
[----:B-1----:R-:W-:Y:S01]  /*12ef0*/  @!P5 FMUL R144, R144, R144 ;  /* 0x000000909090d220 */ /* 0x002fe20000400000 */
[----:B------:R-:W-:-:S01]  /*12f00*/  FADD R3, R48, R112 ;  /* 0x0000007030037221 */ /* 0x000fc20000000000 */
[----:B------:R-:W-:Y:S02]  /*12f10*/  FSETP.GEU.AND P5, PT, R85, -126, PT ;  /* 0xc2fc00005500780b */ /* 0x000fe40003fae000 */
[----:B------:R-:W-:-:S02]  /*12f20*/  FADD R2, R80, R144 ;  /* 0x0000009050027221 */ /* 0x000fc40000000000 */
[----:B------:R-:W1:Y:S01]  /*12f30*/  MUFU.EX2 R148, R148 ;  /* 0x0000009400947308 */ /* 0x000e620000000800 */
[----:B---3--:R-:W-:Y:S01]  /*12f40*/  @!P2 FMUL R145, R145, R145 ;  /* 0x000000919191a220 */ /* 0x008fe20000400000 */
[----:B------:R-:W-:Y:S01]  /*12f50*/  FSETP.GEU.AND P2, PT, R133, -126, PT ;  /* 0xc2fc00008500780b */ /* 0x000fe20003f4e000 */
[----:B------:R-:W-:-:S01]  /*12f60*/  FADD R2, R3, R2 ;  /* 0x0000000203027221 */ /* 0x000fc20000000000 */
[----:B------:R-:W-:-:S03]  /*12f70*/  FADD R3, R33, R97 ;  /* 0x0000006121037221 */ /* 0x000fc60000000000 */
[----:B------:R-:W-:Y:S01]  /*12f80*/  FADD R7, R4, R2 ;  /* 0x0000000204077221 */ /* 0x000fe20000000000 */
[----:B------:R-:W-:-:S01]  /*12f90*/  FADD R2, R65, R129 ;  /* 0x0000008141027221 */ /* 0x000fc20000000000 */
[----:B----4-:R-:W-:Y:S01]  /*12fa0*/  @!P6 FMUL R132, R132, R132 ;  /* 0x000000848484e220 */ /* 0x010fe20000400000 */
[----:B------:R-:W-:Y:S01]  /*12fb0*/  FSETP.GEU.AND P6, PT, R117, -126, PT ;  /* 0xc2fc00007500780b */ /* 0x000fe20003fce000 */
[----:B------:R-:W-:Y:S01]  /*12fc0*/  @!P5 FMUL R85, R85, 0.5 ;  /* 0x3f0000005555d820 */ /* 0x000fe20000400000 */
[----:B------:R-:W-:-:S01]  /*12fd0*/  FADD R4, R3, R2 ;  /* 0x0000000203047221 */ /* 0x000fc20000000000 */
[----:B------:R-:W-:Y:S01]  /*12fe0*/  FADD R3, R49, R113 ;  /* 0x0000007131037221 */ /* 0x000fe20000000000 */
[----:B------:R-:W-:-:S01]  /*12ff0*/  FADD R2, R81, R145 ;  /* 0x0000009151027221 */ /* 0x000fc20000000000 */
[----:B------:R-:W-:Y:S01]  /*13000*/  @!P2 FMUL R133, R133, 0.5 ;  /* 0x3f0000008585a820 */ /* 0x000fe20000400000 */
[----:B-1----:R-:W-:Y:S01]  /*13010*/  @!P3 FMUL R148, R148, R148 ;  /* 0x000000949494b220 */ /* 0x002fe20000400000 */
[----:B------:R-:W-:Y:S01]  /*13020*/  FSETP.GEU.AND P3, PT, R0, -126, PT ;  /* 0xc2fc00000000780b */ /* 0x000fe20003f6e000 */
[----:B------:R-:W-:-:S01]  /*13030*/  FADD R2, R3, R2 ;  /* 0x0000000203027221 */ /* 0x000fc20000000000 */
[----:B------:R-:W1:Y:S01]  /*13040*/  MUFU.EX2 R85, R85 ;  /* 0x0000005500557308 */ /* 0x000e620000000800 */
[----:B------:R-:W-:-:S03]  /*13050*/  FADD R3, R36, R100 ;  /* 0x0000006424037221 */ /* 0x000fc60000000000 */
[----:B------:R-:W-:Y:S01]  /*13060*/  @!P6 FMUL R117, R117, 0.5 ;  /* 0x3f0000007575e820 */ /* 0x000fe20000400000 */
[----:B------:R-:W-:-:S01]  /*13070*/  FADD R6, R4, R2 ;  /* 0x0000000204067221 */ /* 0x000fc20000000000 */
[----:B------:R-:W-:Y:S01]  /*13080*/  FADD R2, R68, R132 ;  /* 0x0000008444027221 */ /* 0x000fe20000000000 */
[----:B------:R-:W-:-:S01]  /*13090*/  FADD R4, R13, R7 ;  /* 0x000000070d047221 */ /* 0x000fc20000000000 */
[----:B------:R-:W3:Y:S02]  /*130a0*/  MUFU.EX2 R133, R133 ;  /* 0x0000008500857308 */ /* 0x000ee40000000800 */
[----:B------:R-:W-:-:S01]  /*130b0*/  FADD R3, R3, R2 ;  /* 0x0000000203037221 */ /* 0x000fc20000000000 */
[----:B------:R-:W-:Y:S01]  /*130c0*/  FADD R2, R52, R116 ;  /* 0x0000007434027221 */ /* 0x000fe20000000000 */
[----:B------:R-:W-:Y:S01]  /*130d0*/  @!P3 FMUL R0, R0, 0.5 ;  /* 0x3f0000000000b820 */ /* 0x000fe20000400000 */
[----:B------:R-:W-:-:S03]  /*130e0*/  FADD R6, R11, R6 ;  /* 0x000000060b067221 */ /* 0x000fc60000000000 */
[----:B------:R-:W4:Y:S01]  /*130f0*/  MUFU.EX2 R117, R117 ;  /* 0x0000007500757308 */ /* 0x000f220000000800 */
[----:B-1----:R-:W-:-:S07]  /*13100*/  @!P5 FMUL R85, R85, R85 ;  /* 0x000000555555d220 */ /* 0x002fce0000400000 */
[----:B------:R1:W5:Y:S01]  /*13110*/  MUFU.EX2 R18, R0 ;  /* 0x0000000000127308 */ /* 0x0003620000000800 */
[----:B---3--:R-:W-:Y:S01]  /*13120*/  @!P2 FMUL R133, R133, R133 ;  /* 0x000000858585a220 */ /* 0x008fe20000400000 */
[----:B-1----:R-:W-:Y:S01]  /*13130*/  FADD R0, R84, R148 ;  /* 0x0000009454007221 */ /* 0x002fe20000000000 */
[----:B----4-:R-:W-:-:S03]  /*13140*/  @!P6 FMUL R117, R117, R117 ;  /* 0x000000757575e220 */ /* 0x010fc60000400000 */
[----:B------:R-:W-:Y:S01]  /*13150*/  FADD R0, R2, R0 ;  /* 0x0000000002007221 */ /* 0x000fe20000000000 */
[----:B------:R-:W-:-:S03]  /*13160*/  FADD R2, R37, R101 ;  /* 0x0000006525027221 */ /* 0x000fc60000000000 */
[----:B------:R-:W-:Y:S01]  /*13170*/  FADD R8, R3, R0 ;  /* 0x0000000003087221 */ /* 0x000fe20000000000 */
[----:B------:R-:W-:-:S01]  /*13180*/  FADD R0, R69, R133 ;  /* 0x0000008545007221 */ /* 0x000fc20000000000 */
[----:B-----5:R-:W-:-:S03]  /*13190*/  @!P3 FMUL R18, R18, R18 ;  /* 0x000000121212b220 */ /* 0x020fc60000400000 */
[----:B------:R-:W-:Y:S01]  /*131a0*/  FADD R3, R2, R0 ;  /* 0x0000000002037221 */ /* 0x000fe20000000000 */
[----:B------:R-:W-:-:S01]  /*131b0*/  FADD R2, R53, R117 ;  /* 0x0000007535027221 */ /* 0x000fc20000000000 */
[----:B------:R-:W-:-:S04]  /*131c0*/  FADD R0, R85, R18 ;  /* 0x0000001255007221 */ /* 0x000fc80000000000 */
[----:B------:R-:W-:Y:S01]  /*131d0*/  FADD R0, R2, R0 ;  /* 0x0000000002007221 */ /* 0x000fe20000000000 */
[----:B------:R-:W-:-:S03]  /*131e0*/  FMNMX R2, R26, R12, !PT ;  /* 0x0000000c1a027209 */ /* 0x000fc60007800000 */
[----:B------:R-:W-:Y:S01]  /*131f0*/  FADD R5, R3, R0 ;  /* 0x0000000003057221 */ /* 0x000fe20000000000 */
[----:B------:R-:W-:Y:S01]  /*13200*/  FMNMX R2, R27, R2, !PT ;  /* 0x000000021b027209 */ /* 0x000fe20007800000 */
[----:B------:R-:W-:Y:S02]  /*13210*/  FMUL R0, R14, UR60 ;  /* 0x0000003c0e007c20 */ /* 0x000fe40008400000 */
[----:B------:R-:W-:-:S01]  /*13220*/  FADD R5, R9, R5 ;  /* 0x0000000509057221 */ /* 0x000fc20000000000 */
[----:B------:R-:W-:Y:S02]  /*13230*/  FMNMX R2, R30, R2, !PT ;  /* 0x000000021e027209 */ /* 0x000fe40007800000 */
[----:B------:R-:W-:Y:S02]  /*13240*/  FSETP.GEU.AND P2, PT, R0, -126, PT ;  /* 0xc2fc00000000780b */ /* 0x000fe40003f4e000 */
[----:B------:R-:W-:-:S04]  /*13250*/  FMNMX R2, R31, R2, !PT ;  /* 0x000000021f027209 */ /* 0x000fc80007800000 */
[----:B------:R-:W-:-:S04]  /*13260*/  FMNMX R2, R34, R2, !PT ;  /* 0x0000000222027209 */ /* 0x000fc80007800000 */
[----:B------:R-:W-:-:S03]  /*13270*/  FMNMX R2, R35, R2, !PT ;  /* 0x0000000223027209 */ /* 0x000fc60007800000 */
[----:B------:R-:W-:Y:S01]  /*13280*/  @!P2 FMUL R0, R0, 0.5 ;  /* 0x3f0000000000a820 */ /* 0x000fe20000400000 */
[----:B------:R-:W-:-:S04]  /*13290*/  FMNMX R2, R38, R2, !PT ;  /* 0x0000000226027209 */ /* 0x000fc80007800000 */
[----:B------:R-:W-:Y:S01]  /*132a0*/  FMNMX R2, R39, R2, !PT ;  /* 0x0000000227027209 */ /* 0x000fe20007800000 */
[----:B------:R-:W1:Y:S03]  /*132b0*/  MUFU.EX2 R0, R0 ;  /* 0x0000000000007308 */ /* 0x000e660000000800 */
[----:B------:R-:W-:-:S04]  /*132c0*/  FMNMX R2, R42, R2, !PT ;  /* 0x000000022a027209 */ /* 0x000fc80007800000 */
[----:B------:R-:W-:-:S04]  /*132d0*/  FMNMX R2, R43, R2, !PT ;  /* 0x000000022b027209 */ /* 0x000fc80007800000 */
[----:B------:R-:W-:-:S04]  /*132e0*/  FMNMX R2, R46, R2, !PT ;  /* 0x000000022e027209 */ /* 0x000fc80007800000 */
[----:B------:R-:W-:Y:S01]  /*132f0*/  FMNMX R2, R47, R2, !PT ;  /* 0x000000022f027209 */ /* 0x000fe20007800000 */
[----:B-1----:R-:W-:-:S03]  /*13300*/  @!P2 FMUL R0, R0, R0 ;  /* 0x000000000000a220 */ /* 0x002fc60000400000 */
[----:B------:R-:W-:Y:S01]  /*13310*/  FMNMX R2, R50, R2, !PT ;  /* 0x0000000232027209 */ /* 0x000fe20007800000 */
[-C--:B------:R-:W-:Y:S01]  /*13320*/  FMUL R225, R225, R0.reuse ;  /* 0x00000000e1e17220 */ /* 0x080fe20000400000 */
[----:B------:R-:W-:Y:S02]  /*13330*/  FMUL R224, R224, R0 ;  /* 0x00000000e0e07220 */ /* 0x000fe40000400000 */
[----:B------:R-:W-:Y:S01]  /*13340*/  FMNMX R2, R51, R2, !PT ;  /* 0x0000000233027209 */ /* 0x000fe20007800000 */
[-C--:B------:R-:W-:Y:S01]  /*13350*/  FMUL R223, R223, R0.reuse ;  /* 0x00000000dfdf7220 */ /* 0x080fe20000400000 */
[-C--:B------:R-:W-:Y:S01]  /*13360*/  FMUL R222, R222, R0.reuse ;  /* 0x00000000dede7220 */ /* 0x080fe20000400000 */
[----:B------:R-:W-:Y:S01]  /*13370*/  FMUL R221, R221, R0 ;  /* 0x00000000dddd7220 */ /* 0x000fe20000400000 */
[----:B------:R-:W-:Y:S01]  /*13380*/  FMNMX R2, R54, R2, !PT ;  /* 0x0000000236027209 */ /* 0x000fe20007800000 */
[----:B------:R-:W-:Y:S01]  /*13390*/  STL [R1+0x200], R225 ;  /* 0x000200e101007387 */ /* 0x000fe20000100800 */
        /* <DEDUP_REMOVED lines=47> */
[----:B------:R1:W-:Y:S01]  /*13690*/  STL [R1+0x260], R213 ;  /* 0x000260d501007387 */ /* 0x0003e20000100800 */
        /* <DEDUP_REMOVED lines=25> */
[----:B--2---:R-:W-:Y:S01]  /*13830*/  FMUL R183, R183, R0 ;  /* 0x00000000b7b77220 */ /* 0x004fe20000400000 */
        /* <DEDUP_REMOVED lines=42> */
[----:B------:R-:W-:-:S02]  /*13ae0*/  FMUL R15, R15, R0 ;  /* 0x000000000f0f7220 */ /* 0x000fc40000400000 */
[----:B------:R-:W-:Y:S01]  /*13af0*/  FMNMX R2, R114, R2, !PT ;  /* 0x0000000272027209 */ /* 0x000fe20007800000 */
[----:B------:R-:W-:Y:S03]  /*13b00*/  STL [R1+0x2f0], R195 ;  /* 0x0002f0c301007387 */ /* 0x000fe60000100800 */
        /* <DEDUP_REMOVED lines=49> */
[----:B-1----:R-:W2:Y:S04]  /*13e20*/  LDL.LU R213, [R1] ;  /* 0x0000000001d57983 */ /* 0x002ea80000300800 */
[----:B------:R-:W-:Y:S04]  /*13e30*/  STL [R1+0x3e4], R17 ;  /* 0x0003e41101007387 */ /* 0x000fe80000100800 */
[----:B---3--:R-:W3:Y:S04]  /*13e40*/  LDL.LU R212, [R1+0x4] ;  /* 0x0000040001d47983 */ /* 0x008ee80000300800 */
[----:B------:R-:W-:Y:S04]  /*13e50*/  STL [R1+0x3f0], R16 ;  /* 0x0003f01001007387 */ /* 0x000fe80000100800 */
[----:B----4-:R-:W4:Y:S04]  /*13e60*/  LDL.LU R211, [R1+0x10] ;  /* 0x0000100001d37983 */ /* 0x010f280000300800 */
[----:B------:R-:W-:Y:S04]  /*13e70*/  STL [R1+0x3f4], R15 ;  /* 0x0003f40f01007387 */ /* 0x000fe80000100800 */
[----:B-----5:R-:W5:Y:S04]  /*13e80*/  LDL.LU R210, [R1+0x14] ;  /* 0x0000140001d27983 */ /* 0x020f680000300800 */
[----:B------:R-:W5:Y:S04]  /*13e90*/  LDL.LU R209, [R1+0x20] ;  /* 0x0000200001d17983 */ /* 0x000f680000300800 */
[----:B------:R-:W1:Y:S04]  /*13ea0*/  SHFL.BFLY PT, R3, R2, 0x1, 0x1f ;  /* 0x0c201f0002037f89 */ /* 0x000e6800000e0000 */
[----:B------:R-:W5:Y:S04]  /*13eb0*/  LDL.LU R208, [R1+0x24] ;  /* 0x0000240001d07983 */ /* 0x000f680000300800 */
[----:B------:R-:W5:Y:S04]  /*13ec0*/  LDL.LU R207, [R1+0x30] ;  /* 0x0000300001cf7983 */ /* 0x000f680000300800 */
[----:B--2---:R-:W2:Y:S04]  /*13ed0*/  LDL.LU R206, [R1+0x34] ;  /* 0x0000340001ce7983 */ /* 0x004ea80000300800 */
[----:B------:R-:W2:Y:S04]  /*13ee0*/  LDL.LU R205, [R1+0x40] ;  /* 0x0000400001cd7983 */ /* 0x000ea80000300800 */
[----:B------:R-:W2:Y:S04]  /*13ef0*/  LDL.LU R204, [R1+0x44] ;  /* 0x0000440001cc7983 */ /* 0x000ea80000300800 */
[----:B------:R-:W2:Y:S01]  /*13f00*/  LDL.LU R203, [R1+0x50] ;  /* 0x0000500001cb7983 */ /* 0x000ea20000300800 */
[----:B-1----:R-:W-:Y:S01]  /*13f10*/  FMNMX R2, R2, R3, !PT ;  /* 0x0000000302027209 */ /* 0x002fe20007800000 */
[----:B------:R-:W-:-:S02]  /*13f20*/  FADD R3, R10, R8 ;  /* 0x000000080a037221 */ /* 0x000fc40000000000 */
[----:B------:R-:W2:Y:S02]  /*13f30*/  LDL.LU R202, [R1+0x54] ;  /* 0x0000540001ca7983 */ /* 0x000ea40000300800 */
[----:B------:R-:W-:-:S01]  /*13f40*/  FADD R4, R4, R3 ;  /* 0x0000000304047221 */ /* 0x000fc20000000000 */
[----:B------:R-:W-:Y:S01]  /*13f50*/  FADD R3, R6, R5 ;  /* 0x0000000506037221 */ /* 0x000fe20000000000 */
[----:B------:R-:W2:Y:S03]  /*13f60*/  LDL.LU R201, [R1+0x60] ;  /* 0x0000600001c97983 */ /* 0x000ea60000300800 */
[----:B------:R-:W-:-:S01]  /*13f70*/  FADD R3, R4, R3 ;  /* 0x0000000304037221 */ /* 0x000fc20000000000 */
        /* <DEDUP_REMOVED lines=21> */
[----:B------:R-:W1:Y:S04]  /*140d0*/  SHFL.BFLY PT, R7, R2, 0x2, 0x1f ;  /* 0x0c401f0002077f89 */ /* 0x000e6800000e0000 */
[----:B------:R-:W2:Y:S04]  /*140e0*/  LDL.LU R179, [R1+0x110] ;  /* 0x0001100001b37983 */ /* 0x000ea80000300800 */
[----:B------:R-:W2:Y:S04]  /*140f0*/  LDL.LU R178, [R1+0x114] ;  /* 0x0001140001b27983 */ /* 0x000ea80000300800 */
[----:B------:R-:W2:Y:S04]  /*14100*/  LDL.LU R177, [R1+0x120] ;  /* 0x0001200001b17983 */ /* 0x000ea80000300800 */
[----:B------:R-:W2:Y:S04]  /*14110*/  LDL.LU R176, [R1+0x124] ;  /* 0x0001240001b07983 */ /* 0x000ea80000300800 */
[----:B------:R-:W2:Y:S04]  /*14120*/  LDL.LU R175, [R1+0x130] ;  /* 0x0001300001af7983 */ /* 0x000ea80000300800 */
[----:B------:R-:W2:Y:S01]  /*14130*/  LDL.LU R174, [R1+0x134] ;  /* 0x0001340001ae7983 */ /* 0x000ea20000300800 */
[----:B-1----:R-:W-:-:S03]  /*14140*/  FMNMX R152, R2, R7, !PT ;  /* 0x0000000702987209 */ /* 0x002fc60007800000 */
        /* <DEDUP_REMOVED lines=24> */
[-C--:B------:R-:W-:Y:S01]  /*142d0*/  FMUL R213, R213, R0.reuse ;  /* 0x00000000d5d57220 */ /* 0x080fe20000400000 */
[----:B---3--:R-:W-:-:S04]  /*142e0*/  FMUL R212, R212, R0 ;  /* 0x00000000d4d47220 */ /* 0x008fc80000400000 */
[----:B------:R-:W-:Y:S01]  /*142f0*/  STL [R1], R213 ;  /* 0x000000d501007387 */ /* 0x000fe20000100800 */
[----:B----4-:R-:W-:-:S03]  /*14300*/  FMUL R211, R211, R0 ;  /* 0x00000000d3d37220 */ /* 0x010fc60000400000 */
[----:B------:R-:W-:Y:S01]  /*14310*/  STL [R1+0x4], R212 ;  /* 0x000004d401007387 */ /* 0x000fe20000100800 */
[----:B-----5:R-:W-:-:S03]  /*14320*/  FMUL R210, R210, R0 ;  /* 0x00000000d2d27220 */ /* 0x020fc60000400000 */
[----:B------:R-:W-:Y:S01]  /*14330*/  STL [R1+0x10], R211 ;  /* 0x000010d301007387 */ /* 0x000fe20000100800 */
[----:B------:R-:W-:-:S03]  /*14340*/  FMUL R209, R209, R0 ;  /* 0x00000000d1d17220 */ /* 0x000fc60000400000 */
[----:B------:R-:W-:Y:S01]  /*14350*/  STL [R1+0x14], R210 ;  /* 0x000014d201007387 */ /* 0x000fe20000100800 */
[----:B------:R-:W-:-:S03]  /*14360*/  FMUL R208, R208, R0 ;  /* 0x00000000d0d07220 */ /* 0x000fc60000400000 */
[----:B------:R-:W-:Y:S01]  /*14370*/  STL [R1+0x20], R209 ;  /* 0x000020d101007387 */ /* 0x000fe20000100800 */
[----:B------:R-:W-:-:S03]  /*14380*/  FMUL R207, R207, R0 ;  /* 0x00000000cfcf7220 */ /* 0x000fc60000400000 */
[----:B------:R-:W-:Y:S01]  /*14390*/  STL [R1+0x24], R208 ;  /* 0x000024d001007387 */ /* 0x000fe20000100800 */
[----:B--2---:R-:W-:-:S03]  /*143a0*/  FMUL R206, R206, R0 ;  /* 0x00000000cece7220 */ /* 0x004fc60000400000 */
[----:B------:R-:W-:Y:S01]  /*143b0*/  STL [R1+0x30], R207 ;  /* 0x000030cf01007387 */ /* 0x000fe20000100800 */
[----:B------:R-:W-:-:S03]  /*143c0*/  FMUL R205, R205, R0 ;  /* 0x00000000cdcd7220 */ /* 0x000fc60000400000 */
        /* <DEDUP_REMOVED lines=108> */
[----:B------:R-:W2:Y:S01]  /*14a90*/  LDL.LU R233, [R1+0x208] ;  /* 0x0002080001e97983 */ /* 0x000ea20000300800 */
[----:B------:R-:W-:Y:S01]  /*14aa0*/  FSETP.NEU.AND P2, PT, R152, -INF , PT ;  /* 0xff8000009800780b */ /* 0x000fe20003f4d000 */
[----:B------:R-:W-:Y:S02]  /*14ab0*/  FMUL R2, R2, R0 ;  /* 0x0000000002027220 */ /* 0x000fe40000400000 */
[----:B------:R-:W-:Y:S04]  /*14ac0*/  STL [R1+0x1e4], R5 ;  /* 0x0001e40501007387 */ /* 0x000fe80000100800 */
[----:B------:R-:W3:Y:S04]  /*14ad0*/  LDL.LU R232, [R1+0x20c] ;  /* 0x00020c0001e87983 */ /* 0x000ee80000300800 */
[----:B------:R-:W-:Y:S04]  /*14ae0*/  STL [R1+0x1f0], R4 ;  /* 0x0001f00401007387 */ /* 0x000fe80000100800 */
[----:B------:R-:W4:Y:S04]  /*14af0*/  LDL.LU R231, [R1+0x218] ;  /* 0x0002180001e77983 */ /* 0x000f280000300800 */
[----:B------:R1:W-:Y:S01]  /*14b00*/  STL [R1+0x1f4], R2 ;  /* 0x0001f40201007387 */ /* 0x0003e20000100800 */
[----:B------:R-:W-:-:S03]  /*14b10*/  FFMA R159, R0, R159, R3 ;  /* 0x0000009f009f7223 */ /* 0x000fc60000000003 */
[----:B------:R-:W5:Y:S04]  /*14b20*/  LDL.LU R230, [R1+0x21c] ;  /* 0x00021c0001e67983 */ /* 0x000f680000300800 */
[----:B------:R-:W5:Y:S01]  /*14b30*/  LDL.LU R229, [R1+0x228] ;  /* 0x0002280001e57983 */ /* 0x000f620000300800 */
[----:B-1----:R-:W-:-:S03]  /*14b40*/  FSEL R2, R152, RZ, P2 ;  /* 0x000000ff98027208 */ /* 0x002fc60001000000 */
[----:B------:R-:W5:Y:S02]  /*14b50*/  LDL.LU R228, [R1+0x22c] ;  /* 0x00022c0001e47983 */ /* 0x000f640000300800 */
[----:B------:R-:W-:Y:S02]  /*14b60*/  FMUL R0, R2, UR60 ;  /* 0x0000003c02007c20 */ /* 0x000fe40008400000 */
[----:B------:R-:W5:Y:S02]  /*14b70*/  LDL.LU R227, [R1+0x238] ;  /* 0x0002380001e37983 */ /* 0x000f640000300800 */
[----:B------:R-:W-:-:S01]  /*14b80*/  FFMA R30, R30, UR60, -R0 ;  /* 0x0000003c1e1e7c23 */ /* 0x000fc20008000800 */
[--C-:B------:R-:W-:Y:S01]  /*14b90*/  FFMA R27, R27, UR60, -R0.reuse ;  /* 0x0000003c1b1b7c23 */ /* 0x100fe20008000800 */
[----:B------:R-:W-:-:S01]  /*14ba0*/  FFMA R26, R26, UR60, -R0 ;  /* 0x0000003c1a1a7c23 */ /* 0x000fc20008000800 */
[--C-:B------:R-:W-:Y:S01]  /*14bb0*/  FFMA R31, R31, UR60, -R0.reuse ;  /* 0x0000003c1f1f7c23 */ /* 0x100fe20008000800 */
[----:B------:R-:W-:-:S01]  /*14bc0*/  FFMA R38, R38, UR60, -R0 ;  /* 0x0000003c26267c23 */ /* 0x000fc20008000800 */
[----:B------:R-:W-:Y:S01]  /*14bd0*/  FSETP.GEU.AND P2, PT, R30, -126, PT ;  /* 0xc2fc00001e00780b */ /* 0x000fe20003f4e000 */
[----:B------:R-:W-:-:S01]  /*14be0*/  FFMA R35, R35, UR60, -R0 ;  /* 0x0000003c23237c23 */ /* 0x000fc20008000800 */
[----:B------:R-:W-:Y:S01]  /*14bf0*/  FSETP.GEU.AND P6, PT, R27, -126, PT ;  /* 0xc2fc00001b00780b */ /* 0x000fe20003fce000 */
[----:B------:R-:W-:-:S01]  /*14c00*/  FFMA R34, R34, UR60, -R0 ;  /* 0x0000003c22227c23 */ /* 0x000fc20008000800 */
[----:B------:R-:W-:Y:S01]  /*14c10*/  FSETP.GEU.AND P5, PT, R26, -126, PT ;  /* 0xc2fc00001a00780b */ /* 0x000fe20003fae000 */
[----:B------:R-:W-:-:S01]  /*14c20*/  FFMA R39, R39, UR60, -R0 ;  /* 0x0000003c27277c23 */ /* 0x000fc20008000800 */
[----:B------:R-:W-:Y:S01]  /*14c30*/  FSETP.GEU.AND P3, PT, R31, -126, PT ;  /* 0xc2fc00001f00780b */ /* 0x000fe20003f6e000 */
[----:B------:R-:W-:-:S01]  /*14c40*/  FFMA R46, R46, UR60, -R0 ;  /* 0x0000003c2e2e7c23 */ /* 0x000fc20008000800 */
[--C-:B------:R-:W-:Y:S01]  /*14c50*/  FFMA R43, R43, UR60, -R0.reuse ;  /* 0x0000003c2b2b7c23 */ /* 0x100fe20008000800 */
[----:B------:R-:W-:-:S01]  /*14c60*/  FFMA R42, R42, UR60, -R0 ;  /* 0x0000003c2a2a7c23 */ /* 0x000fc20008000800 */
[--C-:B------:R-:W-:Y:S01]  /*14c70*/  FFMA R47, R47, UR60, -R0.reuse ;  /* 0x0000003c2f2f7c23 */ /* 0x100fe20008000800 */
[----:B------:R-:W-:-:S01]  /*14c80*/  FFMA R54, R54, UR60, -R0 ;  /* 0x0000003c36367c23 */ /* 0x000fc20008000800 */
[--C-:B------:R-:W-:Y:S01]  /*14c90*/  FFMA R51, R51, UR60, -R0.reuse ;  /* 0x0000003c33337c23 */ /* 0x100fe20008000800 */
[----:B------:R-:W-:Y:S01]  /*14ca0*/  @!P2 FMUL R30, R30, 0.5 ;  /* 0x3f0000001e1ea820 */ /* 0x000fe20000400000 */
[--C-:B------:R-:W-:Y:S01]  /*14cb0*/  FFMA R50, R50, UR60, -R0.reuse ;  /* 0x0000003c32327c23 */ /* 0x100fe20008000800 */
[----:B------:R-:W-:Y:S01]  /*14cc0*/  @!P6 FMUL R27, R27, 0.5 ;  /* 0x3f0000001b1be820 */ /* 0x000fe20000400000 */
[--C-:B------:R-:W-:Y:S01]  /*14cd0*/  FFMA R55, R55, UR60, -R0.reuse ;  /* 0x0000003c37377c23 */ /* 0x100fe20008000800 */
[----:B------:R-:W-:Y:S01]  /*14ce0*/  @!P5 FMUL R26, R26, 0.5 ;  /* 0x3f0000001a1ad820 */ /* 0x000fe20000400000 */
[--C-:B------:R-:W-:Y:S01]  /*14cf0*/  FFMA R62, R62, UR60, -R0.reuse ;  /* 0x0000003c3e3e7c23 */ /* 0x100fe20008000800 */
        /* <DEDUP_REMOVED lines=8> */
[----:B------:R-:W1:Y:S01]  /*14d80*/  MUFU.EX2 R27, R27 ;  /* 0x0000001b001b7308 */ /* 0x000e620000000800 */
[----:B------:R-:W-:-:S01]  /*14d90*/  FFMA R71, R71, UR60, -R0 ;  /* 0x0000003c47477c23 */ /* 0x000fc20008000800 */
        /* <DEDUP_REMOVED lines=14> */
[----:B------:R-:W1:Y:S02]  /*14e80*/  MUFU.EX2 R31, R31 ;  /* 0x0000001f001f7308 */ /* 0x000e640000000800 */
[----:B-1----:R-:W-:Y:S01]  /*14e90*/  @!P2 FMUL R30, R30, R30 ;  /* 0x0000001e1e1ea220 */ /* 0x002fe20000400000 */
[----:B------:R-:W-:Y:S01]  /*14ea0*/  FSETP.GEU.AND P2, PT, R38, -126, PT ;  /* 0xc2fc00002600780b */ /* 0x000fe20003f4e000 */
[----:B------:R-:W-:Y:S01]  /*14eb0*/  @!P6 FMUL R27, R27, R27 ;  /* 0x0000001b1b1be220 */ /* 0x000fe20000400000 */
[----:B------:R-:W-:Y:S01]  /*14ec0*/  FSETP.GEU.AND P6, PT, R35, -126, PT ;  /* 0xc2fc00002300780b */ /* 0x000fe20003fce000 */
[----:B------:R-:W-:-:S01]  /*14ed0*/  FFMA R102, R102, UR60, -R0 ;  /* 0x0000003c66667c23 */ /* 0x000fc20008000800 */
[--C-:B------:R-:W-:Y:S01]  /*14ee0*/  FFMA R99, R99, UR60, -R0.reuse ;  /* 0x0000003c63637c23 */ /* 0x100fe20008000800 */
[----:B------:R-:W-:-:S01]  /*14ef0*/  FFMA R106, R106, UR60, -R0 ;  /* 0x0000003c6a6a7c23 */ /* 0x000fc20008000800 */
[--C-:B------:R-:W-:Y:S01]  /*14f00*/  FFMA R111, R111, UR60, -R0.reuse ;  /* 0x0000003c6f6f7c23 */ /* 0x100fe20008000800 */
[----:B------:R-:W-:Y:S01]  /*14f10*/  @!P5 FMUL R26, R26, R26 ;  /* 0x0000001a1a1ad220 */ /* 0x000fe20000400000 */
[----:B------:R-:W-:Y:S01]  /*14f20*/  FSETP.GEU.AND P5, PT, R34, -126, PT ;  /* 0xc2fc00002200780b */ /* 0x000fe20003fae000 */
[----:B------:R-:W-:-:S01]  /*14f30*/  FFMA R110, R110, UR60, -R0 ;  /* 0x0000003c6e6e7c23 */ /* 0x000fc20008000800 */
[--C-:B------:R-:W-:Y:S01]  /*14f40*/  FFMA R107, R107, UR60, -R0.reuse ;  /* 0x0000003c6b6b7c23 */ /* 0x100fe20008000800 */
[----:B------:R-:W-:-:S01]  /*14f50*/  FFMA R114, R114, UR60, -R0 ;  /* 0x0000003c72727c23 */ /* 0x000fc20008000800 */
[----:B------:R-:W5:Y:S01]  /*14f60*/  LDL.LU R226, [R1+0x23c] ;  /* 0x00023c0001e27983 */ /* 0x000f620000300800 */
[----:B------:R-:W-:Y:S01]  /*14f70*/  @!P3 FMUL R31, R31, R31 ;  /* 0x0000001f1f1fb220 */ /* 0x000fe20000400000 */
[----:B------:R-:W-:Y:S01]  /*14f80*/  FSETP.GEU.AND P3, PT, R39, -126, PT ;  /* 0xc2fc00002700780b */ /* 0x000fe20003f6e000 */
[----:B------:R-:W-:Y:S01]  /*14f90*/  @!P2 FMUL R38, R38, 0.5 ;  /* 0x3f0000002626a820 */ /* 0x000fe20000400000 */
[----:B------:R-:W-:Y:S01]  /*14fa0*/  @!P6 FMUL R35, R35, 0.5 ;  /* 0x3f0000002323e820 */ /* 0x000fe20000400000 */
[----:B------:R-:W5:Y:S04]  /*14fb0*/  LDL.LU R225, [R1+0x248] ;  /* 0x0002480001e17983 */ /* 0x000f680000300800 */
[----:B------:R-:W-:Y:S01]  /*14fc0*/  @!P5 FMUL R34, R34, 0.5 ;  /* 0x3f0000002222d820 */ /* 0x000fe20000400000 */
[----:B------:R-:W1:Y:S01]  /*14fd0*/  MUFU.EX2 R38, R38 ;  /* 0x0000002600267308 */ /* 0x000e620000000800 */
[----:B------:R-:W5:Y:S04]  /*14fe0*/  LDL.LU R224, [R1+0x24c] ;  /* 0x00024c0001e07983 */ /* 0x000f680000300800 */
[----:B------:R-:W5:Y:S01]  /*14ff0*/  LDL.LU R223, [R1+0x258] ;  /* 0x0002580001df7983 */ /* 0x000f620000300800 */
[----:B------:R-:W-:-:S02]  /*15000*/  @!P3 FMUL R39, R39, 0.5 ;  /* 0x3f0000002727b820 */ /* 0x000fc40000400000 */
[----:B------:R-:W1:Y:S01]  /*15010*/  MUFU.EX2 R35, R35 ;  /* 0x0000002300237308 */ /* 0x000e620000000800 */
[----:B------:R-:W5:Y:S04]  /*15020*/  LDL.LU R222, [R1+0x25c] ;  /* 0x00025c0001de7983 */ /* 0x000f680000300800 */
[----:B------:R-:W5:Y:S03]  /*15030*/  LDL.LU R221, [R1+0x268] ;  /* 0x0002680001dd7983 */ /* 0x000f660000300800 */
[----:B------:R-:W1:Y:S02]  /*15040*/  MUFU.EX2 R34, R34 ;  /* 0x0000002200227308 */ /* 0x000e640000000800 */
[----:B-1----:R-:W-:-:S06]  /*15050*/  @!P2 FMUL R38, R38, R38 ;  /* 0x000000262626a220 */ /* 0x002fcc0000400000 */
[----:B------:R-:W1:Y:S01]  /*15060*/  MUFU.EX2 R39, R39 ;  /* 0x0000002700277308 */ /* 0x000e620000000800 */
[----:B------:R-:W-:Y:S01]  /*15070*/  FSETP.GEU.AND P2, PT, R46, -126, PT ;  /* 0xc2fc00002e00780b */ /* 0x000fe20003f4e000 */
[----:B------:R-:W-:Y:S01]  /*15080*/  @!P6 FMUL R35, R35, R35 ;  /* 0x000000232323e220 */ /* 0x000fe20000400000 */
[----:B------:R-:W-:Y:S01]  /*15090*/  FSETP.GEU.AND P6, PT, R43, -126, PT ;  /* 0xc2fc00002b00780b */ /* 0x000fe20003fce000 */
[----:B------:R-:W5:Y:S04]  /*150a0*/  LDL.LU R220, [R1+0x26c] ;  /* 0x00026c0001dc7983 */ /* 0x000f680000300800 */
[----:B------:R-:W5:Y:S01]  /*150b0*/  LDL.LU R219, [R1+0x278] ;  /* 0x0002780001db7983 */ /* 0x000f620000300800 */
[----:B------:R-:W-:Y:S01]  /*150c0*/  @!P5 FMUL R34, R34, R34 ;  /* 0x000000222222d220 */ /* 0x000fe20000400000 */
[----:B------:R-:W-:-:S02]  /*150d0*/  FSETP.GEU.AND P5, PT, R42, -126, PT ;  /* 0xc2fc00002a00780b */ /* 0x000fc40003fae000 */
[----:B------:R-:W5:Y:S01]  /*150e0*/  LDL.LU R218, [R1+0x27c] ;  /* 0x00027c0001da7983 */ /* 0x000f620000300800 */
[----:B-1----:R-:W-:Y:S01]  /*150f0*/  @!P3 FMUL R39, R39, R39 ;  /* 0x000000272727b220 */ /* 0x002fe20000400000 */
[----:B------:R-:W-:Y:S01]  /*15100*/  FSETP.GEU.AND P3, PT, R47, -126, PT ;  /* 0xc2fc00002f00780b */ /* 0x000fe20003f6e000 */
[----:B------:R-:W-:Y:S01]  /*15110*/  @!P2 FMUL R46, R46, 0.5 ;  /* 0x3f0000002e2ea820 */ /* 0x000fe20000400000 */
[----:B------:R-:W-:Y:S01]  /*15120*/  @!P6 FMUL R43, R43, 0.5 ;  /* 0x3f0000002b2be820 */ /* 0x000fe20000400000 */
[----:B------:R-:W5:Y:S06]  /*15130*/  LDL.LU R217, [R1+0x288] ;  /* 0x0002880001d97983 */ /* 0x000f6c0000300800 */
        /* <DEDUP_REMOVED lines=30> */
[----:B------:R-:W5:Y:S01]  /*15320*/  LDL.LU R206, [R1+0x2dc] ;  /* 0x0002dc0001ce7983 */ /* 0x000f620000300800 */
[----:B------:R-:W-:-:S03]  /*15330*/  FFMA R14, R138, UR60, -R0 ;  /* 0x0000003c8a0e7c23 */ /* 0x000fc60008000800 */
[----:B------:R-:W5:Y:S03]  /*15340*/  LDL.LU R205, [R1+0x2e8] ;  /* 0x0002e80001cd7983 */ /* 0x000f660000300800 */
[----:B------:R-:W1:Y:S02]  /*15350*/  MUFU.EX2 R50, R50 ;  /* 0x0000003200327308 */ /* 0x000e640000000800 */
[----:B-1----:R-:W-:-:S06]  /*15360*/  @!P2 FMUL R54, R54, R54 ;  /* 0x000000363636a220 */ /* 0x002fcc0000400000 */
[----:B------:R-:W1:Y:S01]  /*15370*/  MUFU.EX2 R55, R55 ;  /* 0x0000003700377308 */ /* 0x000e620000000800 */
[----:B------:R-:W-:Y:S01]  /*15380*/  FSETP.GEU.AND P2, PT, R62, -126, PT ;  /* 0xc2fc00003e00780b */ /* 0x000fe20003f4e000 */
[----:B------:R-:W-:Y:S01]  /*15390*/  @!P6 FMUL R51, R51, R51 ;  /* 0x000000333333e220 */ /* 0x000fe20000400000 */
[----:B------:R-:W-:Y:S01]  /*153a0*/  FSETP.GEU.AND P6, PT, R59, -126, PT ;  /* 0xc2fc00003b00780b */ /* 0x000fe20003fce000 */
[----:B------:R-:W5:Y:S01]  /*153b0*/  LDL.LU R204, [R1+0x2ec] ;  /* 0x0002ec0001cc7983 */ /* 0x000f620000300800 */
[----:B------:R-:W-:-:S03]  /*153c0*/  FFMA R122, R122, UR60, -R0 ;  /* 0x0000003c7a7a7c23 */ /* 0x000fc60008000800 */
[----:B------:R-:W5:Y:S01]  /*153d0*/  LDL.LU R203, [R1+0x2f8] ;  /* 0x0002f80001cb7983 */ /* 0x000f620000300800 */
[----:B------:R-:W-:Y:S01]  /*153e0*/  @!P5 FMUL R50, R50, R50 ;  /* 0x000000323232d220 */ /* 0x000fe20000400000 */
[----:B------:R-:W-:Y:S02]  /*153f0*/  FSETP.GEU.AND P5, PT, R58, -126, PT ;  /* 0xc2fc00003a00780b */ /* 0x000fe40003fae000 */
        /* <DEDUP_REMOVED lines=8> */
[----:B------:R-:W5:Y:S01]  /*15480*/  LDL.LU R200, [R1+0x30c] ;  /* 0x00030c0001c87983 */ /* 0x000f620000300800 */
[----:B------:R-:W-:-:S03]  /*15490*/  FFMA R115, R115, UR60, -R0 ;  /* 0x0000003c73737c23 */ /* 0x000fc60008000800 */
[----:B------:R-:W5:Y:S01]  /*154a0*/  LDL.LU R199, [R1+0x318] ;  /* 0x0003180001c77983 */ /* 0x000f620000300800 */
[----:B------:R-:W-:Y:S02]  /*154b0*/  @!P3 FMUL R63, R63, 0.5 ;  /* 0x3f0000003f3fb820 */ /* 0x000fe40000400000 */
[----:B------:R-:W1:Y:S01]  /*154c0*/  MUFU.EX2 R59, R59 ;  /* 0x0000003b003b7308 */ /* 0x000e620000000800 */
[----:B------:R-:W5:Y:S01]  /*154d0*/  LDL.LU R198, [R1+0x31c] ;  /* 0x00031c0001c67983 */ /* 0x000f620000300800 */
[----:B------:R-:W-:-:S03]  /*154e0*/  FFMA R17, R118, UR60, -R0 ;  /* 0x0000003c76117c23 */ /* 0x000fc60008000800 */
[----:B------:R-:W5:Y:S03]  /*154f0*/  LDL.LU R197, [R1+0x328] ;  /* 0x0003280001c57983 */ /* 0x000f660000300800 */
[----:B------:R-:W2:Y:S01]  /*15500*/  MUFU.EX2 R58, R58 ;  /* 0x0000003a003a7308 */ /* 0x000ea20000000800 */
[----:B-1----:R-:W-:-:S07]  /*15510*/  @!P2 FMUL R62, R62, R62 ;  /* 0x0000003e3e3ea220 */ /* 0x002fce0000400000 */
[----:B------:R-:W1:Y:S01]  /*15520*/  MUFU.EX2 R63, R63 ;  /* 0x0000003f003f7308 */ /* 0x000e620000000800 */
[----:B------:R-:W-:Y:S01]  /*15530*/  FSETP.GEU.AND P2, PT, R70, -126, PT ;  /* 0xc2fc00004600780b */ /* 0x000fe20003f4e000 */
[----:B------:R-:W-:Y:S01]  /*15540*/  @!P6 FMUL R59, R59, R59 ;  /* 0x0000003b3b3be220 */ /* 0x000fe20000400000 */
[----:B------:R-:W-:Y:S01]  /*15550*/  FSETP.GEU.AND P6, PT, R67, -126, PT ;  /* 0xc2fc00004300780b */ /* 0x000fe20003fce000 */
[----:B------:R-:W5:Y:S04]  /*15560*/  LDL.LU R196, [R1+0x32c] ;  /* 0x00032c0001c47983 */ /* 0x000f680000300800 */
[----:B------:R-:W5:Y:S01]  /*15570*/  LDL.LU R195, [R1+0x338] ;  /* 0x0003380001c37983 */ /* 0x000f620000300800 */
[----:B--2---:R-:W-:Y:S01]  /*15580*/  @!P5 FMUL R58, R58, R58 ;  /* 0x0000003a3a3ad220 */ /* 0x004fe20000400000 */
[----:B------:R-:W-:-:S02]  /*15590*/  FSETP.GEU.AND P5, PT, R66, -126, PT ;  /* 0xc2fc00004200780b */ /* 0x000fc40003fae000 */
[----:B------:R-:W2:Y:S01]  /*155a0*/  LDL.LU R194, [R1+0x33c] ;  /* 0x00033c0001c27983 */ /* 0x000ea20000300800 */
[----:B-1----:R-:W-:Y:S01]  /*155b0*/  @!P3 FMUL R63, R63, R63 ;  /* 0x0000003f3f3fb220 */ /* 0x002fe20000400000 */
[----:B------:R-:W-:Y:S01]  /*155c0*/  FSETP.GEU.AND P3, PT, R71, -126, PT ;  /* 0xc2fc00004700780b */ /* 0x000fe20003f6e000 */
[----:B------:R-:W-:Y:S01]  /*155d0*/  @!P2 FMUL R70, R70, 0.5 ;  /* 0x3f0000004646a820 */ /* 0x000fe20000400000 */
[----:B------:R-:W-:Y:S01]  /*155e0*/  @!P6 FMUL R67, R67, 0.5 ;  /* 0x3f0000004343e820 */ /* 0x000fe20000400000 */
[----:B------:R-:W2:Y:S06]  /*155f0*/  LDL.LU R193, [R1+0x348] ;  /* 0x0003480001c17983 */ /* 0x000eac0000300800 */
[----:B------:R-:W-:Y:S01]  /*15600*/  @!P5 FMUL R66, R66, 0.5 ;  /* 0x3f0000004242d820 */ /* 0x000fe20000400000 */
[----:B------:R-:W1:Y:S01]  /*15610*/  MUFU.EX2 R70, R70 ;  /* 0x0000004600467308 */ /* 0x000e620000000800 */
[----:B------:R-:W2:Y:S04]  /*15620*/  LDL.LU R192, [R1+0x34c] ;  /* 0x00034c0001c07983 */ /* 0x000ea80000300800 */
[----:B------:R-:W2:Y:S01]  /*15630*/  LDL.LU R191, [R1+0x358] ;  /* 0x0003580001bf7983 */ /* 0x000ea20000300800 */
[----:B------:R-:W-:-:S02]  /*15640*/  @!P3 FMUL R71, R71, 0.5 ;  /* 0x3f0000004747b820 */ /* 0x000fc40000400000 */
[----:B------:R-:W3:Y:S01]  /*15650*/  MUFU.EX2 R67, R67 ;  /* 0x0000004300437308 */ /* 0x000ee20000000800 */
[----:B------:R-:W2:Y:S04]  /*15660*/  LDL.LU R190, [R1+0x35c] ;  /* 0x00035c0001be7983 */ /* 0x000ea80000300800 */
[----:B------:R-:W2:Y:S03]  /*15670*/  LDL.LU R189, [R1+0x368] ;  /* 0x0003680001bd7983 */ /* 0x000ea60000300800 */
[----:B------:R-:W4:Y:S01]  /*15680*/  MUFU.EX2 R66, R66 ;  /* 0x0000004200427308 */ /* 0x000f220000000800 */
[----:B-1----:R-:W-:-:S07]  /*15690*/  @!P2 FMUL R70, R70, R70 ;  /* 0x000000464646a220 */ /* 0x002fce0000400000 */
[----:B------:R-:W1:Y:S01]  /*156a0*/  MUFU.EX2 R71, R71 ;  /* 0x0000004700477308 */ /* 0x000e620000000800 */
[----:B------:R-:W-:Y:S01]  /*156b0*/  FSETP.GEU.AND P2, PT, R78, -126, PT ;  /* 0xc2fc00004e00780b */ /* 0x000fe20003f4e000 */
[----:B---3--:R-:W-:Y:S01]  /*156c0*/  @!P6 FMUL R67, R67, R67 ;  /* 0x000000434343e220 */ /* 0x008fe20000400000 */
[----:B------:R-:W-:Y:S01]  /*156d0*/  FSETP.GEU.AND P6, PT, R75, -126, PT ;  /* 0xc2fc00004b00780b */ /* 0x000fe20003fce000 */
[----:B------:R-:W3:Y:S04]  /*156e0*/  LDL.LU R188, [R1+0x36c] ;  /* 0x00036c0001bc7983 */ /* 0x000ee80000300800 */
[----:B------:R-:W3:Y:S01]  /*156f0*/  LDL.LU R187, [R1+0x378] ;  /* 0x0003780001bb7983 */ /* 0x000ee20000300800 */
[----:B----4-:R-:W-:Y:S01]  /*15700*/  @!P5 FMUL R66, R66, R66 ;  /* 0x000000424242d220 */ /* 0x010fe20000400000 */
[----:B------:R-:W-:-:S02]  /*15710*/  FSETP.GEU.AND P5, PT, R74, -126, PT ;  /* 0xc2fc00004a00780b */ /* 0x000fc40003fae000 */
[----:B------:R-:W4:Y:S01]  /*15720*/  LDL.LU R186, [R1+0x37c] ;  /* 0x00037c0001ba7983 */ /* 0x000f220000300800 */
[----:B-1----:R-:W-:Y:S01]  /*15730*/  @!P3 FMUL R71, R71, R71 ;  /* 0x000000474747b220 */ /* 0x002fe20000400000 */
[----:B------:R-:W-:Y:S01]  /*15740*/  FSETP.GEU.AND P3, PT, R79, -126, PT ;  /* 0xc2fc00004f00780b */ /* 0x000fe20003f6e000 */
[----:B------:R-:W-:Y:S01]  /*15750*/  @!P2 FMUL R78, R78, 0.5 ;  /* 0x3f0000004e4ea820 */ /* 0x000fe20000400000 */
[----:B------:R-:W-:Y:S01]  /*15760*/  @!P6 FMUL R75, R75, 0.5 ;  /* 0x3f0000004b4be820 */ /* 0x000fe20000400000 */
[----:B------:R-:W4:Y:S06]  /*15770*/  LDL.LU R185, [R1+0x388] ;  /* 0x0003880001b97983 */ /* 0x000f2c0000300800 */
[----:B------:R-:W-:Y:S01]  /*15780*/  @!P5 FMUL R74, R74, 0.5 ;  /* 0x3f0000004a4ad820 */ /* 0x000fe20000400000 */
[----:B------:R-:W1:Y:S01]  /*15790*/  MUFU.EX2 R78, R78 ;  /* 0x0000004e004e7308 */ /* 0x000e620000000800 */
[----:B------:R-:W4:Y:S04]  /*157a0*/  LDL.LU R184, [R1+0x38c] ;  /* 0x00038c0001b87983 */ /* 0x000f280000300800 */
[----:B------:R-:W4:Y:S01]  /*157b0*/  LDL.LU R183, [R1+0x398] ;  /* 0x0003980001b77983 */ /* 0x000f220000300800 */
[----:B------:R-:W-:-:S02]  /*157c0*/  @!P3 FMUL R79, R79, 0.5 ;  /* 0x3f0000004f4fb820 */ /* 0x000fc40000400000 */
[----:B------:R-:W1:Y:S01]  /*157d0*/  MUFU.EX2 R75, R75 ;  /* 0x0000004b004b7308 */ /* 0x000e620000000800 */
[----:B------:R-:W4:Y:S04]  /*157e0*/  LDL.LU R182, [R1+0x39c] ;  /* 0x00039c0001b67983 */ /* 0x000f280000300800 */
[----:B------:R-:W4:Y:S03]  /*157f0*/  LDL.LU R181, [R1+0x3a8] ;  /* 0x0003a80001b57983 */ /* 0x000f260000300800 */
[----:B------:R-:W1:Y:S02]  /*15800*/  MUFU.EX2 R74, R74 ;  /* 0x0000004a004a7308 */ /* 0x000e640000000800 */
[----:B-1----:R-:W-:-:S06]  /*15810*/  @!P2 FMUL R78, R78, R78 ;  /* 0x0000004e4e4ea220 */ /* 0x002fcc0000400000 */
[----:B------:R-:W1:Y:S01]  /*15820*/  MUFU.EX2 R79, R79 ;  /* 0x0000004f004f7308 */ /* 0x000e620000000800 */
[----:B------:R-:W-:Y:S01]  /*15830*/  FSETP.GEU.AND P2, PT, R86, -126, PT ;  /* 0xc2fc00005600780b */ /* 0x000fe20003f4e000 */
[----:B------:R-:W-:Y:S01]  /*15840*/  @!P6 FMUL R75, R75, R75 ;  /* 0x0000004b4b4be220 */ /* 0x000fe20000400000 */
[----:B------:R-:W-:Y:S01]  /*15850*/  FSETP.GEU.AND P6, PT, R83, -126, PT ;  /* 0xc2fc00005300780b */ /* 0x000fe20003fce000 */
[----:B------:R-:W4:Y:S04]  /*15860*/  LDL.LU R180, [R1+0x3ac] ;  /* 0x0003ac0001b47983 */ /* 0x000f280000300800 */
[----:B------:R-:W4:Y:S01]  /*15870*/  LDL.LU R179, [R1+0x3b8] ;  /* 0x0003b80001b37983 */ /* 0x000f220000300800 */
[----:B------:R-:W-:Y:S01]  /*15880*/  @!P5 FMUL R74, R74, R74 ;  /* 0x0000004a4a4ad220 */ /* 0x000fe20000400000 */
        /* <DEDUP_REMOVED lines=29> */
[----:B------:R-:W-:-:S07]  /*15a60*/  @!P6 FMUL R94, R94, 0.5 ;  /* 0x3f0000005e5ee820 */ /* 0x000fce0000400000 */
[----:B------:R-:W-:Y:S01]  /*15a70*/  @!P5 FMUL R91, R91, 0.5 ;  /* 0x3f0000005b5bd820 */ /* 0x000fe20000400000 */
[----:B------:R-:W1:Y:S03]  /*15a80*/  MUFU.EX2 R95, R95 ;  /* 0x0000005f005f7308 */ /* 0x000e660000000800 */
[----:B------:R-:W-:-:S05]  /*15a90*/  @!P3 FMUL R98, R98, 0.5 ;  /* 0x3f0000006262b820 */ /* 0x000fca0000400000 */
[----:B------:R-:W1:Y:S08]  /*15aa0*/  MUFU.EX2 R94, R94 ;  /* 0x0000005e005e7308 */ /* 0x000e700000000800 */
[----:B------:R-:W1:Y:S08]  /*15ab0*/  MUFU.EX2 R91, R91 ;  /* 0x0000005b005b7308 */ /* 0x000e700000000800 */
[----:B------:R-:W1:Y:S02]  /*15ac0*/  MUFU.EX2 R98, R98 ;  /* 0x0000006200627308 */ /* 0x000e640000000800 */
[----:B-1----:R-:W-:Y:S01]  /*15ad0*/  @!P2 FMUL R95, R95, R95 ;  /* 0x0000005f5f5fa220 */ /* 0x002fe20000400000 */
[----:B------:R-:W-:Y:S01]  /*15ae0*/  FSETP.GEU.AND P2, PT, R103, -126, PT ;  /* 0xc2fc00006700780b */ /* 0x000fe20003f4e000 */
[----:B------:R-:W-:Y:S01]  /*15af0*/  @!P6 FMUL R94, R94, R94 ;  /* 0x0000005e5e5ee220 */ /* 0x000fe20000400000 */
[----:B------:R-:W-:Y:S01]  /*15b00*/  FSETP.GEU.AND P6, PT, R102, -126, PT ;  /* 0xc2fc00006600780b */ /* 0x000fe20003fce000 */
[----:B------:R-:W-:Y:S01]  /*15b10*/  @!P5 FMUL R91, R91, R91 ;  /* 0x0000005b5b5bd220 */ /* 0x000fe20000400000 */
[----:B------:R-:W-:Y:S01]  /*15b20*/  FSETP.GEU.AND P5, PT, R99, -126, PT ;  /* 0xc2fc00006300780b */ /* 0x000fe20003fae000 */
[----:B------:R-:W-:Y:S01]  /*15b30*/  @!P3 FMUL R98, R98, R98 ;  /* 0x000000626262b220 */ /* 0x000fe20000400000 */
[----:B------:R-:W-:-:S07]  /*15b40*/  FSETP.GEU.AND P3, PT, R106, -126, PT ;  /* 0xc2fc00006a00780b */ /* 0x000fce0003f6e000 */
[----:B------:R-:W-:Y:S02]  /*15b50*/  @!P2 FMUL R103, R103, 0.5 ;  /* 0x3f0000006767a820 */ /* 0x000fe40000400000 */
[----:B------:R-:W-:Y:S02]  /*15b60*/  @!P6 FMUL R102, R102, 0.5 ;  /* 0x3f0000006666e820 */ /* 0x000fe40000400000 */
[----:B------:R-:W-:Y:S02]  /*15b70*/  @!P5 FMUL R99, R99, 0.5 ;  /* 0x3f0000006363d820 */ /* 0x000fe40000400000 */
[----:B------:R-:W1:Y:S01]  /*15b80*/  MUFU.EX2 R103, R103 ;  /* 0x0000006700677308 */ /* 0x000e620000000800 */
[----:B------:R-:W-:-:S07]  /*15b90*/  @!P3 FMUL R106, R106, 0.5 ;  /* 0x3f0000006a6ab820 */ /* 0x000fce0000400000 */
        /* <DEDUP_REMOVED lines=16> */
[----:B------:R-:W5:Y:S08]  /*15ca0*/  MUFU.EX2 R110, R110 ;  /* 0x0000006e006e7308 */ /* 0x000f700000000800 */
[----:B------:R-:W5:Y:S08]  /*15cb0*/  MUFU.EX2 R107, R107 ;  /* 0x0000006b006b7308 */ /* 0x000f700000000800 */
[----:B------:R-:W2:Y:S01]  /*15cc0*/  MUFU.EX2 R114, R114 ;  /* 0x0000007200727308 */ /* 0x000ea20000000800 */
[----:B-1----:R-:W-:Y:S01]  /*15cd0*/  @!P2 FMUL R111, R111, R111 ;  /* 0x0000006f6f6fa220 */ /* 0x002fe20000400000 */
[----:B------:R-:W-:Y:S01]  /*15ce0*/  FSETP.GEU.AND P2, PT, R14, -126, PT ;  /* 0xc2fc00000e00780b */ /* 0x000fe20003f4e000 */
[----:B-----5:R-:W-:Y:S01]  /*15cf0*/  @!P6 FMUL R110, R110, R110 ;  /* 0x0000006e6e6ee220 */ /* 0x020fe20000400000 */
[----:B------:R-:W-:Y:S01]  /*15d00*/  FSETP.GEU.AND P6, PT, R122, -126, PT ;  /* 0xc2fc00007a00780b */ /* 0x000fe20003fce000 */
[----:B------:R-:W-:Y:S01]  /*15d10*/  @!P5 FMUL R107, R107, R107 ;  /* 0x0000006b6b6bd220 */ /* 0x000fe20000400000 */
[----:B------:R-:W-:Y:S01]  /*15d20*/  FSETP.GEU.AND P5, PT, R115, -126, PT ;  /* 0xc2fc00007300780b */ /* 0x000fe20003fae000 */
[----:B--2---:R-:W-:Y:S01]  /*15d30*/  @!P3 FMUL R114, R114, R114 ;  /* 0x000000727272b220 */ /* 0x004fe20000400000 */
[----:B------:R-:W-:-:S07]  /*15d40*/  FSETP.GEU.AND P3, PT, R17, -126, PT ;  /* 0xc2fc00001100780b */ /* 0x000fce0003f6e000 */
[----:B------:R-:W-:Y:S02]  /*15d50*/  @!P2 FMUL R14, R14, 0.5 ;  /* 0x3f0000000e0ea820 */ /* 0x000fe40000400000 */
[----:B------:R-:W-:Y:S02]  /*15d60*/  @!P6 FMUL R122, R122, 0.5 ;  /* 0x3f0000007a7ae820 */ /* 0x000fe40000400000 */
[----:B------:R-:W-:Y:S02]  /*15d70*/  @!P5 FMUL R115, R115, 0.5 ;  /* 0x3f0000007373d820 */ /* 0x000fe40000400000 */
[----:B------:R-:W1:Y:S01]  /*15d80*/  MUFU.EX2 R14, R14 ;  /* 0x0000000e000e7308 */ /* 0x000e620000000800 */
[----:B------:R-:W-:-:S07]  /*15d90*/  @!P3 FMUL R17, R17, 0.5 ;  /* 0x3f0000001111b820 */ /* 0x000fce0000400000 */
[----:B------:R-:W2:Y:S08]  /*15da0*/  MUFU.EX2 R122, R122 ;  /* 0x0000007a007a7308 */ /* 0x000eb00000000800 */
[----:B------:R-:W5:Y:S01]  /*15db0*/  MUFU.EX2 R115, R115 ;  /* 0x0000007300737308 */ /* 0x000f620000000800 */
[----:B------:R-:W-:-:S07]  /*15dc0*/  FFMA R139, R139, UR60, -R0 ;  /* 0x0000003c8b8b7c23 */ /* 0x000fce0008000800 */
[----:B------:R-:W3:Y:S01]  /*15dd0*/  MUFU.EX2 R17, R17 ;  /* 0x0000001100117308 */ /* 0x000ee20000000800 */
[----:B------:R-:W-:-:S01]  /*15de0*/  FFMA R15, R126, UR60, -R0 ;  /* 0x0000003c7e0f7c23 */ /* 0x000fc20008000800 */
[----:B-1----:R-:W-:Y:S01]  /*15df0*/  @!P2 FMUL R14, R14, R14 ;  /* 0x0000000e0e0ea220 */ /* 0x002fe20000400000 */
[----:B------:R-:W-:-:S01]  /*15e00*/  FFMA R16, R123, UR60, -R0 ;  /* 0x0000003c7b107c23 */ /* 0x000fc20008000800 */
[----:B------:R-:W-:Y:S01]  /*15e10*/  FSETP.GEU.AND P2, PT, R139, -126, PT ;  /* 0xc2fc00008b00780b */ /* 0x000fe20003f4e000 */
[----:B--2---:R-:W-:Y:S01]  /*15e20*/  @!P6 FMUL R122, R122, R122 ;  /* 0x0000007a7a7ae220 */ /* 0x004fe20000400000 */
[----:B------:R-:W-:Y:S01]  /*15e30*/  FSETP.GEU.AND P6, PT, R15, -126, PT ;  /* 0xc2fc00000f00780b */ /* 0x000fe20003fce000 */
[----:B------:R-:W-:-:S01]  /*15e40*/  FFMA R13, R127, UR60, -R0 ;  /* 0x0000003c7f0d7c23 */ /* 0x000fc20008000800 */
[----:B-----5:R-:W-:Y:S01]  /*15e50*/  @!P5 FMUL R115, R115, R115 ;  /* 0x000000737373d220 */ /* 0x020fe20000400000 */
[----:B------:R-:W-:Y:S01]  /*15e60*/  FSETP.GEU.AND P5, PT, R16, -126, PT ;  /* 0xc2fc00001000780b */ /* 0x000fe20003fae000 */
[----:B---3--:R-:W-:-:S02]  /*15e70*/  @!P3 FMUL R17, R17, R17 ;  /* 0x000000111111b220 */ /* 0x008fc40000400000 */
[----:B------:R-:W-:-:S05]  /*15e80*/  FSETP.GEU.AND P3, PT, R13, -126, PT ;  /* 0xc2fc00000d00780b */ /* 0x000fca0003f6e000 */
[----:B------:R-:W-:Y:S02]  /*15e90*/  @!P2 FMUL R139, R139, 0.5 ;  /* 0x3f0000008b8ba820 */ /* 0x000fe40000400000 */
[----:B------:R-:W-:-:S03]  /*15ea0*/  @!P6 FMUL R15, R15, 0.5 ;  /* 0x3f0000000f0fe820 */ /* 0x000fc60000400000 */
[----:B------:R-:W-:Y:S01]  /*15eb0*/  @!P5 FMUL R16, R16, 0.5 ;  /* 0x3f0000001010d820 */ /* 0x000fe20000400000 */
[----:B------:R-:W1:Y:S02]  /*15ec0*/  MUFU.EX2 R139, R139 ;  /* 0x0000008b008b7308 */ /* 0x000e640000000800 */
[----:B------:R-:W-:-:S06]  /*15ed0*/  @!P3 FMUL R13, R13, 0.5 ;  /* 0x3f0000000d0db820 */ /* 0x000fcc0000400000 */
[----:B------:R-:W2:Y:S08]  /*15ee0*/  MUFU.EX2 R15, R15 ;  /* 0x0000000f000f7308 */ /* 0x000eb00000000800 */
[----:B------:R-:W3:Y:S01]  /*15ef0*/  MUFU.EX2 R16, R16 ;  /* 0x0000001000107308 */ /* 0x000ee20000000800 */
[----:B------:R-:W-:-:S07]  /*15f00*/  FFMA R9, R131, UR60, -R0 ;  /* 0x0000003c83097c23 */ /* 0x000fce0008000800 */
[----:B------:R-:W5:Y:S01]  /*15f10*/  MUFU.EX2 R13, R13 ;  /* 0x0000000d000d7308 */ /* 0x000f620000000800 */
[----:B------:R-:W-:-:S01]  /*15f20*/  FFMA R10, R130, UR60, -R0 ;  /* 0x0000003c820a7c23 */ /* 0x000fc20008000800 */
[----:B-1----:R-:W-:Y:S01]  /*15f30*/  @!P2 FMUL R139, R139, R139 ;  /* 0x0000008b8b8ba220 */ /* 0x002fe20000400000 */
[----:B------:R-:W-:-:S01]  /*15f40*/  FFMA R6, R142, UR60, -R0 ;  /* 0x0000003c8e067c23 */ /* 0x000fc20008000800 */
[----:B------:R-:W-:Y:S01]  /*15f50*/  FSETP.GEU.AND P2, PT, R9, -126, PT ;  /* 0xc2fc00000900780b */ /* 0x000fe20003f4e000 */
[----:B--2---:R-:W-:Y:S01]  /*15f60*/  @!P6 FMUL R15, R15, R15 ;  /* 0x0000000f0f0fe220 */ /* 0x004fe20000400000 */
[----:B------:R-:W-:Y:S01]  /*15f70*/  FSETP.GEU.AND P6, PT, R10, -126, PT ;  /* 0xc2fc00000a00780b */ /* 0x000fe20003fce000 */
[----:B------:R-:W-:-:S01]  /*15f80*/  FFMA R5, R143, UR60, -R0 ;  /* 0x0000003c8f057c23 */ /* 0x000fc20008000800 */
[----:B---3--:R-:W-:Y:S01]  /*15f90*/  @!P5 FMUL R16, R16, R16 ;  /* 0x000000101010d220 */ /* 0x008fe20000400000 */
[----:B------:R-:W-:Y:S01]  /*15fa0*/  FSETP.GEU.AND P5, PT, R6, -126, PT ;  /* 0xc2fc00000600780b */ /* 0x000fe20003fae000 */
[----:B-----5:R-:W-:-:S02]  /*15fb0*/  @!P3 FMUL R13, R13, R13 ;  /* 0x0000000d0d0db220 */ /* 0x020fc40000400000 */
[----:B------:R-:W-:-:S05]  /*15fc0*/  FSETP.GEU.AND P3, PT, R5, -126, PT ;  /* 0xc2fc00000500780b */ /* 0x000fca0003f6e000 */
[----:B------:R-:W-:Y:S02]  /*15fd0*/  @!P2 FMUL R9, R9, 0.5 ;  /* 0x3f0000000909a820 */ /* 0x000fe40000400000 */
[----:B------:R-:W-:-:S03]  /*15fe0*/  @!P6 FMUL R10, R10, 0.5 ;  /* 0x3f0000000a0ae820 */ /* 0x000fc60000400000 */
[----:B------:R-:W-:Y:S01]  /*15ff0*/  @!P5 FMUL R6, R6, 0.5 ;  /* 0x3f0000000606d820 */ /* 0x000fe20000400000 */
[----:B------:R-:W1:Y:S01]  /*16000*/  MUFU.EX2 R9, R9 ;  /* 0x0000000900097308 */ /* 0x000e620000000800 */
[----:B------:R-:W-:-:S01]  /*16010*/  FADD R20, R26, R90 ;  /* 0x0000005a1a147221 */ /* 0x000fc20000000000 */
[----:B------:R-:W-:-:S06]  /*16020*/  @!P3 FMUL R5, R5, 0.5 ;  /* 0x3f0000000505b820 */ /* 0x000fcc0000400000 */
[----:B------:R-:W2:Y:S01]  /*16030*/  MUFU.EX2 R10, R10 ;  /* 0x0000000a000a7308 */ /* 0x000ea20000000800 */
[----:B------:R-:W-:-:S07]  /*16040*/  FADD R19, R58, R122 ;  /* 0x0000007a3a137221 */ /* 0x000fce0000000000 */
[----:B------:R-:W3:Y:S01]  /*16050*/  MUFU.EX2 R6, R6 ;  /* 0x0000000600067308 */ /* 0x000ee20000000800 */
[----:B------:R-:W-:-:S01]  /*16060*/  FADD R21, R20, R19 ;  /* 0x0000001314157221 */ /* 0x000fc20000000000 */
[----:B------:R-:W-:Y:S01]  /*16070*/  FADD R20, R42, R106 ;  /* 0x0000006a2a147221 */ /* 0x000fe20000000000 */
[----:B------:R-:W-:-:S05]  /*16080*/  FADD R19, R74, R14 ;  /* 0x0000000e4a137221 */ /* 0x000fca0000000000 */
[----:B------:R-:W5:Y:S01]  /*16090*/  MUFU.EX2 R5, R5 ;  /* 0x0000000500057308 */ /* 0x000f620000000800 */
[----:B------:R-:W-:-:S01]  /*160a0*/  FFMA R3, R147, UR60, -R0 ;  /* 0x0000003c93037c23 */ /* 0x000fc20008000800 */
[----:B------:R-:W-:Y:S01]  /*160b0*/  FFMA R4, R146, UR60, -R0 ;  /* 0x0000003c92047c23 */ /* 0x000fe20008000800 */
[----:B------:R-:W-:-:S01]  /*160c0*/  FADD R19, R20, R19 ;  /* 0x0000001314137221 */ /* 0x000fc20000000000 */
[----:B-1----:R-:W-:Y:S01]  /*160d0*/  @!P2 FMUL R9, R9, R9 ;  /* 0x000000090909a220 */ /* 0x002fe20000400000 */
[----:B------:R-:W-:-:S01]  /*160e0*/  FFMA R8, R134, UR60, -R0 ;  /* 0x0000003c86087c23 */ /* 0x000fc20008000800 */
[----:B------:R-:W-:Y:S01]  /*160f0*/  FSETP.GEU.AND P2, PT, R3, -126, PT ;  /* 0xc2fc00000300780b */ /* 0x000fe20003f4e000 */
[----:B------:R-:W-:-:S01]  /*16100*/  FFMA R11, R119, UR60, -R0 ;  /* 0x0000003c770b7c23 */ /* 0x000fc20008000800 */
[----:B--2---:R-:W-:Y:S01]  /*16110*/  @!P6 FMUL R10, R10, R10 ;  /* 0x0000000a0a0ae220 */ /* 0x004fe20000400000 */
[----:B------:R-:W-:-:S01]  /*16120*/  FADD R149, -R2, R12 ;  /* 0x0000000c02957221 */ /* 0x000fc20000000100 */
[----:B------:R-:W-:Y:S01]  /*16130*/  FADD R119, R21, R19 ;  /* 0x0000001315777221 */ /* 0x000fe20000000000 */
[----:B------:R-:W-:Y:S01]  /*16140*/  FSETP.GEU.AND P6, PT, R4, -126, PT ;  /* 0xc2fc00000400780b */ /* 0x000fe20003fce000 */
[----:B------:R-:W-:Y:S01]  /*16150*/  FFMA R2, R150, UR60, -R0 ;  /* 0x0000003c96027c23 */ /* 0x000fe20008000800 */
[----:B------:R-:W-:-:S01]  /*16160*/  FADD R20, R27, R91 ;  /* 0x0000005b1b147221 */ /* 0x000fc20000000000 */
[----:B------:R-:W-:Y:S01]  /*16170*/  FADD R19, R59, R16 ;  /* 0x000000103b137221 */ /* 0x000fe20000000000 */
[----:B---3--:R-:W-:Y:S01]  /*16180*/  @!P5 FMUL R6, R6, R6 ;  /* 0x000000060606d220 */ /* 0x008fe20000400000 */
[----:B------:R-:W-:Y:S01]  /*16190*/  FSETP.GEU.AND P5, PT, R8, -126, PT ;  /* 0xc2fc00000800780b */ /* 0x000fe20003fae000 */
[----:B-----5:R-:W-:Y:S01]  /*161a0*/  @!P3 FMUL R5, R5, R5 ;  /* 0x000000050505b220 */ /* 0x020fe20000400000 */
[----:B------:R-:W-:Y:S01]  /*161b0*/  FADD R21, R20, R19 ;  /* 0x0000001314157221 */ /* 0x000fe20000000000 */
[----:B------:R-:W-:-:S01]  /*161c0*/  FADD R20, R43, R107 ;  /* 0x0000006b2b147221 */ /* 0x000fc20000000000 */
[----:B------:R-:W-:Y:S01]  /*161d0*/  FADD R19, R75, R139 ;  /* 0x0000008b4b137221 */ /* 0x000fe20000000000 */
[----:B------:R-:W-:Y:S01]  /*161e0*/  FSETP.GEU.AND P3, PT, R2, -126, PT ;  /* 0xc2fc00000200780b */ /* 0x000fe20003f6e000 */
[----:B------:R-:W-:Y:S01]  /*161f0*/  @!P2 FMUL R3, R3, 0.5 ;  /* 0x3f0000000303a820 */ /* 0x000fe20000400000 */
[----:B------:R-:W-:Y:S01]  /*16200*/  F2FP.SATFINITE.E4M3.F32.PACK_AB_MERGE_C R24, RZ, R24, RZ ;  /* 0x00000018ff18723e */ /* 0x000fe200048070ff */
[----:B------:R-:W-:Y:S01]  /*16210*/  FADD R19, R20, R19 ;  /* 0x0000001314137221 */ /* 0x000fe20000000000 */
[----:B------:R-:W-:Y:S01]  /*16220*/  F2FP.SATFINITE.E4M3.F32.PACK_AB_MERGE_C R25, RZ, R25, RZ ;  /* 0x00000019ff19723e */ /* 0x000fe200048070ff */
[----:B------:R-:W-:Y:S01]  /*16230*/  @!P6 FMUL R4, R4, 0.5 ;  /* 0x3f0000000404e820 */ /* 0x000fe20000400000 */
[----:B------:R-:W-:Y:S01]  /*16240*/  LOP3.LUT R24, R24, 0xff, RZ, 0xc0, !PT ;  /* 0x000000ff18187812 */ /* 0x000fe200078ec0ff */
[----:B------:R-:W-:Y:S01]  /*16250*/  FADD R118, R21, R19 ;  /* 0x0000001315767221 */ /* 0x000fe20000000000 */
[----:B------:R-:W-:Y:S01]  /*16260*/  LOP3.LUT R25, R25, 0xffff, RZ, 0xc0, !PT ;  /* 0x0000ffff19197812 */ /* 0x000fe200078ec0ff */
[----:B------:R-:W-:Y:S01]  /*16270*/  FADD R20, R30, R94 ;  /* 0x0000005e1e147221 */ /* 0x000fe20000000000 */
[----:B------:R-:W-:-:S01]  /*16280*/  FADD R19, R62, R15 ;  /* 0x0000000f3e137221 */ /* 0x000fc20000000000 */
[----:B------:R-:W-:Y:S01]  /*16290*/  @!P5 FMUL R8, R8, 0.5 ;  /* 0x3f0000000808d820 */ /* 0x000fe20000400000 */
[----:B------:R-:W1:Y:S01]  /*162a0*/  MUFU.EX2 R3, R3 ;  /* 0x0000000300037308 */ /* 0x000e620000000800 */
[----:B------:R-:W-:Y:S01]  /*162b0*/  PRMT R126, R25, 0x7604, R24 ;  /* 0x00007604197e7816 */ /* 0x000fe20000000018 */
[----:B------:R-:W-:Y:S01]  /*162c0*/  FADD R25, R20, R19 ;  /* 0x0000001314197221 */ /* 0x000fe20000000000 */
[----:B------:R-:W-:Y:S01]  /*162d0*/  @!P3 FMUL R2, R2, 0.5 ;  /* 0x3f0000000202b820 */ /* 0x000fe20000400000 */
[----:B------:R-:W-:Y:S01]  /*162e0*/  FADD R20, R46, R110 ;  /* 0x0000006e2e147221 */ /* 0x000fe20000000000 */
[----:B------:R-:W-:-:S03]  /*162f0*/  FADD R19, R78, R6 ;  /* 0x000000064e137221 */ /* 0x000fc60000000000 */
[----:B------:R-:W2:Y:S01]  /*16300*/  MUFU.EX2 R4, R4 ;  /* 0x0000000400047308 */ /* 0x000ea20000000800 */
[----:B------:R-:W-:-:S01]  /*16310*/  FADD R24, R20, R19 ;  /* 0x0000001314187221 */ /* 0x000fc20000000000 */
[----:B------:R-:W-:Y:S01]  /*16320*/  FADD R20, R31, R95 ;  /* 0x0000005f1f147221 */ /* 0x000fe20000000000 */
[----:B------:R-:W-:-:S05]  /*16330*/  FADD R19, R63, R13 ;  /* 0x0000000d3f137221 */ /* 0x000fca0000000000 */
[----:B------:R-:W3:Y:S01]  /*16340*/  MUFU.EX2 R8, R8 ;  /* 0x0000000800087308 */ /* 0x000ee20000000800 */
[----:B------:R-:W-:-:S01]  /*16350*/  FADD R23, R20, R19 ;  /* 0x0000001314177221 */ /* 0x000fc20000000000 */
[----:B------:R-:W-:Y:S01]  /*16360*/  FFMA R7, R135, UR60, -R0 ;  /* 0x0000003c87077c23 */ /* 0x000fe20008000800 */
[----:B------:R-:W-:-:S05]  /*16370*/  FADD R20, R47, R111 ;  /* 0x0000006f2f147221 */ /* 0x000fca0000000000 */
[----:B------:R-:W5:Y:S01]  /*16380*/  MUFU.EX2 R2, R2 ;  /* 0x0000000200027308 */ /* 0x000f620000000800 */
[----:B------:R-:W-:-:S01]  /*16390*/  FADD R19, R79, R5 ;  /* 0x000000054f137221 */ /* 0x000fc20000000000 */
[----:B-1----:R-:W-:Y:S01]  /*163a0*/  @!P2 FMUL R3, R3, R3 ;  /* 0x000000030303a220 */ /* 0x002fe20000400000 */
[----:B------:R-:W-:Y:S02]  /*163b0*/  FSETP.GEU.AND P2, PT, R7, -126, PT ;  /* 0xc2fc00000700780b */ /* 0x000fe40003f4e000 */
[----:B------:R-:W-:Y:S01]  /*163c0*/  FADD R22, R20, R19 ;  /* 0x0000001314167221 */ /* 0x000fe20000000000 */
[----:B------:R-:W-:-:S01]  /*163d0*/  FADD R20, R34, R98 ;  /* 0x0000006222147221 */ /* 0x000fc20000000000 */
[----:B------:R-:W-:Y:S01]  /*163e0*/  FADD R19, R66, R10 ;  /* 0x0000000a42137221 */ /* 0x000fe20000000000 */
[----:B--2---:R-:W-:Y:S01]  /*163f0*/  @!P6 FMUL R4, R4, R4 ;  /* 0x000000040404e220 */ /* 0x004fe20000400000 */
[--C-:B------:R-:W-:Y:S01]  /*16400*/  FFMA R12, R87, UR60, -R0.reuse ;  /* 0x0000003c570c7c23 */ /* 0x100fe20008000800 */
[----:B------:R-:W-:-:S01]  /*16410*/  FFMA R0, R151, UR60, -R0 ;  /* 0x0000003c97007c23 */ /* 0x000fc20008000800 */
[----:B------:R-:W-:Y:S01]  /*16420*/  FADD R21, R20, R19 ;  /* 0x0000001314157221 */ /* 0x000fe20000000000 */
[----:B---3--:R-:W-:Y:S01]  /*16430*/  @!P5 FMUL R8, R8, R8 ;  /* 0x000000080808d220 */ /* 0x008fe20000400000 */
[----:B------:R-:W-:Y:S01]  /*16440*/  FADD R20, R50, R114 ;  /* 0x0000007232147221 */ /* 0x000fe20000000000 */
[----:B------:R-:W-:-:S01]  /*16450*/  FADD R19, R82, R4 ;  /* 0x0000000452137221 */ /* 0x000fc20000000000 */
[----:B------:R-:W-:Y:S01]  /*16460*/  FSETP.GEU.AND P5, PT, R11, -126, PT ;  /* 0xc2fc00000b00780b */ /* 0x000fe20003fae000 */
[----:B-----5:R-:W-:Y:S01]  /*16470*/  @!P3 FMUL R2, R2, R2 ;  /* 0x000000020202b220 */ /* 0x020fe20000400000 */
[----:B------:R-:W-:Y:S01]  /*16480*/  FSETP.GEU.AND P6, PT, R12, -126, PT ;  /* 0xc2fc00000c00780b */ /* 0x000fe20003fce000 */
[----:B------:R-:W-:-:S01]  /*16490*/  FADD R19, R20, R19 ;  /* 0x0000001314137221 */ /* 0x000fc20000000000 */
[----:B------:R-:W-:Y:S01]  /*164a0*/  FSETP.GEU.AND P3, PT, R0, -126, PT ;  /* 0xc2fc00000000780b */ /* 0x000fe20003f6e000 */
[----:B------:R-:W-:-:S01]  /*164b0*/  FADD R87, R25, R24 ;  /* 0x0000001819577221 */ /* 0x000fc20000000000 */
[----:B------:R-:W-:Y:S01]  /*164c0*/  @!P2 FMUL R7, R7, 0.5 ;  /* 0x3f0000000707a820 */ /* 0x000fe20000400000 */
[----:B------:R-:W-:-:S01]  /*164d0*/  FADD R24, R21, R19 ;  /* 0x0000001315187221 */ /* 0x000fc20000000000 */
[----:B------:R-:W-:Y:S01]  /*164e0*/  FADD R20, R35, R99 ;  /* 0x0000006323147221 */ /* 0x000fe20000000000 */
[----:B------:R-:W-:-:S01]  /*164f0*/  FADD R19, R67, R9 ;  /* 0x0000000943137221 */ /* 0x000fc20000000000 */
[----:B------:R-:W-:-:S03]  /*16500*/  FADD R25, R23, R22 ;  /* 0x0000001617197221 */ /* 0x000fc60000000000 */
[----:B------:R-:W-:Y:S01]  /*16510*/  @!P5 FMUL R11, R11, 0.5 ;  /* 0x3f0000000b0bd820 */ /* 0x000fe20000400000 */
[----:B------:R-:W-:-:S01]  /*16520*/  FADD R23, R20, R19 ;  /* 0x0000001314177221 */ /* 0x000fc20000000000 */
[----:B------:R-:W-:Y:S01]  /*16530*/  FADD R20, R51, R115 ;  /* 0x0000007333147221 */ /* 0x000fe20000000000 */
[----:B------:R-:W-:-:S01]  /*16540*/  FADD R19, R83, R3 ;  /* 0x0000000353137221 */ /* 0x000fc20000000000 */
[----:B------:R-:W1:Y:S01]  /*16550*/  MUFU.EX2 R7, R7 ;  /* 0x0000000700077308 */ /* 0x000e620000000800 */
[----:B------:R-:W-:Y:S01]  /*16560*/  @!P6 FMUL R12, R12, 0.5 ;  /* 0x3f0000000c0ce820 */ /* 0x000fe20000400000 */
[----:B------:R-:W-:Y:S01]  /*16570*/  @!P3 FMUL R0, R0, 0.5 ;  /* 0x3f0000000000b820 */ /* 0x000fe20000400000 */
[----:B------:R-:W-:-:S01]  /*16580*/  FADD R22, R20, R19 ;  /* 0x0000001314167221 */ /* 0x000fc20000000000 */
[----:B------:R-:W-:Y:S01]  /*16590*/  F2FP.SATFINITE.E4M3.F32.PACK_AB_MERGE_C R28, RZ, R28, RZ ;  /* 0x0000001cff1c723e */ /* 0x000fe200048070ff */
[----:B------:R-:W-:-:S01]  /*165a0*/  FADD R20, R38, R102 ;  /* 0x0000006626147221 */ /* 0x000fc20000000000 */
[----:B------:R-:W-:Y:S01]  /*165b0*/  F2FP.SATFINITE.E4M3.F32.PACK_AB_MERGE_C R29, RZ, R29, RZ ;  /* 0x0000001dff1d723e */ /* 0x000fe200048070ff */
[----:B------:R-:W-:-:S01]  /*165c0*/  FADD R19, R70, R8 ;  /* 0x0000000846137221 */ /* 0x000fc20000000000 */
[----:B------:R-:W2:Y:S01]  /*165d0*/  MUFU.EX2 R11, R11 ;  /* 0x0000000b000b7308 */ /* 0x000ea20000000800 */
[----:B------:R-:W-:-:S02]  /*165e0*/  F2FP.SATFINITE.E4M3.F32.PACK_AB_MERGE_C R36, RZ, R36, RZ ;  /* 0x00000024ff24723e */ /* 0x000fc400048070ff */
[----:B------:R-:W-:Y:S02]  /*165f0*/  F2FP.SATFINITE.E4M3.F32.PACK_AB_MERGE_C R37, RZ, R37, RZ ;  /* 0x00000025ff25723e */ /* 0x000fe400048070ff */
[----:B------:R-:W-:Y:S02]  /*16600*/  F2FP.SATFINITE.E4M3.F32.PACK_AB_MERGE_C R60, RZ, R60, RZ ;  /* 0x0000003cff3c723e */ /* 0x000fe400048070ff */
[----:B------:R-:W-:Y:S01]  /*16610*/  F2FP.SATFINITE.E4M3.F32.PACK_AB_MERGE_C R61, RZ, R61, RZ ;  /* 0x0000003dff3d723e */ /* 0x000fe200048070ff */
[----:B------:R-:W3:Y:S01]  /*16620*/  MUFU.EX2 R12, R12 ;  /* 0x0000000c000c7308 */ /* 0x000ee20000000800 */
[----:B------:R-:W-:Y:S02]  /*16630*/  F2FP.SATFINITE.E4M3.F32.PACK_AB_MERGE_C R144, RZ, R144, RZ ;  /* 0x00000090ff90723e */ /* 0x000fe400048070ff */
[----:B------:R-:W-:Y:S01]  /*16640*/  F2FP.SATFINITE.E4M3.F32.PACK_AB_MERGE_C R145, RZ, R145, RZ ;  /* 0x00000091ff91723e */ /* 0x000fe200048070ff */
[----:B------:R-:W-:-:S01]  /*16650*/  FADD R21, R20, R19 ;  /* 0x0000001314157221 */ /* 0x000fc20000000000 */
[----:B------:R-:W-:-:S02]  /*16660*/  LOP3.LUT R28, R28, 0xff, RZ, 0xc0, !PT ;  /* 0x000000ff1c1c7812 */ /* 0x000fc400078ec0ff */
[----:B------:R-:W-:Y:S01]  /*16670*/  LOP3.LUT R29, R29, 0xffff, RZ, 0xc0, !PT ;  /* 0x0000ffff1d1d7812 */ /* 0x000fe200078ec0ff */
[----:B------:R-:W5:Y:S01]  /*16680*/  MUFU.EX2 R0, R0 ;  /* 0x0000000000007308 */ /* 0x000f620000000800 */
[----:B------:R-:W-:Y:S01]  /*16690*/  LOP3.LUT R36, R36, 0xff, RZ, 0xc0, !PT ;  /* 0x000000ff24247812 */ /* 0x000fe200078ec0ff */
[----:B------:R-:W-:Y:S01]  /*166a0*/  FADD R20, R54, R17 ;  /* 0x0000001136147221 */ /* 0x000fe20000000000 */
[----:B------:R-:W-:Y:S01]  /*166b0*/  LOP3.LUT R37, R37, 0xffff, RZ, 0xc0, !PT ;  /* 0x0000ffff25257812 */ /* 0x000fe200078ec0ff */
[----:B------:R-:W-:Y:S01]  /*166c0*/  FADD R19, R86, R2 ;  /* 0x0000000256137221 */ /* 0x000fe20000000000 */
[----:B------:R-:W-:Y:S02]  /*166d0*/  LOP3.LUT R60, R60, 0xff, RZ, 0xc0, !PT ;  /* 0x000000ff3c3c7812 */ /* 0x000fe400078ec0ff */
[----:B------:R-:W-:Y:S02]  /*166e0*/  LOP3.LUT R61, R61, 0xffff, RZ, 0xc0, !PT ;  /* 0x0000ffff3d3d7812 */ /* 0x000fe400078ec0ff */
[----:B------:R-:W-:-:S02]  /*166f0*/  LOP3.LUT R144, R144, 0xff, RZ, 0xc0, !PT ;  /* 0x000000ff90907812 */ /* 0x000fc400078ec0ff */
[----:B------:R-:W-:Y:S02]  /*16700*/  LOP3.LUT R145, R145, 0xffff, RZ, 0xc0, !PT ;  /* 0x0000ffff91917812 */ /* 0x000fe400078ec0ff */
[----:B------:R-:W-:Y:S02]  /*16710*/  F2FP.SATFINITE.E4M3.F32.PACK_AB_MERGE_C R4, RZ, R4, RZ ;  /* 0x00000004ff04723e */ /* 0x000fe400048070ff */
[----:B------:R-:W-:Y:S02]  /*16720*/  F2FP.SATFINITE.E4M3.F32.PACK_AB_MERGE_C R32, RZ, R32, RZ ;  /* 0x00000020ff20723e */ /* 0x000fe400048070ff */
[----:B------:R-:W-:Y:S02]  /*16730*/  F2FP.SATFINITE.E4M3.F32.PACK_AB_MERGE_C R33, RZ, R33, RZ ;  /* 0x00000021ff21723e */ /* 0x000fe400048070ff */
[----:B------:R-:W-:Y:S01]  /*16740*/  PRMT R123, R29, 0x7604, R28 ;  /* 0x000076041d7b7816 */ /* 0x000fe2000000001c */
[----:B------:R-:W-:-:S01]  /*16750*/  FADD R19, R20, R19 ;  /* 0x0000001314137221 */ /* 0x000fc20000000000 */
[----:B------:R-:W-:Y:S01]  /*16760*/  PRMT R28, R37, 0x7604, R36 ;  /* 0x00007604251c7816 */ /* 0x000fe20000000024 */
[----:B------:R-:W-:-:S01]  /*16770*/  FADD R20, R39, R103 ;  /* 0x0000006727147221 */ /* 0x000fc20000000000 */
[----:B------:R-:W-:-:S02]  /*16780*/  PRMT R37, R61, 0x7604, R60 ;  /* 0x000076043d257816 */ /* 0x000fc4000000003c */
[----:B------:R-:W-:Y:S02]  /*16790*/  PRMT R61, R145, 0x7604, R144 ;  /* 0x00007604913d7816 */ /* 0x000fe40000000090 */
[----:B------:R-:W-:Y:S01]  /*167a0*/  SHF.L.U32 R4, R4, 0x10, RZ ;  /* 0x0000001004047819 */ /* 0x000fe200000006ff */
[----:B-1----:R-:W-:Y:S01]  /*167b0*/  @!P2 FMUL R7, R7, R7 ;  /* 0x000000070707a220 */ /* 0x002fe20000400000 */
[----:B------:R-:W-:Y:S02]  /*167c0*/  LOP3.LUT R32, R32, 0xff, RZ, 0xc0, !PT ;  /* 0x000000ff20207812 */ /* 0x000fe400078ec0ff */
[----:B------:R-:W-:Y:S02]  /*167d0*/  LOP3.LUT R33, R33, 0xffff, RZ, 0xc0, !PT ;  /* 0x0000ffff21217812 */ /* 0x000fe400078ec0ff */
[----:B------:R-:W-:Y:S02]  /*167e0*/  F2FP.SATFINITE.E4M3.F32.PACK_AB_MERGE_C R38, RZ, R38, RZ ;  /* 0x00000026ff26723e */ /* 0x000fe400048070ff */
[----:B------:R-:W-:Y:S01]  /*167f0*/  F2FP.SATFINITE.E4M3.F32.PACK_AB_MERGE_C R39, RZ, R39, RZ ;  /* 0x00000027ff27723e */ /* 0x000fe200048070ff */
[----:B------:R-:W-:Y:S01]  /*16800*/  FADD R23, R23, R22 ;  /* 0x0000001617177221 */ /* 0x000fe20000000000 */
[----:B------:R-:W-:Y:S01]  /*16810*/  LOP3.LUT R61, R61, 0xff0000, R4, 0xf8, !PT ;  /* 0x00ff00003d3d7812 */ /* 0x000fe200078ef804 */
[----:B------:R-:W-:Y:S01]  /*16820*/  FADD R22, R21, R19 ;  /* 0x0000001315167221 */ /* 0x000fe20000000000 */
[----:B------:R-:W-:Y:S01]  /*16830*/  PRMT R29, R33, 0x7604, R32 ;  /* 0x00007604211d7816 */ /* 0x000fe20000000020 */
[----:B------:R-:W-:Y:S01]  /*16840*/  FADD R19, R71, R7 ;  /* 0x0000000747137221 */ /* 0x000fe20000000000 */
[----:B------:R-:W-:Y:S01]  /*16850*/  LOP3.LUT R4, R39, 0xffff, RZ, 0xc0, !PT ;  /* 0x0000ffff27047812 */ /* 0x000fe200078ec0ff */
[----:B------:R-:W-:-:S02]  /*16860*/  IMAD.U32 R32, R38, 0x10000, RZ ;  /* 0x0001000026207824 */ /* 0x000fc400078e00ff */
[----:B--2---:R-:W-:Y:S01]  /*16870*/  @!P5 FMUL R11, R11, R11 ;  /* 0x0000000b0b0bd220 */ /* 0x004fe20000400000 */
[----:B---3--:R-:W-:Y:S01]  /*16880*/  @!P6 FMUL R12, R12, R12 ;  /* 0x0000000c0c0ce220 */ /* 0x008fe20000400000 */
[----:B-----5:R-:W-:Y:S01]  /*16890*/  @!P3 FMUL R0, R0, R0 ;  /* 0x000000000000b220 */ /* 0x020fe20000400000 */
[----:B------:R-:W-:Y:S01]  /*168a0*/  FADD R21, R20, R19 ;  /* 0x0000001314157221 */ /* 0x000fe20000000000 */
[----:B------:R-:W-:Y:S01]  /*168b0*/  F2FP.SATFINITE.E4M3.F32.PACK_AB_MERGE_C R52, RZ, R52, RZ ;  /* 0x00000034ff34723e */ /* 0x000fe200048070ff */
[----:B------:R-:W-:Y:S01]  /*168c0*/  IMAD.SHL.U32 R4, R4, 0x1000000, RZ ;  /* 0x0100000004047824 */ /* 0x000fe200078e00ff */
[----:B------:R-:W-:Y:S01]  /*168d0*/  F2FP.SATFINITE.E4M3.F32.PACK_AB_MERGE_C R53, RZ, R53, RZ ;  /* 0x00000035ff35723e */ /* 0x000fe200048070ff */
[----:B------:R-:W-:Y:S01]  /*168e0*/  FADD R20, R55, R11 ;  /* 0x0000000b37147221 */ /* 0x000fe20000000000 */
[----:B------:R-:W-:Y:S02]  /*168f0*/  LOP3.LUT R32, R28, 0xff0000, R32, 0xf8, !PT ;  /* 0x00ff00001c207812 */ /* 0x000fe400078ef820 */
[----:B------:R-:W-:-:S02]  /*16900*/  F2FP.SATFINITE.E4M3.F32.PACK_AB_MERGE_C R54, RZ, R54, RZ ;  /* 0x00000036ff36723e */ /* 0x000fc400048070ff */
[----:B------:R-:W-:Y:S01]  /*16910*/  F2FP.SATFINITE.E4M3.F32.PACK_AB_MERGE_C R55, RZ, R55, RZ ;  /* 0x00000037ff37723e */ /* 0x000fe200048070ff */
[----:B------:R-:W-:Y:S01]  /*16920*/  FADD R19, R12, R0 ;  /* 0x000000000c137221 */ /* 0x000fe20000000000 */
[----:B------:R-:W-:Y:S02]  /*16930*/  LOP3.LUT R52, R52, 0xff, RZ, 0xc0, !PT ;  /* 0x000000ff34347812 */ /* 0x000fe400078ec0ff */
[----:B------:R-:W-:Y:S02]  /*16940*/  LOP3.LUT R53, R53, 0xffff, RZ, 0xc0, !PT ;  /* 0x0000ffff35357812 */ /* 0x000fe400078ec0ff */
[----:B------:R-:W-:Y:S01]  /*16950*/  LOP3.LUT R32, R32, R4, RZ, 0xfc, !PT ;  /* 0x0000000420207212 */ /* 0x000fe200078efcff */
[----:B------:R-:W-:Y:S01]  /*16960*/  IMAD.U32 R28, R54, 0x10000, RZ ;  /* 0x00010000361c7824 */ /* 0x000fe200078e00ff */
[----:B------:R-:W-:Y:S01]  /*16970*/  LOP3.LUT R4, R55, 0xffff, RZ, 0xc0, !PT ;  /* 0x0000ffff37047812 */ /* 0x000fe200078ec0ff */
[----:B------:R-:W-:Y:S01]  /*16980*/  FADD R19, R20, R19 ;  /* 0x0000001314137221 */ /* 0x000fe20000000000 */
[----:B------:R-:W-:-:S02]  /*16990*/  PRMT R52, R53, 0x7604, R52 ;  /* 0x0000760435347816 */ /* 0x000fc40000000034 */
[----:B------:R-:W-:Y:S02]  /*169a0*/  F2FP.SATFINITE.E4M3.F32.PACK_AB_MERGE_C R64, RZ, R64, RZ ;  /* 0x00000040ff40723e */ /* 0x000fe400048070ff */
[----:B------:R-:W-:Y:S01]  /*169b0*/  F2FP.SATFINITE.E4M3.F32.PACK_AB_MERGE_C R65, RZ, R65, RZ ;  /* 0x00000041ff41723e */ /* 0x000fe200048070ff */
[----:B------:R-:W-:Y:S02]  /*169c0*/  IMAD.SHL.U32 R4, R4, 0x1000000, RZ ;  /* 0x0100000004047824 */ /* 0x000fe400078e00ff */
[----:B------:R-:W-:-:S01]  /*169d0*/  FADD R21, R21, R19 ;  /* 0x0000001315157221 */ /* 0x000fc20000000000 */
[----:B------:R-:W-:Y:S02]  /*169e0*/  LOP3.LUT R28, R52, 0xff0000, R28, 0xf8, !PT ;  /* 0x00ff0000341c7812 */ /* 0x000fe400078ef81c */
[----:B------:R-:W-:Y:S02]  /*169f0*/  LOP3.LUT R64, R64, 0xff, RZ, 0xc0, !PT ;  /* 0x000000ff40407812 */ /* 0x000fe400078ec0ff */
[----:B------:R-:W-:-:S02]  /*16a00*/  LOP3.LUT R65, R65, 0xffff, RZ, 0xc0, !PT ;  /* 0x0000ffff41417812 */ /* 0x000fc400078ec0ff */
[----:B------:R-:W-:Y:S02]  /*16a10*/  F2FP.SATFINITE.E4M3.F32.PACK_AB_MERGE_C R66, RZ, R66, RZ ;  /* 0x00000042ff42723e */ /* 0x000fe400048070ff */
[----:B------:R-:W-:Y:S01]  /*16a20*/  F2FP.SATFINITE.E4M3.F32.PACK_AB_MERGE_C R67, RZ, R67, RZ ;  /* 0x00000043ff43723e */ /* 0x000fe200048070ff */
[----:B------:R-:W-:-:S01]  /*16a30*/  FADD R36, R25, R21 ;  /* 0x0000001519247221 */ /* 0x000fc20000000000 */
[----:B------:R-:W-:Y:S02]  /*16a40*/  LOP3.LUT R28, R28, R4, RZ, 0xfc, !PT ;  /* 0x000000041c1c7212 */ /* 0x000fe400078efcff */
[----:B------:R-:W-:Y:S02]  /*16a50*/  PRMT R65, R65, 0x7604, R64 ;  /* 0x0000760441417816 */ /* 0x000fe40000000040 */
[----:B------:R-:W-:Y:S02]  /*16a60*/  SHF.L.U32 R25, R66, 0x10, RZ ;  /* 0x0000001042197819 */ /* 0x000fe400000006ff */
[----:B------:R-:W-:-:S02]  /*16a70*/  LOP3.LUT R4, R67, 0xffff, RZ, 0xc0, !PT ;  /* 0x0000ffff43047812 */ /* 0x000fc400078ec0ff */
[----:B------:R-:W-:Y:S02]  /*16a80*/  F2FP.SATFINITE.E4M3.F32.PACK_AB_MERGE_C R0, RZ, R0, RZ ;  /* 0x00000000ff00723e */ /* 0x000fe400048070ff */
[----:B------:R-:W-:Y:S02]  /*16a90*/  LOP3.LUT R25, R65, 0xff0000, R25, 0xf8, !PT ;  /* 0x00ff000041197812 */ /* 0x000fe400078ef819 */
[----:B------:R-:W-:Y:S02]  /*16aa0*/  SHF.L.U32 R4, R4, 0x18, RZ ;  /* 0x0000001804047819 */ /* 0x000fe400000006ff */
[----:B------:R-:W-:Y:S02]  /*16ab0*/  LOP3.LUT R0, R0, 0xffff, RZ, 0xc0, !PT ;  /* 0x0000ffff00007812 */ /* 0x000fe400078ec0ff */
[----:B------:R-:W-:-:S03]  /*16ac0*/  LOP3.LUT R25, R25, R4, RZ, 0xfc, !PT ;  /* 0x0000000419197212 */ /* 0x000fc600078efcff */
[----:B------:R-:W-:Y:S02]  /*16ad0*/  IMAD.SHL.U32 R4, R0, 0x1000000, RZ ;  /* 0x0100000000047824 */ /* 0x000fe400078e00ff */
[----:B------:R-:W-:-:S05]  /*16ae0*/  FMUL R0, R149, UR60 ;  /* 0x0000003c95007c20 */ /* 0x000fca0008400000 */
[----:B------:R-:W-:-:S13]  /*16af0*/  FSETP.GEU.AND P2, PT, R0, -126, PT ;  /* 0xc2fc00000000780b */ /* 0x000fda0003f4e000 */
[----:B------:R-:W-:-:S06]  /*16b00*/  @!P2 FMUL R0, R0, 0.5 ;  /* 0x3f0000000000a820 */ /* 0x000fcc0000400000 */
[----:B------:R-:W1:Y:S02]  /*16b10*/  MUFU.EX2 R0, R0 ;  /* 0x0000000000007308 */ /* 0x000e640000000800 */
[----:B-1----:R-:W-:-:S04]  /*16b20*/  @!P2 FMUL R0, R0, R0 ;  /* 0x000000000000a220 */ /* 0x002fc80000400000 */
[-C--:B------:R-:W-:Y:S01]  /*16b30*/  FMUL R233, R233, R0.reuse ;  /* 0x00000000e9e97220 */ /* 0x080fe20000400000 */
[-C--:B------:R-:W-:Y:S01]  /*16b40*/  FMUL R232, R232, R0.reuse ;  /* 0x00000000e8e87220 */ /* 0x080fe20000400000 */
[-C--:B------:R-:W-:Y:S01]  /*16b50*/  FMUL R231, R231, R0.reuse ;  /* 0x00000000e7e77220 */ /* 0x080fe20000400000 */
[-C--:B------:R-:W-:Y:S01]  /*16b60*/  FMUL R230, R230, R0.reuse ;  /* 0x00000000e6e67220 */ /* 0x080fe20000400000 */
[-C--:B------:R-:W-:Y:S01]  /*16b70*/  FMUL R229, R229, R0.reuse ;  /* 0x00000000e5e57220 */ /* 0x080fe20000400000 */
[----:B------:R-:W-:Y:S01]  /*16b80*/  STL [R1+0x208], R233 ;  /* 0x000208e901007387 */ /* 0x000fe20000100800 */
[-C--:B------:R-:W-:Y:S01]  /*16b90*/  FMUL R228, R228, R0.reuse ;  /* 0x00000000e4e47220 */ /* 0x080fe20000400000 */
[-C--:B------:R-:W-:Y:S01]  /*16ba0*/  FMUL R227, R227, R0.reuse ;  /* 0x00000000e3e37220 */ /* 0x080fe20000400000 */
[-C--:B------:R-:W-:Y:S01]  /*16bb0*/  FMUL R226, R226, R0.reuse ;  /* 0x00000000e2e27220 */ /* 0x080fe20000400000 */
[----:B------:R-:W-:Y:S01]  /*16bc0*/  STL [R1+0x20c], R232 ;  /* 0x00020ce801007387 */ /* 0x000fe20000100800 */
[-C--:B------:R-:W-:Y:S01]  /*16bd0*/  FMUL R225, R225, R0.reuse ;  /* 0x00000000e1e17220 */ /* 0x080fe20000400000 */
[----:B------:R-:W-:-:S02]  /*16be0*/  FMUL R224, R224, R0 ;  /* 0x00000000e0e07220 */ /* 0x000fc40000400000 */
        /* <DEDUP_REMOVED lines=49> */
[----:B------:R-:W-:Y:S01]  /*16f00*/  F2FP.SATFINITE.E4M3.F32.PACK_AB_MERGE_C R148, RZ, R148, RZ ;  /* 0x00000094ff94723e */ /* 0x000fe200048070ff */
[----:B------:R-:W-:Y:S02]  /*16f10*/  FMUL R199, R199, R0 ;  /* 0x00000000c7c77220 */ /* 0x000fe40000400000 */
[----:B------:R-:W-:Y:S01]  /*16f20*/  STL [R1+0x2dc], R206 ;  /* 0x0002dcce01007387 */ /* 0x000fe20000100800 */
[----:B------:R-:W-:Y:S01]  /*16f30*/  F2FP.SATFINITE.E4M3.F32.PACK_AB_MERGE_C R18, RZ, R18, RZ ;  /* 0x00000012ff12723e */ /* 0x000fe200048070ff */
[----:B------:R-:W-:Y:S02]  /*16f40*/  FMUL R198, R198, R0 ;  /* 0x00000000c6c67220 */ /* 0x000fe40000400000 */
[----:B------:R-:W-:Y:S01]  /*16f50*/  STL [R1+0x2e8], R205 ;  /* 0x0002e8cd01007387 */ /* 0x000fe20000100800 */
[----:B------:R-:W-:Y:S01]  /*16f60*/  F2FP.SATFINITE.E4M3.F32.PACK_AB_MERGE_C R2, RZ, R2, RZ ;  /* 0x00000002ff02723e */ /* 0x000fe200048070ff */
[----:B------:R-:W-:-:S02]  /*16f70*/  FMUL R197, R197, R0 ;  /* 0x00000000c5c57220 */ /* 0x000fc40000400000 */
[----:B------:R-:W-:Y:S01]  /*16f80*/  STL [R1+0x2ec], R204 ;  /* 0x0002eccc01007387 */ /* 0x000fe20000100800 */
[----:B------:R-:W-:-:S03]  /*16f90*/  FMUL R196, R196, R0 ;  /* 0x00000000c4c47220 */ /* 0x000fc60000400000 */
[----:B------:R-:W-:Y:S01]  /*16fa0*/  STL [R1+0x2f8], R203 ;  /* 0x0002f8cb01007387 */ /* 0x000fe20000100800 */
[----:B------:R-:W-:Y:S01]  /*16fb0*/  LOP3.LUT R148, R148, 0xff, RZ, 0xc0, !PT ;  /* 0x000000ff94947812 */ /* 0x000fe200078ec0ff */
[-C--:B------:R-:W-:Y:S02]  /*16fc0*/  FMUL R195, R195, R0.reuse ;  /* 0x00000000c3c37220 */ /* 0x080fe40000400000 */
[----:B------:R-:W-:Y:S01]  /*16fd0*/  STL [R1+0x2fc], R202 ;  /* 0x0002fcca01007387 */ /* 0x000fe20000100800 */
[----:B------:R-:W-:Y:S01]  /*16fe0*/  LOP3.LUT R18, R18, 0xffff, RZ, 0xc0, !PT ;  /* 0x0000ffff12127812 */ /* 0x000fe200078ec0ff */
[-C--:B------:R-:W-:Y:S02]  /*16ff0*/  FMUL R194, R194, R0.reuse ;  /* 0x00000000c2c27220 */ /* 0x080fe40000400000 */
[----:B------:R-:W-:Y:S01]  /*17000*/  STL [R1+0x308], R201 ;  /* 0x000308c901007387 */ /* 0x000fe20000100800 */
[----:B------:R-:W-:-:S03]  /*17010*/  FMUL R193, R193, R0 ;  /* 0x00000000c1c17220 */ /* 0x000fc60000400000 */
[----:B------:R-:W-:Y:S01]  /*17020*/  STL [R1+0x30c], R200 ;  /* 0x00030cc801007387 */ /* 0x000fe20000100800 */
[----:B------:R-:W-:Y:S02]  /*17030*/  IMAD.U32 R2, R2, 0x10000, RZ ;  /* 0x0001000002027824 */ /* 0x000fe400078e00ff */
[-C--:B------:R-:W-:Y:S01]  /*17040*/  FMUL R192, R192, R0.reuse ;  /* 0x00000000c0c07220 */ /* 0x080fe20000400000 */
[----:B------:R-:W-:Y:S01]  /*17050*/  STL [R1+0x318], R199 ;  /* 0x000318c701007387 */ /* 0x000fe20000100800 */
[----:B------:R-:W-:Y:S01]  /*17060*/  PRMT R64, R18, 0x7604, R148 ;  /* 0x0000760412407816 */ /* 0x000fe20000000094 */
[----:B------:R-:W-:Y:S02]  /*17070*/  FMUL R191, R191, R0 ;  /* 0x00000000bfbf7220 */ /* 0x000fe40000400000 */
[----:B------:R-:W-:Y:S01]  /*17080*/  STL [R1+0x31c], R198 ;  /* 0x00031cc601007387 */ /* 0x000fe20000100800 */
[----:B------:R-:W-:Y:S01]  /*17090*/  F2FP.SATFINITE.E4M3.F32.PACK_AB_MERGE_C R30, RZ, R30, RZ ;  /* 0x0000001eff1e723e */ /* 0x000fe200048070ff */
[----:B------:R-:W-:-:S02]  /*170a0*/  FMUL R190, R190, R0 ;  /* 0x00000000bebe7220 */ /* 0x000fc40000400000 */
[----:B------:R-:W-:Y:S01]  /*170b0*/  STL [R1+0x328], R197 ;  /* 0x000328c501007387 */ /* 0x000fe20000100800 */
[----:B------:R-:W-:Y:S01]  /*170c0*/  F2FP.SATFINITE.E4M3.F32.PACK_AB_MERGE_C R31, RZ, R31, RZ ;  /* 0x0000001fff1f723e */ /* 0x000fe200048070ff */
[-C--:B------:R-:W-:Y:S02]  /*170d0*/  FMUL R189, R189, R0.reuse ;  /* 0x00000000bdbd7220 */ /* 0x080fe40000400000 */
[----:B------:R-:W-:Y:S01]  /*170e0*/  STL [R1+0x32c], R196 ;  /* 0x00032cc401007387 */ /* 0x000fe20000100800 */
[----:B------:R-:W-:-:S03]  /*170f0*/  FMUL R188, R188, R0 ;  /* 0x00000000bcbc7220 */ /* 0x000fc60000400000 */
[----:B------:R-:W-:Y:S01]  /*17100*/  STL [R1+0x338], R195 ;  /* 0x000338c301007387 */ /* 0x000fe20000100800 */
[----:B------:R-:W-:Y:S01]  /*17110*/  LOP3.LUT R64, R64, 0xff0000, R2, 0xf8, !PT ;  /* 0x00ff000040407812 */ /* 0x000fe200078ef802 */
[-C--:B------:R-:W-:Y:S02]  /*17120*/  FMUL R187, R187, R0.reuse ;  /* 0x00000000bbbb7220 */ /* 0x080fe40000400000 */
[----:B------:R-:W-:Y:S01]  /*17130*/  STL [R1+0x33c], R194 ;  /* 0x00033cc201007387 */ /* 0x000fe20000100800 */
[----:B------:R-:W-:Y:S01]  /*17140*/  LOP3.LUT R2, R31, 0xffff, RZ, 0xc0, !PT ;  /* 0x0000ffff1f027812 */ /* 0x000fe200078ec0ff */
[----:B----4-:R-:W-:Y:S02]  /*17150*/  FMUL R186, R186, R0 ;  /* 0x00000000baba7220 */ /* 0x010fe40000400000 */
[----:B------:R-:W-:Y:S01]  /*17160*/  STL [R1+0x348], R193 ;  /* 0x000348c101007387 */ /* 0x000fe20000100800 */
[----:B------:R-:W-:Y:S01]  /*17170*/  F2FP.SATFINITE.E4M3.F32.PACK_AB_MERGE_C R34, RZ, R34, RZ ;  /* 0x00000022ff22723e */ /* 0x000fe200048070ff */
[----:B------:R-:W-:-:S02]  /*17180*/  IMAD.U32 R30, R30, 0x10000, RZ ;  /* 0x000100001e1e7824 */ /* 0x000fc400078e00ff */
[----:B------:R-:W-:Y:S01]  /*17190*/  STL [R1+0x34c], R192 ;  /* 0x00034cc001007387 */ /* 0x000fe20000100800 */
[-C--:B------:R-:W-:Y:S01]  /*171a0*/  FMUL R185, R185, R0.reuse ;  /* 0x00000000b9b97220 */ /* 0x080fe20000400000 */
[-C--:B------:R-:W-:Y:S02]  /*171b0*/  FMUL R184, R184, R0.reuse ;  /* 0x00000000b8b87220 */ /* 0x080fe40000400000 */
[----:B------:R-:W-:Y:S01]  /*171c0*/  STL [R1+0x358], R191 ;  /* 0x000358bf01007387 */ /* 0x000fe20000100800 */
[----:B------:R-:W-:-:S03]  /*171d0*/  FMUL R183, R183, R0 ;  /* 0x00000000b7b77220 */ /* 0x000fc60000400000 */
[----:B------:R-:W-:Y:S01]  /*171e0*/  STL [R1+0x35c], R190 ;  /* 0x00035cbe01007387 */ /* 0x000fe20000100800 */
[----:B------:R-:W-:-:S03]  /*171f0*/  FMUL R182, R182, R0 ;  /* 0x00000000b6b67220 */ /* 0x000fc60000400000 */
[----:B------:R-:W-:Y:S01]  /*17200*/  STL [R1+0x368], R189 ;  /* 0x000368bd01007387 */ /* 0x000fe20000100800 */
[----:B------:R-:W-:Y:S01]  /*17210*/  F2FP.SATFINITE.E4M3.F32.PACK_AB_MERGE_C R44, RZ, R44, RZ ;  /* 0x0000002cff2c723e */ /* 0x000fe200048070ff */
[----:B------:R-:W-:Y:S02]  /*17220*/  IMAD.SHL.U32 R2, R2, 0x1000000, RZ ;  /* 0x0100000002027824 */ /* 0x000fe400078e00ff */
[----:B------:R-:W-:Y:S01]  /*17230*/  STL [R1+0x36c], R188 ;  /* 0x00036cbc01007387 */ /* 0x000fe20000100800 */
[----:B------:R-:W-:Y:S01]  /*17240*/  F2FP.SATFINITE.E4M3.F32.PACK_AB_MERGE_C R45, RZ, R45, RZ ;  /* 0x0000002dff2d723e */ /* 0x000fe200048070ff */
[-C--:B------:R-:W-:Y:S01]  /*17250*/  FMUL R181, R181, R0.reuse ;  /* 0x00000000b5b57220 */ /* 0x080fe20000400000 */
[----:B------:R-:W-:Y:S01]  /*17260*/  SHF.L.U32 R33, R34, 0x10, RZ ;  /* 0x0000001022217819 */ /* 0x000fe200000006ff */
[----:B------:R-:W-:Y:S01]  /*17270*/  STL [R1+0x378], R187 ;  /* 0x000378bb01007387 */ /* 0x000fe20000100800 */
[----:B------:R-:W-:Y:S01]  /*17280*/  LOP3.LUT R34, R123, 0xff0000, R30, 0xf8, !PT ;  /* 0x00ff00007b227812 */ /* 0x000fe200078ef81e */
[----:B------:R-:W-:-:S02]  /*17290*/  FMUL R180, R180, R0 ;  /* 0x00000000b4b47220 */ /* 0x000fc40000400000 */
[----:B------:R-:W-:Y:S01]  /*172a0*/  STL [R1+0x37c], R186 ;  /* 0x00037cba01007387 */ /* 0x000fe20000100800 */
[----:B------:R-:W-:Y:S01]  /*172b0*/  F2FP.SATFINITE.E4M3.F32.PACK_AB_MERGE_C R46, RZ, R46, RZ ;  /* 0x0000002eff2e723e */ /* 0x000fe200048070ff */
[-C--:B------:R-:W-:Y:S01]  /*172c0*/  FMUL R179, R179, R0.reuse ;  /* 0x00000000b3b37220 */ /* 0x080fe20000400000 */
[----:B------:R-:W-:Y:S01]  /*172d0*/  F2FP.SATFINITE.E4M3.F32.PACK_AB_MERGE_C R47, RZ, R47, RZ ;  /* 0x0000002fff2f723e */ /* 0x000fe200048070ff */
[----:B------:R-:W-:Y:S01]  /*172e0*/  STL [R1+0x388], R185 ;  /* 0x000388b901007387 */ /* 0x000fe20000100800 */
[-C--:B------:R-:W-:Y:S01]  /*172f0*/  FMUL R178, R178, R0.reuse ;  /* 0x00000000b2b27220 */ /* 0x080fe20000400000 */
[----:B------:R-:W-:Y:S02]  /*17300*/  LOP3.LUT R44, R44, 0xff, RZ, 0xc0, !PT ;  /* 0x000000ff2c2c7812 */ /* 0x000fe400078ec0ff */
[----:B------:R-:W-:Y:S01]  /*17310*/  STL [R1+0x38c], R184 ;  /* 0x00038cb801007387 */ /* 0x000fe20000100800 */
[----:B------:R-:W-:Y:S01]  /*17320*/  LOP3.LUT R45, R45, 0xffff, RZ, 0xc0, !PT ;  /* 0x0000ffff2d2d7812 */ /* 0x000fe200078ec0ff */
[----:B------:R-:W-:Y:S01]  /*17330*/  FMUL R177, R177, R0 ;  /* 0x00000000b1b17220 */ /* 0x000fe20000400000 */
[----:B------:R-:W-:Y:S01]  /*17340*/  F2FP.SATFINITE.E4M3.F32.PACK_AB_MERGE_C R96, RZ, R96, RZ ;  /* 0x00000060ff60723e */ /* 0x000fe200048070ff */
[----:B------:R-:W-:Y:S01]  /*17350*/  STL [R1+0x398], R183 ;  /* 0x000398b701007387 */ /* 0x000fe20000100800 */
[----:B------:R-:W-:Y:S01]  /*17360*/  F2FP.SATFINITE.E4M3.F32.PACK_AB_MERGE_C R97, RZ, R97, RZ ;  /* 0x00000061ff61723e */ /* 0x000fe200048070ff */
[----:B------:R-:W-:Y:S01]  /*17370*/  FMUL R176, R176, R0 ;  /* 0x00000000b0b07220 */ /* 0x000fe20000400000 */
[----:B------:R-:W-:Y:S01]  /*17380*/  LOP3.LUT R34, R34, R2, RZ, 0xfc, !PT ;  /* 0x0000000222227212 */ /* 0x000fe200078efcff */
[----:B------:R-:W-:Y:S01]  /*17390*/  STL [R1+0x39c], R182 ;  /* 0x00039cb601007387 */ /* 0x000fe20000100800 */
[----:B------:R-:W-:Y:S01]  /*173a0*/  F2FP.SATFINITE.E4M3.F32.PACK_AB_MERGE_C R116, RZ, R116, RZ ;  /* 0x00000074ff74723e */ /* 0x000fe200048070ff */
[----:B------:R-:W-:Y:S01]  /*173b0*/  FMUL R175, R175, R0 ;  /* 0x00000000afaf7220 */ /* 0x000fe20000400000 */
[----:B------:R-:W-:Y:S01]  /*173c0*/  F2FP.SATFINITE.E4M3.F32.PACK_AB_MERGE_C R117, RZ, R117, RZ ;  /* 0x00000075ff75723e */ /* 0x000fe200048070ff */
[----:B------:R-:W-:Y:S01]  /*173d0*/  STL [R1+0x3a8], R181 ;  /* 0x0003a8b501007387 */ /* 0x000fe20000100800 */
[----:B------:R-:W-:Y:S01]  /*173e0*/  LOP3.LUT R2, R47, 0xffff, RZ, 0xc0, !PT ;  /* 0x0000ffff2f027812 */ /* 0x000fe200078ec0ff */
[----:B------:R-:W-:Y:S01]  /*173f0*/  IMAD.U32 R30, R46, 0x10000, RZ ;  /* 0x000100002e1e7824 */ /* 0x000fe200078e00ff */
[----:B------:R-:W-:Y:S01]  /*17400*/  F2FP.SATFINITE.E4M3.F32.PACK_AB_MERGE_C R140, RZ, R140, RZ ;  /* 0x0000008cff8c723e */ /* 0x000fe200048070ff */
[----:B------:R-:W-:Y:S01]  /*17410*/  STL [R1+0x3ac], R180 ;  /* 0x0003acb401007387 */ /* 0x000fe20000100800 */
[----:B------:R-:W-:Y:S01]  /*17420*/  F2FP.SATFINITE.E4M3.F32.PACK_AB_MERGE_C R141, RZ, R141, RZ ;  /* 0x0000008dff8d723e */ /* 0x000fe200048070ff */
[-C--:B------:R-:W-:Y:S01]  /*17430*/  FMUL R174, R174, R0.reuse ;  /* 0x00000000aeae7220 */ /* 0x080fe20000400000 */
[----:B------:R-:W-:Y:S01]  /*17440*/  PRMT R44, R45, 0x7604, R44 ;  /* 0x000076042d2c7816 */ /* 0x000fe2000000002c */
[----:B------:R-:W-:Y:S01]  /*17450*/  STL [R1+0x3b8], R179 ;  /* 0x0003b8b301007387 */ /* 0x000fe20000100800 */
[----:B------:R-:W-:Y:S01]  /*17460*/  LOP3.LUT R96, R96, 0xff, RZ, 0xc0, !PT ;  /* 0x000000ff60607812 */ /* 0x000fe200078ec0ff */
[----:B------:R-:W-:Y:S01]  /*17470*/  FMUL R173, R173, R0 ;  /* 0x00000000adad7220 */ /* 0x000fe20000400000 */
[----:B------:R-:W-:Y:S01]  /*17480*/  LOP3.LUT R97, R97, 0xffff, RZ, 0xc0, !PT ;  /* 0x0000ffff61617812 */ /* 0x000fe200078ec0ff */
[----:B------:R-:W-:Y:S01]  /*17490*/  STL [R1+0x3bc], R178 ;  /* 0x0003bcb201007387 */ /* 0x000fe20000100800 */
[----:B------:R-:W-:-:S02]  /*174a0*/  F2FP.SATFINITE.E4M3.F32.PACK_AB_MERGE_C R98, RZ, R98, RZ ;  /* 0x00000062ff62723e */ /* 0x000fc400048070ff */
[----:B------:R-:W-:Y:S01]  /*174b0*/  F2FP.SATFINITE.E4M3.F32.PACK_AB_MERGE_C R17, RZ, R17, RZ ;  /* 0x00000011ff11723e */ /* 0x000fe200048070ff */
[----:B------:R-:W-:Y:S01]  /*174c0*/  STL [R1+0x3c8], R177 ;  /* 0x0003c8b101007387 */ /* 0x000fe20000100800 */
[----:B------:R-:W-:Y:S01]  /*174d0*/  F2FP.SATFINITE.E4M3.F32.PACK_AB_MERGE_C R92, RZ, R92, RZ ;  /* 0x0000005cff5c723e */ /* 0x000fe200048070ff */
[----:B------:R-:W-:Y:S01]  /*174e0*/  FMUL R172, R172, R0 ;  /* 0x00000000acac7220 */ /* 0x000fe20000400000 */
[----:B------:R-:W-:Y:S01]  /*174f0*/  F2FP.SATFINITE.E4M3.F32.PACK_AB_MERGE_C R93, RZ, R93, RZ ;  /* 0x0000005dff5d723e */ /* 0x000fe200048070ff */
[----:B------:R-:W-:Y:S01]  /*17500*/  STL [R1+0x3cc], R176 ;  /* 0x0003ccb001007387 */ /* 0x000fe20000100800 */
[----:B------:R-:W-:Y:S01]  /*17510*/  F2FP.SATFINITE.E4M3.F32.PACK_AB_MERGE_C R6, RZ, R6, RZ ;  /* 0x00000006ff06723e */ /* 0x000fe200048070ff */
[----:B------:R-:W-:Y:S01]  /*17520*/  IMAD.SHL.U32 R2, R2, 0x1000000, RZ ;  /* 0x0100000002027824 */ /* 0x000fe200078e00ff */
[----:B------:R-:W-:Y:S01]  /*17530*/  LOP3.LUT R116, R116, 0xff, RZ, 0xc0, !PT ;  /* 0x000000ff74747812 */ /* 0x000fe200078ec0ff */
[----:B------:R-:W-:Y:S01]  /*17540*/  STL [R1+0x3d8], R175 ;  /* 0x0003d8af01007387 */ /* 0x000fe20000100800 */
[----:B------:R-:W-:Y:S01]  /*17550*/  LOP3.LUT R117, R117, 0xffff, RZ, 0xc0, !PT ;  /* 0x0000ffff75757812 */ /* 0x000fe200078ec0ff */
[----:B------:R-:W-:Y:S01]  /*17560*/  FMUL R171, R171, R0 ;  /* 0x00000000abab7220 */ /* 0x000fe20000400000 */
[----:B------:R-:W-:Y:S01]  /*17570*/  LOP3.LUT R140, R140, 0xff, RZ, 0xc0, !PT ;  /* 0x000000ff8c8c7812 */ /* 0x000fe200078ec0ff */
[----:B------:R-:W-:Y:S01]  /*17580*/  STL [R1+0x3dc], R174 ;  /* 0x0003dcae01007387 */ /* 0x000fe20000100800 */
[----:B------:R-:W-:-:S02]  /*17590*/  LOP3.LUT R141, R141, 0xffff, RZ, 0xc0, !PT ;  /* 0x0000ffff8d8d7812 */ /* 0x000fc400078ec0ff */
[----:B------:R-:W-:Y:S02]  /*175a0*/  F2FP.SATFINITE.E4M3.F32.PACK_AB_MERGE_C R26, RZ, R26, RZ ;  /* 0x0000001aff1a723e */ /* 0x000fe400048070ff */
[----:B------:R-:W-:Y:S01]  /*175b0*/  F2FP.SATFINITE.E4M3.F32.PACK_AB_MERGE_C R62, RZ, R62, RZ ;  /* 0x0000003eff3e723e */ /* 0x000fe200048070ff */
[----:B------:R-:W-:Y:S01]  /*175c0*/  IMAD.U32 R17, R17, 0x10000, RZ ;  /* 0x0001000011117824 */ /* 0x000fe200078e00ff */
[----:B------:R-:W-:Y:S01]  /*175d0*/  PRMT R96, R97, 0x7604, R96 ;  /* 0x0000760461607816 */ /* 0x000fe20000000060 */
[----:B------:R-:W-:Y:S01]  /*175e0*/  STL [R1+0x3e8], R173 ;  /* 0x0003e8ad01007387 */ /* 0x000fe20000100800 */
[----:B------:R-:W-:Y:S02]  /*175f0*/  LOP3.LUT R30, R44, 0xff0000, R30, 0xf8, !PT ;  /* 0x00ff00002c1e7812 */ /* 0x000fe400078ef81e */
[----:B------:R-:W-:Y:S01]  /*17600*/  F2FP.SATFINITE.E4M3.F32.PACK_AB_MERGE_C R94, RZ, R94, RZ ;  /* 0x0000005eff5e723e */ /* 0x000fe200048070ff */
[----:B------:R-:W-:-:S01]  /*17610*/  FADD R19, R119, R24 ;  /* 0x0000001877137221 */ /* 0x000fc20000000000 */
[----:B------:R-:W-:Y:S01]  /*17620*/  F2FP.SATFINITE.E4M3.F32.PACK_AB_MERGE_C R40, RZ, R40, RZ ;  /* 0x00000028ff28723e */ /* 0x000fe200048070ff */
[----:B------:R-:W-:Y:S01]  /*17630*/  IMAD.U32 R6, R6, 0x10000, RZ ;  /* 0x0001000006067824 */ /* 0x000fe200078e00ff */
[----:B------:R-:W-:Y:S01]  /*17640*/  F2FP.SATFINITE.E4M3.F32.PACK_AB_MERGE_C R41, RZ, R41, RZ ;  /* 0x00000029ff29723e */ /* 0x000fe200048070ff */
[----:B------:R-:W-:Y:S01]  /*17650*/  FMUL R170, R170, R0 ;  /* 0x00000000aaaa7220 */ /* 0x000fe20000400000 */
[----:B------:R-:W-:-:S02]  /*17660*/  F2FP.SATFINITE.E4M3.F32.PACK_AB_MERGE_C R88, RZ, R88, RZ ;  /* 0x00000058ff58723e */ /* 0x000fc400048070ff */
[----:B------:R-:W-:Y:S02]  /*17670*/  F2FP.SATFINITE.E4M3.F32.PACK_AB_MERGE_C R89, RZ, R89, RZ ;  /* 0x00000059ff59723e */ /* 0x000fe400048070ff */
[----:B------:R-:W-:Y:S02]  /*17680*/  LOP3.LUT R92, R92, 0xff, RZ, 0xc0, !PT ;  /* 0x000000ff5c5c7812 */ /* 0x000fe400078ec0ff */
[----:B------:R-:W-:Y:S02]  /*17690*/  LOP3.LUT R93, R93, 0xffff, RZ, 0xc0, !PT ;  /* 0x0000ffff5d5d7812 */ /* 0x000fe400078ec0ff */
[----:B------:R-:W-:Y:S02]  /*176a0*/  SHF.L.U32 R46, R98, 0x10, RZ ;  /* 0x00000010622e7819 */ /* 0x000fe400000006ff */
[----:B------:R-:W-:Y:S01]  /*176b0*/  F2FP.SATFINITE.E4M3.F32.PACK_AB_MERGE_C R27, RZ, R27, RZ ;  /* 0x0000001bff1b723e */ /* 0x000fe200048070ff */
[----:B------:R-:W2:Y:S01]  /*176c0*/  LDL.LU R98, [R1+0x8] ;  /* 0x0000080001627983 */ /* 0x000ea20000300800 */
[----:B------:R-:W-:-:S02]  /*176d0*/  F2FP.SATFINITE.E4M3.F32.PACK_AB_MERGE_C R63, RZ, R63, RZ ;  /* 0x0000003fff3f723e */ /* 0x000fc400048070ff */
[----:B------:R-:W-:Y:S01]  /*176e0*/  F2FP.SATFINITE.E4M3.F32.PACK_AB_MERGE_C R56, RZ, R56, RZ ;  /* 0x00000038ff38723e */ /* 0x000fe200048070ff */
[----:B------:R-:W-:Y:S01]  /*176f0*/  STL [R1+0x3ec], R172 ;  /* 0x0003ecac01007387 */ /* 0x000fe20000100800 */
[----:B------:R-:W-:Y:S02]  /*17700*/  F2FP.SATFINITE.E4M3.F32.PACK_AB_MERGE_C R57, RZ, R57, RZ ;  /* 0x00000039ff39723e */ /* 0x000fe400048070ff */
[----:B------:R-:W-:Y:S01]  /*17710*/  PRMT R53, R117, 0x7604, R116 ;  /* 0x0000760475357816 */ /* 0x000fe20000000074 */
[----:B------:R-:W3:Y:S01]  /*17720*/  LDL.LU R97, [R1+0xc] ;  /* 0x00000c0001617983 */ /* 0x000ee20000300800 */
[----:B------:R-:W-:Y:S02]  /*17730*/  F2FP.SATFINITE.E4M3.F32.PACK_AB_MERGE_C R95, RZ, R95, RZ ;  /* 0x0000005fff5f723e */ /* 0x000fe400048070ff */
[----:B------:R-:W-:Y:S02]  /*17740*/  PRMT R140, R141, 0x7604, R140 ;  /* 0x000076048d8c7816 */ /* 0x000fe4000000008c */
[----:B------:R-:W-:Y:S01]  /*17750*/  SHF.L.U32 R24, R26, 0x10, RZ ;  /* 0x000000101a187819 */ /* 0x000fe200000006ff */
[----:B------:R-:W-:Y:S01]  /*17760*/  IMAD.U32 R26, R62, 0x10000, RZ ;  /* 0x000100003e1a7824 */ /* 0x000fe200078e00ff */
[----:B------:R-:W-:Y:S01]  /*17770*/  F2FP.SATFINITE.E4M3.F32.PACK_AB_MERGE_C R35, RZ, R35, RZ ;  /* 0x00000023ff23723e */ /* 0x000fe200048070ff */
[----:B------:R-:W-:Y:S01]  /*17780*/  IMAD.U32 R45, R94, 0x10000, RZ ;  /* 0x000100005e2d7824 */ /* 0x000fe200078e00ff */
[----:B------:R-:W-:Y:S01]  /*17790*/  LOP3.LUT R30, R30, R2, RZ, 0xfc, !PT ;  /* 0x000000021e1e7212 */ /* 0x000fe200078efcff */
[----:B------:R-:W-:Y:S01]  /*177a0*/  STL [R1+0x3f8], R171 ;  /* 0x0003f8ab01007387 */ /* 0x000fe20000100800 */
[----:B------:R-:W-:Y:S01]  /*177b0*/  LOP3.LUT R40, R40, 0xff, RZ, 0xc0, !PT ;  /* 0x000000ff28287812 */ /* 0x000fe200078ec0ff */
[----:B------:R-:W-:Y:S01]  /*177c0*/  FADD R18, R87, R22 ;  /* 0x0000001657127221 */ /* 0x000fe20000000000 */
[----:B------:R-:W-:-:S02]  /*177d0*/  LOP3.LUT R41, R41, 0xffff, RZ, 0xc0, !PT ;  /* 0x0000ffff29297812 */ /* 0x000fc400078ec0ff */
[----:B------:R-:W-:Y:S02]  /*177e0*/  F2FP.SATFINITE.E4M3.F32.PACK_AB_MERGE_C R84, RZ, R84, RZ ;  /* 0x00000054ff54723e */ /* 0x000fe400048070ff */
[----:B------:R-:W-:Y:S02]  /*177f0*/  F2FP.SATFINITE.E4M3.F32.PACK_AB_MERGE_C R85, RZ, R85, RZ ;  /* 0x00000055ff55723e */ /* 0x000fe400048070ff */
[----:B------:R-:W-:Y:S02]  /*17800*/  LOP3.LUT R88, R88, 0xff, RZ, 0xc0, !PT ;  /* 0x000000ff58587812 */ /* 0x000fe400078ec0ff */
[----:B------:R-:W-:Y:S02]  /*17810*/  LOP3.LUT R89, R89, 0xffff, RZ, 0xc0, !PT ;  /* 0x0000ffff59597812 */ /* 0x000fe400078ec0ff */
[----:B------:R-:W-:Y:S02]  /*17820*/  PRMT R92, R93, 0x7604, R92 ;  /* 0x000076045d5c7816 */ /* 0x000fe4000000005c */
[----:B------:R-:W-:-:S02]  /*17830*/  F2FP.SATFINITE.E4M3.F32.PACK_AB_MERGE_C R42, RZ, R42, RZ ;  /* 0x0000002aff2a723e */ /* 0x000fc400048070ff */
[----:B------:R-:W-:Y:S02]  /*17840*/  LOP3.LUT R46, R96, 0xff0000, R46, 0xf8, !PT ;  /* 0x00ff0000602e7812 */ /* 0x000fe400078ef82e */
[----:B------:R-:W-:Y:S01]  /*17850*/  LOP3.LUT R27, R27, 0xffff, RZ, 0xc0, !PT ;  /* 0x0000ffff1b1b7812 */ /* 0x000fe200078ec0ff */
[----:B------:R-:W4:Y:S01]  /*17860*/  LDL.LU R96, [R1+0x18] ;  /* 0x0000180001607983 */ /* 0x000f220000300800 */
[----:B------:R-:W-:Y:S02]  /*17870*/  LOP3.LUT R2, R63, 0xffff, RZ, 0xc0, !PT ;  /* 0x0000ffff3f027812 */ /* 0x000fe400078ec0ff */
[----:B------:R-:W-:Y:S01]  /*17880*/  LOP3.LUT R56, R56, 0xff, RZ, 0xc0, !PT ;  /* 0x000000ff38387812 */ /* 0x000fe200078ec0ff */
[----:B------:R-:W-:Y:S01]  /*17890*/  STL [R1+0x3fc], R170 ;  /* 0x0003fcaa01007387 */ /* 0x000fe20000100800 */
[----:B------:R-:W-:Y:S02]  /*178a0*/  LOP3.LUT R57, R57, 0xffff, RZ, 0xc0, !PT ;  /* 0x0000ffff39397812 */ /* 0x000fe400078ec0ff */
[----:B------:R-:W-:-:S02]  /*178b0*/  F2FP.SATFINITE.E4M3.F32.PACK_AB_MERGE_C R58, RZ, R58, RZ ;  /* 0x0000003aff3a723e */ /* 0x000fc400048070ff */
[----:B------:R-:W-:Y:S02]  /*178c0*/  F2FP.SATFINITE.E4M3.F32.PACK_AB_MERGE_C R90, RZ, R90, RZ ;  /* 0x0000005aff5a723e */ /* 0x000fe400048070ff */
[----:B------:R-:W-:Y:S02]  /*178d0*/  LOP3.LUT R53, R53, 0xff0000, R17, 0xf8, !PT ;  /* 0x00ff000035357812 */ /* 0x000fe400078ef811 */
[----:B------:R-:W-:Y:S02]  /*178e0*/  F2FP.SATFINITE.E4M3.F32.PACK_AB_MERGE_C R59, RZ, R59, RZ ;  /* 0x0000003bff3b723e */ /* 0x000fe400048070ff */
[----:B------:R-:W-:Y:S02]  /*178f0*/  F2FP.SATFINITE.E4M3.F32.PACK_AB_MERGE_C R91, RZ, R91, RZ ;  /* 0x0000005bff5b723e */ /* 0x000fe400048070ff */
[----:B------:R-:W-:Y:S02]  /*17900*/  LOP3.LUT R62, R140, 0xff0000, R6, 0xf8, !PT ;  /* 0x00ff00008c3e7812 */ /* 0x000fe400078ef806 */
[----:B------:R-:W-:-:S02]  /*17910*/  LOP3.LUT R17, R95, 0xffff, RZ, 0xc0, !PT ;  /* 0x0000ffff5f117812 */ /* 0x000fc400078ec0ff */
[----:B------:R-:W-:Y:S01]  /*17920*/  F2FP.SATFINITE.E4M3.F32.PACK_AB_MERGE_C R72, RZ, R72, RZ ;  /* 0x00000048ff48723e */ /* 0x000fe200048070ff */
[----:B------:R-:W5:Y:S01]  /*17930*/  LDL.LU R95, [R1+0x1c] ;  /* 0x00001c00015f7983 */ /* 0x000f620000300800 */
[----:B------:R-:W-:Y:S02]  /*17940*/  F2FP.SATFINITE.E4M3.F32.PACK_AB_MERGE_C R73, RZ, R73, RZ ;  /* 0x00000049ff49723e */ /* 0x000fe400048070ff */
[----:B------:R-:W-:Y:S01]  /*17950*/  F2FP.SATFINITE.E4M3.F32.PACK_AB_MERGE_C R86, RZ, R86, RZ ;  /* 0x00000056ff56723e */ /* 0x000fe200048070ff */
[----:B------:R-:W5:Y:S01]  /*17960*/  LDL.LU R94, [R1+0x28] ;  /* 0x00002800015e7983 */ /* 0x000f620000300800 */
[----:B------:R-:W-:Y:S01]  /*17970*/  LOP3.LUT R6, R35, 0xffff, RZ, 0xc0, !PT ;  /* 0x0000ffff23067812 */ /* 0x000fe200078ec0ff */
[----:B------:R-:W-:Y:S01]  /*17980*/  IMAD.SHL.U32 R2, R2, 0x1000000, RZ ;  /* 0x0100000002027824 */ /* 0x000fe200078e00ff */
[----:B------:R-:W-:Y:S01]  /*17990*/  PRMT R41, R41, 0x7604, R40 ;  /* 0x0000760429297816 */ /* 0x000fe20000000028 */
[----:B------:R-:W5:Y:S01]  /*179a0*/  LDL.LU R93, [R1+0x2c] ;  /* 0x00002c00015d7983 */ /* 0x000f620000300800 */
[----:B------:R-:W-:-:S02]  /*179b0*/  F2FP.SATFINITE.E4M3.F32.PACK_AB_MERGE_C R80, RZ, R80, RZ ;  /* 0x00000050ff50723e */ /* 0x000fc400048070ff */
[----:B------:R-:W-:Y:S02]  /*179c0*/  F2FP.SATFINITE.E4M3.F32.PACK_AB_MERGE_C R81, RZ, R81, RZ ;  /* 0x00000051ff51723e */ /* 0x000fe400048070ff */
[----:B------:R-:W-:Y:S02]  /*179d0*/  LOP3.LUT R84, R84, 0xff, RZ, 0xc0, !PT ;  /* 0x000000ff54547812 */ /* 0x000fe400078ec0ff */
[----:B------:R-:W-:Y:S02]  /*179e0*/  LOP3.LUT R85, R85, 0xffff, RZ, 0xc0, !PT ;  /* 0x0000ffff55557812 */ /* 0x000fe400078ec0ff */
[----:B------:R-:W-:Y:S02]  /*179f0*/  PRMT R88, R89, 0x7604, R88 ;  /* 0x0000760459587816 */ /* 0x000fe40000000058 */
[----:B------:R-:W-:Y:S02]  /*17a00*/  SHF.L.U32 R22, R42, 0x10, RZ ;  /* 0x000000102a167819 */ /* 0x000fe400000006ff */
[----:B------:R-:W-:Y:S01]  /*17a10*/  LOP3.LUT R26, R37, 0xff0000, R26, 0xf8, !PT ;  /* 0x00ff0000251a7812 */ /* 0x000fe200078ef81a */
[----:B------:R-:W-:Y:S01]  /*17a20*/  FADD R37, R19, R18 ;  /* 0x0000001213257221 */ /* 0x000fe20000000000 */
[----:B------:R-:W-:-:S02]  /*17a30*/  SHF.L.U32 R35, R27, 0x18, RZ ;  /* 0x000000181b237819 */ /* 0x000fc400000006ff */
[----:B------:R-:W-:Y:S02]  /*17a40*/  PRMT R40, R57, 0x7604, R56 ;  /* 0x0000760439287816 */ /* 0x000fe40000000038 */
[----:B------:R-:W-:Y:S02]  /*17a50*/  SHF.L.U32 R21, R58, 0x10, RZ ;  /* 0x000000103a157819 */ /* 0x000fe400000006ff */
[----:B------:R-:W-:Y:S02]  /*17a60*/  SHF.L.U32 R42, R90, 0x10, RZ ;  /* 0x000000105a2a7819 */ /* 0x000fe400000006ff */
[----:B------:R-:W-:Y:S02]  /*17a70*/  LOP3.LUT R45, R92, 0xff0000, R45, 0xf8, !PT ;  /* 0x00ff00005c2d7812 */ /* 0x000fe400078ef82d */
[----:B------:R-:W-:Y:S01]  /*17a80*/  F2FP.SATFINITE.E4M3.F32.PACK_AB_MERGE_C R43, RZ, R43, RZ ;  /* 0x0000002bff2b723e */ /* 0x000fe200048070ff */
[----:B------:R-:W5:Y:S01]  /*17a90*/  LDL.LU R92, [R1+0x38] ;  /* 0x00003800015c7983 */ /* 0x000f620000300800 */
[----:B------:R-:W-:-:S02]  /*17aa0*/  LOP3.LUT R27, R59, 0xffff, RZ, 0xc0, !PT ;  /* 0x0000ffff3b1b7812 */ /* 0x000fc400078ec0ff */
[----:B------:R-:W-:Y:S02]  /*17ab0*/  F2FP.SATFINITE.E4M3.F32.PACK_AB_MERGE_C R48, RZ, R48, RZ ;  /* 0x00000030ff30723e */ /* 0x000fe400048070ff */
[----:B------:R-:W-:Y:S02]  /*17ac0*/  F2FP.SATFINITE.E4M3.F32.PACK_AB_MERGE_C R49, RZ, R49, RZ ;  /* 0x00000031ff31723e */ /* 0x000fe400048070ff */
[----:B------:R-:W-:Y:S01]  /*17ad0*/  LOP3.LUT R18, R91, 0xffff, RZ, 0xc0, !PT ;  /* 0x0000ffff5b127812 */ /* 0x000fe200078ec0ff */
[----:B------:R-:W-:Y:S01]  /*17ae0*/  IMAD.U32 R44, R86, 0x10000, RZ ;  /* 0x00010000562c7824 */ /* 0x000fe200078e00ff */
[----:B------:R-:W-:Y:S01]  /*17af0*/  LOP3.LUT R72, R72, 0xff, RZ, 0xc0, !PT ;  /* 0x000000ff48487812 */ /* 0x000fe200078ec0ff */
[----:B------:R-:W5:Y:S01]  /*17b00*/  LDL.LU R91, [R1+0x3c] ;  /* 0x00003c00015b7983 */ /* 0x000f620000300800 */
[----:B------:R-:W-:Y:S02]  /*17b10*/  LOP3.LUT R73, R73, 0xffff, RZ, 0xc0, !PT ;  /* 0x0000ffff49497812 */ /* 0x000fe400078ec0ff */
[----:B------:R-:W-:Y:S01]  /*17b20*/  F2FP.SATFINITE.E4M3.F32.PACK_AB_MERGE_C R74, RZ, R74, RZ ;  /* 0x0000004aff4a723e */ /* 0x000fe200048070ff */
[----:B------:R-:W5:Y:S01]  /*17b30*/  LDL.LU R90, [R1+0x48] ;  /* 0x00004800015a7983 */ /* 0x000f620000300800 */
[----:B------:R-:W-:-:S02]  /*17b40*/  F2FP.SATFINITE.E4M3.F32.PACK_AB_MERGE_C R75, RZ, R75, RZ ;  /* 0x0000004bff4b723e */ /* 0x000fc400048070ff */
[----:B------:R-:W-:Y:S01]  /*17b50*/  F2FP.SATFINITE.E4M3.F32.PACK_AB_MERGE_C R76, RZ, R76, RZ ;  /* 0x0000004cff4c723e */ /* 0x000fe200048070ff */
[----:B------:R-:W5:Y:S01]  /*17b60*/  LDL.LU R89, [R1+0x4c] ;  /* 0x00004c0001597983 */ /* 0x000f620000300800 */
[----:B------:R-:W-:Y:S02]  /*17b70*/  F2FP.SATFINITE.E4M3.F32.PACK_AB_MERGE_C R77, RZ, R77, RZ ;  /* 0x0000004dff4d723e */ /* 0x000fe400048070ff */
[----:B------:R-:W-:Y:S02]  /*17b80*/  LOP3.LUT R80, R80, 0xff, RZ, 0xc0, !PT ;  /* 0x000000ff50507812 */ /* 0x000fe400078ec0ff */
[----:B------:R-:W-:Y:S02]  /*17b90*/  LOP3.LUT R81, R81, 0xffff, RZ, 0xc0, !PT ;  /* 0x0000ffff51517812 */ /* 0x000fe400078ec0ff */
[----:B------:R-:W-:Y:S01]  /*17ba0*/  PRMT R84, R85, 0x7604, R84 ;  /* 0x0000760455547816 */ /* 0x000fe20000000054 */
[----:B------:R-:W-:-:S01]  /*17bb0*/  FADD R20, R118, R23 ;  /* 0x0000001776147221 */ /* 0x000fc20000000000 */
[----:B------:R-:W-:-:S02]  /*17bc0*/  F2FP.SATFINITE.E4M3.F32.PACK_AB_MERGE_C R128, RZ, R128, RZ ;  /* 0x00000080ff80723e */ /* 0x000fc400048070ff */
[----:B------:R-:W-:Y:S02]  /*17bd0*/  F2FP.SATFINITE.E4M3.F32.PACK_AB_MERGE_C R129, RZ, R129, RZ ;  /* 0x00000081ff81723e */ /* 0x000fe400048070ff */
[----:B------:R-:W-:Y:S02]  /*17be0*/  LOP3.LUT R33, R29, 0xff0000, R33, 0xf8, !PT ;  /* 0x00ff00001d217812 */ /* 0x000fe400078ef821 */
[----:B------:R-:W-:Y:S02]  /*17bf0*/  LOP3.LUT R21, R40, 0xff0000, R21, 0xf8, !PT ;  /* 0x00ff000028157812 */ /* 0x000fe400078ef815 */
[----:B------:R-:W-:Y:S02]  /*17c00*/  F2FP.SATFINITE.E4M3.F32.PACK_AB_MERGE_C R82, RZ, R82, RZ ;  /* 0x00000052ff52723e */ /* 0x000fe400048070ff */
[----:B------:R-:W-:Y:S02]  /*17c10*/  LOP3.LUT R42, R88, 0xff0000, R42, 0xf8, !PT ;  /* 0x00ff0000582a7812 */ /* 0x000fe400078ef82a */
[----:B------:R-:W-:Y:S01]  /*17c20*/  SHF.L.U32 R6, R6, 0x18, RZ ;  /* 0x0000001806067819 */ /* 0x000fe200000006ff */
[----:B------:R-:W5:Y:S01]  /*17c30*/  LDL.LU R88, [R1+0x58] ;  /* 0x0000580001587983 */ /* 0x000f620000300800 */
[----:B------:R-:W-:-:S02]  /*17c40*/  LOP3.LUT R31, R43, 0xffff, RZ, 0xc0, !PT ;  /* 0x0000ffff2b1f7812 */ /* 0x000fc400078ec0ff */
[----:B------:R-:W-:Y:S01]  /*17c50*/  SHF.L.U32 R27, R27, 0x18, RZ ;  /* 0x000000181b1b7819 */ /* 0x000fe200000006ff */
[----:B------:R-:W5:Y:S01]  /*17c60*/  LDL.LU R87, [R1+0x5c] ;  /* 0x00005c0001577983 */ /* 0x000f620000300800 */
[----:B------:R-:W-:Y:S02]  /*17c70*/  F2FP.SATFINITE.E4M3.F32.PACK_AB_MERGE_C R83, RZ, R83, RZ ;  /* 0x00000053ff53723e */ /* 0x000fe400048070ff */
[----:B------:R-:W-:Y:S01]  /*17c80*/  LOP3.LUT R48, R48, 0xff, RZ, 0xc0, !PT ;  /* 0x000000ff30307812 */ /* 0x000fe200078ec0ff */
[----:B------:R-:W5:Y:S01]  /*17c90*/  LDL.LU R86, [R1+0x68] ;  /* 0x0000680001567983 */ /* 0x000f620000300800 */
[----:B------:R-:W-:Y:S02]  /*17ca0*/  LOP3.LUT R49, R49, 0xffff, RZ, 0xc0, !PT ;  /* 0x0000ffff31317812 */ /* 0x000fe400078ec0ff */
[----:B------:R-:W-:Y:S01]  /*17cb0*/  F2FP.SATFINITE.E4M3.F32.PACK_AB_MERGE_C R50, RZ, R50, RZ ;  /* 0x00000032ff32723e */ /* 0x000fe200048070ff */
[----:B------:R-:W5:Y:S01]  /*17cc0*/  LDL.LU R85, [R1+0x6c] ;  /* 0x00006c0001557983 */ /* 0x000f620000300800 */
[----:B------:R-:W-:-:S02]  /*17cd0*/  F2FP.SATFINITE.E4M3.F32.PACK_AB_MERGE_C R51, RZ, R51, RZ ;  /* 0x00000033ff33723e */ /* 0x000fc400048070ff */
[----:B------:R-:W-:Y:S02]  /*17ce0*/  LOP3.LUT R26, R26, R2, RZ, 0xfc, !PT ;  /* 0x000000021a1a7212 */ /* 0x000fe400078efcff */
[----:B------:R-:W-:Y:S02]  /*17cf0*/  PRMT R72, R73, 0x7604, R72 ;  /* 0x0000760449487816 */ /* 0x000fe40000000048 */
[----:B------:R-:W-:Y:S02]  /*17d00*/  F2FP.SATFINITE.E4M3.F32.PACK_AB_MERGE_C R132, RZ, R132, RZ ;  /* 0x00000084ff84723e */ /* 0x000fe400048070ff */
[----:B------:R-:W-:Y:S02]  /*17d10*/  F2FP.SATFINITE.E4M3.F32.PACK_AB_MERGE_C R133, RZ, R133, RZ ;  /* 0x00000085ff85723e */ /* 0x000fe400048070ff */
[----:B------:R-:W-:Y:S02]  /*17d20*/  F2FP.SATFINITE.E4M3.F32.PACK_AB_MERGE_C R78, RZ, R78, RZ ;  /* 0x0000004eff4e723e */ /* 0x000fe400048070ff */
[----:B------:R-:W-:-:S02]  /*17d30*/  SHF.L.U32 R23, R74, 0x10, RZ ;  /* 0x000000104a177819 */ /* 0x000fc400000006ff */
[----:B------:R-:W-:Y:S02]  /*17d40*/  LOP3.LUT R2, R75, 0xffff, RZ, 0xc0, !PT ;  /* 0x0000ffff4b027812 */ /* 0x000fe400078ec0ff */
[----:B------:R-:W-:Y:S02]  /*17d50*/  LOP3.LUT R76, R76, 0xff, RZ, 0xc0, !PT ;  /* 0x000000ff4c4c7812 */ /* 0x000fe400078ec0ff */
[----:B------:R-:W-:Y:S02]  /*17d60*/  LOP3.LUT R77, R77, 0xffff, RZ, 0xc0, !PT ;  /* 0x0000ffff4d4d7812 */ /* 0x000fe400078ec0ff */
[----:B------:R-:W-:Y:S02]  /*17d70*/  PRMT R80, R81, 0x7604, R80 ;  /* 0x0000760451507816 */ /* 0x000fe40000000050 */
[----:B------:R-:W-:Y:S02]  /*17d80*/  LOP3.LUT R128, R128, 0xff, RZ, 0xc0, !PT ;  /* 0x000000ff80807812 */ /* 0x000fe400078ec0ff */
[----:B------:R-:W-:-:S02]  /*17d90*/  LOP3.LUT R129, R129, 0xffff, RZ, 0xc0, !PT ;  /* 0x0000ffff81817812 */ /* 0x000fc400078ec0ff */
[----:B------:R-:W-:Y:S02]  /*17da0*/  F2FP.SATFINITE.E4M3.F32.PACK_AB_MERGE_C R136, RZ, R136, RZ ;  /* 0x00000088ff88723e */ /* 0x000fe400048070ff */
[----:B------:R-:W-:Y:S02]  /*17db0*/  F2FP.SATFINITE.E4M3.F32.PACK_AB_MERGE_C R137, RZ, R137, RZ ;  /* 0x00000089ff89723e */ /* 0x000fe400048070ff */
[----:B------:R-:W-:Y:S02]  /*17dc0*/  LOP3.LUT R22, R41, 0xff0000, R22, 0xf8, !PT ;  /* 0x00ff000029167812 */ /* 0x000fe400078ef816 */
[----:B------:R-:W-:Y:S02]  /*17dd0*/  SHF.L.U32 R40, R82, 0x10, RZ ;  /* 0x0000001052287819 */ /* 0x000fe400000006ff */
[----:B------:R-:W-:Y:S02]  /*17de0*/  LOP3.LUT R44, R84, 0xff0000, R44, 0xf8, !PT ;  /* 0x00ff0000542c7812 */ /* 0x000fe400078ef82c */
[----:B------:R-:W-:Y:S01]  /*17df0*/  F2FP.SATFINITE.E4M3.F32.PACK_AB_MERGE_C R10, RZ, R10, RZ ;  /* 0x0000000aff0a723e */ /* 0x000fe200048070ff */
[----:B------:R-:W5:Y:S01]  /*17e00*/  LDL.LU R84, [R1+0x78] ;  /* 0x0000780001547983 */ /* 0x000f620000300800 */
[----:B------:R-:W-:-:S02]  /*17e10*/  F2FP.SATFINITE.E4M3.F32.PACK_AB_MERGE_C R8, RZ, R8, RZ ;  /* 0x00000008ff08723e */ /* 0x000fc400048070ff */
[----:B------:R-:W-:Y:S02]  /*17e20*/  LOP3.LUT R33, R33, R6, RZ, 0xfc, !PT ;  /* 0x0000000621217212 */ /* 0x000fe400078efcff */
[----:B------:R-:W-:Y:S02]  /*17e30*/  SHF.L.U32 R31, R31, 0x18, RZ ;  /* 0x000000181f1f7819 */ /* 0x000fe400000006ff */
[----:B------:R-:W-:Y:S02]  /*17e40*/  LOP3.LUT R27, R21, R27, RZ, 0xfc, !PT ;  /* 0x0000001b151b7212 */ /* 0x000fe400078efcff */
[----:B------:R-:W-:Y:S02]  /*17e50*/  F2FP.SATFINITE.E4M3.F32.PACK_AB_MERGE_C R79, RZ, R79, RZ ;  /* 0x0000004fff4f723e */ /* 0x000fe400048070ff */
[----:B------:R-:W-:Y:S02]  /*17e60*/  PRMT R48, R49, 0x7604, R48 ;  /* 0x0000760431307816 */ /* 0x000fe40000000030 */
[----:B------:R-:W-:-:S02]  /*17e70*/  SHF.L.U32 R29, R50, 0x10, RZ ;  /* 0x00000010321d7819 */ /* 0x000fc400000006ff */
[----:B------:R-:W-:Y:S02]  /*17e80*/  LOP3.LUT R6, R51, 0xffff, RZ, 0xc0, !PT ;  /* 0x0000ffff33067812 */ /* 0x000fe400078ec0ff */
[----:B------:R-:W-:Y:S01]  /*17e90*/  LOP3.LUT R21, R83, 0xffff, RZ, 0xc0, !PT ;  /* 0x0000ffff53157812 */ /* 0x000fe200078ec0ff */
[----:B------:R-:W-:Y:S01]  /*17ea0*/  IMAD.U32 R38, R78, 0x10000, RZ ;  /* 0x000100004e267824 */ /* 0x000fe200078e00ff */
[----:B------:R-:W-:Y:S01]  /*17eb0*/  LOP3.LUT R132, R132, 0xff, RZ, 0xc0, !PT ;  /* 0x000000ff84847812 */ /* 0x000fe200078ec0ff */
[----:B------:R-:W5:Y:S01]  /*17ec0*/  LDL.LU R83, [R1+0x7c] ;  /* 0x00007c0001537983 */ /* 0x000f620000300800 */
[----:B------:R-:W-:Y:S02]  /*17ed0*/  LOP3.LUT R133, R133, 0xffff, RZ, 0xc0, !PT ;  /* 0x0000ffff85857812 */ /* 0x000fe400078ec0ff */
[----:B------:R-:W-:Y:S01]  /*17ee0*/  LOP3.LUT R23, R72, 0xff0000, R23, 0xf8, !PT ;  /* 0x00ff000048177812 */ /* 0x000fe200078ef817 */
[----:B------:R-:W5:Y:S01]  /*17ef0*/  LDL.LU R82, [R1+0x88] ;  /* 0x0000880001527983 */ /* 0x000f620000300800 */
[----:B------:R-:W-:-:S02]  /*17f00*/  SHF.L.U32 R2, R2, 0x18, RZ ;  /* 0x0000001802027819 */ /* 0x000fc400000006ff */
[----:B------:R-:W-:Y:S01]  /*17f10*/  F2FP.SATFINITE.E4M3.F32.PACK_AB_MERGE_C R68, RZ, R68, RZ ;  /* 0x00000044ff44723e */ /* 0x000fe200048070ff */
[----:B------:R-:W5:Y:S01]  /*17f20*/  LDL.LU R81, [R1+0x8c] ;  /* 0x00008c0001517983 */ /* 0x000f620000300800 */
[----:B------:R-:W-:Y:S02]  /*17f30*/  F2FP.SATFINITE.E4M3.F32.PACK_AB_MERGE_C R69, RZ, R69, RZ ;  /* 0x00000045ff45723e */ /* 0x000fe400048070ff */
[----:B------:R-:W-:Y:S02]  /*17f40*/  PRMT R76, R77, 0x7604, R76 ;  /* 0x000076044d4c7816 */ /* 0x000fe4000000004c */
[----:B------:R-:W-:Y:S01]  /*17f50*/  F2FP.SATFINITE.E4M3.F32.PACK_AB_MERGE_C R9, RZ, R9, RZ ;  /* 0x00000009ff09723e */ /* 0x000fe200048070ff */
[----:B------:R-:W-:Y:S01]  /*17f60*/  IMAD.U32 R8, R8, 0x10000, RZ ;  /* 0x0001000008087824 */ /* 0x000fe200078e00ff */
[----:B------:R-:W-:Y:S02]  /*17f70*/  PRMT R56, R129, 0x7604, R128 ;  /* 0x0000760481387816 */ /* 0x000fe40000000080 */
[----:B------:R-:W-:-:S02]  /*17f80*/  LOP3.LUT R136, R136, 0xff, RZ, 0xc0, !PT ;  /* 0x000000ff88887812 */ /* 0x000fc400078ec0ff */
[----:B------:R-:W-:Y:S02]  /*17f90*/  LOP3.LUT R137, R137, 0xffff, RZ, 0xc0, !PT ;  /* 0x0000ffff89897812 */ /* 0x000fe400078ec0ff */
[----:B------:R-:W-:Y:S02]  /*17fa0*/  LOP3.LUT R40, R80, 0xff0000, R40, 0xf8, !PT ;  /* 0x00ff000050287812 */ /* 0x000fe400078ef828 */
[----:B------:R-:W-:Y:S01]  /*17fb0*/  SHF.L.U32 R10, R10, 0x10, RZ ;  /* 0x000000100a0a7819 */ /* 0x000fe200000006ff */
[----:B------:R-:W5:Y:S01]  /*17fc0*/  LDL.LU R80, [R1+0x98] ;  /* 0x0000980001507983 */ /* 0x000f620000300800 */
[----:B------:R-:W-:Y:S02]  /*17fd0*/  F2FP.SATFINITE.E4M3.F32.PACK_AB_MERGE_C R14, RZ, R14, RZ ;  /* 0x0000000eff0e723e */ /* 0x000fe400048070ff */
[----:B------:R-:W-:Y:S02]  /*17fe0*/  LOP3.LUT R31, R22, R31, RZ, 0xfc, !PT ;  /* 0x0000001f161f7212 */ /* 0x000fe400078efcff */
[----:B------:R-:W-:-:S02]  /*17ff0*/  F2FP.SATFINITE.E4M3.F32.PACK_AB_MERGE_C R104, RZ, R104, RZ ;  /* 0x00000068ff68723e */ /* 0x000fc400048070ff */
[----:B------:R-:W-:Y:S02]  /*18000*/  F2FP.SATFINITE.E4M3.F32.PACK_AB_MERGE_C R105, RZ, R105, RZ ;  /* 0x00000069ff69723e */ /* 0x000fe400048070ff */
[----:B------:R-:W-:Y:S02]  /*18010*/  F2FP.SATFINITE.E4M3.F32.PACK_AB_MERGE_C R120, RZ, R120, RZ ;  /* 0x00000078ff78723e */ /* 0x000fe400048070ff */
[----:B------:R-:W-:Y:S02]  /*18020*/  F2FP.SATFINITE.E4M3.F32.PACK_AB_MERGE_C R121, RZ, R121, RZ ;  /* 0x00000079ff79723e */ /* 0x000fe400048070ff */
[----:B------:R-:W-:Y:S02]  /*18030*/  F2FP.SATFINITE.E4M3.F32.PACK_AB_MERGE_C R124, RZ, R124, RZ ;  /* 0x0000007cff7c723e */ /* 0x000fe400048070ff */
[----:B------:R-:W-:Y:S02]  /*18040*/  F2FP.SATFINITE.E4M3.F32.PACK_AB_MERGE_C R125, RZ, R125, RZ ;  /* 0x0000007dff7d723e */ /* 0x000fe400048070ff */
[----:B------:R-:W-:-:S02]  /*18050*/  LOP3.LUT R29, R48, 0xff0000, R29, 0xf8, !PT ;  /* 0x00ff0000301d7812 */ /* 0x000fc400078ef81d */
[----:B------:R-:W-:Y:S02]  /*18060*/  SHF.L.U32 R6, R6, 0x18, RZ ;  /* 0x0000001806067819 */ /* 0x000fe400000006ff */
[----:B------:R-:W-:Y:S02]  /*18070*/  LOP3.LUT R22, R79, 0xffff, RZ, 0xc0, !PT ;  /* 0x0000ffff4f167812 */ /* 0x000fe400078ec0ff */
[----:B------:R-:W-:Y:S01]  /*18080*/  F2FP.SATFINITE.E4M3.F32.PACK_AB_MERGE_C R11, RZ, R11, RZ ;  /* 0x0000000bff0b723e */ /* 0x000fe200048070ff */
[----:B------:R-:W5:Y:S01]  /*18090*/  LDL.LU R79, [R1+0x9c] ;  /* 0x00009c00014f7983 */ /* 0x000f620000300800 */
[----:B------:R-:W-:Y:S02]  /*180a0*/  PRMT R132, R133, 0x7604, R132 ;  /* 0x0000760485847816 */ /* 0x000fe40000000084 */
[----:B------:R-:W-:Y:S01]  /*180b0*/  LOP3.LUT R24, R126, 0xff0000, R24, 0xf8, !PT ;  /* 0x00ff00007e187812 */ /* 0x000fe200078ef818 */
[----:B------:R-:W5:Y:S01]  /*180c0*/  LDL.LU R78, [R1+0xa8] ;  /* 0x0000a800014e7983 */ /* 0x000f620000300800 */
[----:B------:R-:W-:-:S02]  /*180d0*/  F2FP.SATFINITE.E4M3.F32.PACK_AB_MERGE_C R70, RZ, R70, RZ ;  /* 0x00000046ff46723e */ /* 0x000fc400048070ff */
[----:B------:R-:W-:Y:S01]  /*180e0*/  LOP3.LUT R23, R23, R2, RZ, 0xfc, !PT ;  /* 0x0000000217177212 */ /* 0x000fe200078efcff */
[----:B------:R-:W5:Y:S01]  /*180f0*/  LDL.LU R77, [R1+0xac] ;  /* 0x0000ac00014d7983 */ /* 0x000f620000300800 */
[----:B------:R-:W-:Y:S02]  /*18100*/  F2FP.SATFINITE.E4M3.F32.PACK_AB_MERGE_C R7, RZ, R7, RZ ;  /* 0x00000007ff07723e */ /* 0x000fe400048070ff */
[----:B------:R-:W-:Y:S02]  /*18110*/  LOP3.LUT R68, R68, 0xff, RZ, 0xc0, !PT ;  /* 0x000000ff44447812 */ /* 0x000fe400078ec0ff */
[----:B------:R-:W-:Y:S02]  /*18120*/  LOP3.LUT R69, R69, 0xffff, RZ, 0xc0, !PT ;  /* 0x0000ffff45457812 */ /* 0x000fe400078ec0ff */
[----:B------:R-:W-:Y:S02]  /*18130*/  F2FP.SATFINITE.E4M3.F32.PACK_AB_MERGE_C R15, RZ, R15, RZ ;  /* 0x0000000fff0f723e */ /* 0x000fe400048070ff */
[----:B------:R-:W-:-:S02]  /*18140*/  F2FP.SATFINITE.E4M3.F32.PACK_AB_MERGE_C R71, RZ, R71, RZ ;  /* 0x00000047ff47723e */ /* 0x000fc400048070ff */
[----:B------:R-:W-:Y:S02]  /*18150*/  F2FP.SATFINITE.E4M3.F32.PACK_AB_MERGE_C R13, RZ, R13, RZ ;  /* 0x0000000dff0d723e */ /* 0x000fe400048070ff */
[----:B------:R-:W-:Y:S02]  /*18160*/  LOP3.LUT R2, R9, 0xffff, RZ, 0xc0, !PT ;  /* 0x0000ffff09027812 */ /* 0x000fe400078ec0ff */
[----:B------:R-:W-:Y:S02]  /*18170*/  PRMT R60, R137, 0x7604, R136 ;  /* 0x00007604893c7816 */ /* 0x000fe40000000088 */
[----:B------:R-:W-:Y:S02]  /*18180*/  LOP3.LUT R38, R76, 0xff0000, R38, 0xf8, !PT ;  /* 0x00ff00004c267812 */ /* 0x000fe400078ef826 */
[----:B------:R-:W-:Y:S01]  /*18190*/  LOP3.LUT R56, R56, 0xff0000, R10, 0xf8, !PT ;  /* 0x00ff000038387812 */ /* 0x000fe200078ef80a */
[----:B------:R-:W5:Y:S01]  /*181a0*/  LDL.LU R76, [R1+0xb8] ;  /* 0x0000b800014c7983 */ /* 0x000f620000300800 */
[----:B------:R-:W-:-:S02]  /*181b0*/  SHF.L.U32 R14, R14, 0x10, RZ ;  /* 0x000000100e0e7819 */ /* 0x000fc400000006ff */
[----:B------:R-:W-:Y:S01]  /*181c0*/  F2FP.SATFINITE.E4M3.F32.PACK_AB_MERGE_C R5, RZ, R5, RZ ;  /* 0x00000005ff05723e */ /* 0x000fe200048070ff */
[----:B------:R-:W5:Y:S01]  /*181d0*/  LDL.LU R75, [R1+0xbc] ;  /* 0x0000bc00014b7983 */ /* 0x000f620000300800 */
[----:B------:R-:W-:Y:S02]  /*181e0*/  LOP3.LUT R104, R104, 0xff, RZ, 0xc0, !PT ;  /* 0x000000ff68687812 */ /* 0x000fe400078ec0ff */
[----:B------:R-:W-:Y:S02]  /*181f0*/  LOP3.LUT R105, R105, 0xffff, RZ, 0xc0, !PT ;  /* 0x0000ffff69697812 */ /* 0x000fe400078ec0ff */
[----:B------:R-:W-:Y:S02]  /*18200*/  LOP3.LUT R120, R120, 0xff, RZ, 0xc0, !PT ;  /* 0x000000ff78787812 */ /* 0x000fe400078ec0ff */
[----:B------:R-:W-:Y:S02]  /*18210*/  LOP3.LUT R121, R121, 0xffff, RZ, 0xc0, !PT ;  /* 0x0000ffff79797812 */ /* 0x000fe400078ec0ff */
[----:B------:R-:W-:-:S02]  /*18220*/  LOP3.LUT R124, R124, 0xff, RZ, 0xc0, !PT ;  /* 0x000000ff7c7c7812 */ /* 0x000fc400078ec0ff */
[----:B------:R-:W-:Y:S02]  /*18230*/  LOP3.LUT R125, R125, 0xffff, RZ, 0xc0, !PT ;  /* 0x0000ffff7d7d7812 */ /* 0x000fe400078ec0ff */
[----:B------:R-:W-:Y:S02]  /*18240*/  F2FP.SATFINITE.E4M3.F32.PACK_AB_MERGE_C R106, RZ, R106, RZ ;  /* 0x0000006aff6a723e */ /* 0x000fe400048070ff */
[----:B------:R-:W-:Y:S02]  /*18250*/  F2FP.SATFINITE.E4M3.F32.PACK_AB_MERGE_C R122, RZ, R122, RZ ;  /* 0x0000007aff7a723e */ /* 0x000fe400048070ff */
[----:B------:R-:W-:Y:S02]  /*18260*/  LOP3.LUT R29, R29, R6, RZ, 0xfc, !PT ;  /* 0x000000061d1d7212 */ /* 0x000fe400078efcff */
[----:B------:R-:W-:Y:S02]  /*18270*/  F2FP.SATFINITE.E4M3.F32.PACK_AB_MERGE_C R12, RZ, R12, RZ ;  /* 0x0000000cff0c723e */ /* 0x000fe400048070ff */
[----:B------:R-:W-:-:S02]  /*18280*/  F2FP.SATFINITE.E4M3.F32.PACK_AB_MERGE_C R107, RZ, R107, RZ ;  /* 0x0000006bff6b723e */ /* 0x000fc400048070ff */
[----:B------:R-:W-:Y:S01]  /*18290*/  F2FP.SATFINITE.E4M3.F32.PACK_AB_MERGE_C R16, RZ, R16, RZ ;  /* 0x00000010ff10723e */ /* 0x000fe200048070ff */
[----:B------:R-:W-:Y:S01]  /*182a0*/  IMAD.U32 R41, R70, 0x10000, RZ ;  /* 0x0001000046297824 */ /* 0x000fe200078e00ff */
[----:B------:R-:W-:Y:S01]  /*182b0*/  LOP3.LUT R10, R11, 0xffff, RZ, 0xc0, !PT ;  /* 0x0000ffff0b0a7812 */ /* 0x000fe200078ec0ff */
[----:B------:R-:W5:Y:S01]  /*182c0*/  LDL.LU R74, [R1+0xc8] ;  /* 0x0000c800014a7983 */ /* 0x000f620000300800 */
[----:B------:R-:W-:Y:S02]  /*182d0*/  LOP3.LUT R58, R132, 0xff0000, R8, 0xf8, !PT ;  /* 0x00ff0000843a7812 */ /* 0x000fe400078ef808 */
[----:B------:R-:W-:Y:S01]  /*182e0*/  LOP3.LUT R35, R24, R35, RZ, 0xfc, !PT ;  /* 0x0000002318237212 */ /* 0x000fe200078efcff */
[----:B------:R-:W-:Y:S01]  /*182f0*/  IMAD.U32 R15, R15, 0x10000, RZ ;  /* 0x000100000f0f7824 */ /* 0x000fe200078e00ff */
[----:B------:R-:W-:Y:S01]  /*18300*/  LOP3.LUT R6, R7, 0xffff, RZ, 0xc0, !PT ;  /* 0x0000ffff07067812 */ /* 0x000fe200078ec0ff */
[----:B------:R-:W5:Y:S01]  /*18310*/  LDL.LU R73, [R1+0xcc] ;  /* 0x0000cc0001497983 */ /* 0x000f620000300800 */
[----:B------:R-:W-:-:S02]  /*18320*/  PRMT R68, R69, 0x7604, R68 ;  /* 0x0000760445447816 */ /* 0x000fc40000000044 */
[----:B------:R-:W-:Y:S01]  /*18330*/  LOP3.LUT R24, R71, 0xffff, RZ, 0xc0, !PT ;  /* 0x0000ffff47187812 */ /* 0x000fe200078ec0ff */
[----:B------:R-:W5:Y:S01]  /*18340*/  LDL.LU R72, [R1+0xd8] ;  /* 0x0000d80001487983 */ /* 0x000f620000300800 */
[----:B------:R-:W-:Y:S02]  /*18350*/  LOP3.LUT R8, R13, 0xffff, RZ, 0xc0, !PT ;  /* 0x0000ffff0d087812 */ /* 0x000fe400078ec0ff */
[----:B------:R-:W-:Y:S02]  /*18360*/  SHF.L.U32 R7, R2, 0x18, RZ ;  /* 0x0000001802077819 */ /* 0x000fe400000006ff */
[----:B------:R-:W-:Y:S02]  /*18370*/  F2FP.SATFINITE.E4M3.F32.PACK_AB_MERGE_C R3, RZ, R3, RZ ;  /* 0x00000003ff03723e */ /* 0x000fe400048070ff */
[----:B------:R-:W-:Y:S02]  /*18380*/  LOP3.LUT R60, R60, 0xff0000, R14, 0xf8, !PT ;  /* 0x00ff00003c3c7812 */ /* 0x000fe400078ef80e */
[----:B------:R-:W-:Y:S01]  /*18390*/  F2FP.SATFINITE.E4M3.F32.PACK_AB_MERGE_C R139, RZ, R139, RZ ;  /* 0x0000008bff8b723e */ /* 0x000fe200048070ff */
[----:B------:R-:W-:Y:S01]  /*183a0*/  IMAD.SHL.U32 R10, R10, 0x1000000, RZ ;  /* 0x010000000a0a7824 */ /* 0x000fe200078e00ff */
[----:B------:R-:W-:Y:S01]  /*183b0*/  LOP3.LUT R2, R5, 0xffff, RZ, 0xc0, !PT ;  /* 0x0000ffff05027812 */ /* 0x000fe200078ec0ff */
[----:B------:R-:W5:Y:S01]  /*183c0*/  LDL.LU R71, [R1+0xdc] ;  /* 0x0000dc0001477983 */ /* 0x000f620000300800 */
[----:B------:R-:W-:-:S02]  /*183d0*/  PRMT R104, R105, 0x7604, R104 ;  /* 0x0000760469687816 */ /* 0x000fc40000000068 */
[----:B------:R-:W-:Y:S02]  /*183e0*/  F2FP.SATFINITE.E4M3.F32.PACK_AB_MERGE_C R112, RZ, R112, RZ ;  /* 0x00000070ff70723e */ /* 0x000fe400048070ff */
[----:B------:R-:W-:Y:S01]  /*183f0*/  F2FP.SATFINITE.E4M3.F32.PACK_AB_MERGE_C R113, RZ, R113, RZ ;  /* 0x00000071ff71723e */ /* 0x000fe200048070ff */
[----:B------:R-:W-:Y:S01]  /*18400*/  FADD R36, R20, R36 ;  /* 0x0000002414247221 */ /* 0x000fe20000000000 */
[----:B------:R-:W-:Y:S01]  /*18410*/  PRMT R120, R121, 0x7604, R120 ;  /* 0x0000760479787816 */ /* 0x000fe20000000078 */
[----:B------:R-:W5:Y:S01]  /*18420*/  LDL.LU R70, [R1+0xe8] ;  /* 0x0000e80001467983 */ /* 0x000f620000300800 */
[----:B------:R-:W-:Y:S02]  /*18430*/  PRMT R57, R125, 0x7604, R124 ;  /* 0x000076047d397816 */ /* 0x000fe4000000007c */
[----:B------:R-:W-:Y:S02]  /*18440*/  SHF.L.U32 R49, R106, 0x10, RZ ;  /* 0x000000106a317819 */ /* 0x000fe400000006ff */
[----:B------:R-:W-:-:S02]  /*18450*/  SHF.L.U32 R54, R122, 0x10, RZ ;  /* 0x000000107a367819 */ /* 0x000fc400000006ff */
[----:B------:R-:W-:Y:S02]  /*18460*/  LOP3.LUT R12, R12, 0xffff, RZ, 0xc0, !PT ;  /* 0x0000ffff0c0c7812 */ /* 0x000fe400078ec0ff */
[----:B------:R-:W-:Y:S02]  /*18470*/  LOP3.LUT R16, R16, 0xffff, RZ, 0xc0, !PT ;  /* 0x0000ffff10107812 */ /* 0x000fe400078ec0ff */
[----:B------:R-:W-:Y:S02]  /*18480*/  F2FP.SATFINITE.E4M3.F32.PACK_AB_MERGE_C R108, RZ, R108, RZ ;  /* 0x0000006cff6c723e */ /* 0x000fe400048070ff */
[----:B------:R-:W-:Y:S01]  /*18490*/  F2FP.SATFINITE.E4M3.F32.PACK_AB_MERGE_C R109, RZ, R109, RZ ;  /* 0x0000006dff6d723e */ /* 0x000fe200048070ff */
[----:B------:R-:W-:Y:S01]  /*184a0*/  IMAD.SHL.U32 R24, R24, 0x1000000, RZ ;  /* 0x0100000018187824 */ /* 0x000fe200078e00ff */
[----:B------:R-:W-:Y:S01]  /*184b0*/  LOP3.LUT R14, R107, 0xffff, RZ, 0xc0, !PT ;  /* 0x0000ffff6b0e7812 */ /* 0x000fe200078ec0ff */
[----:B------:R-:W-:Y:S01]  /*184c0*/  IMAD.SHL.U32 R8, R8, 0x1000000, RZ ;  /* 0x0100000008087824 */ /* 0x000fe200078e00ff */
[----:B------:R-:W-:Y:S01]  /*184d0*/  F2FP.SATFINITE.E4M3.F32.PACK_AB_MERGE_C R100, RZ, R100, RZ ;  /* 0x00000064ff64723e */ /* 0x000fe200048070ff */
[----:B------:R-:W5:Y:S01]  /*184e0*/  LDL.LU R69, [R1+0xec] ;  /* 0x0000ec0001457983 */ /* 0x000f620000300800 */
[----:B------:R-:W-:-:S02]  /*184f0*/  F2FP.SATFINITE.E4M3.F32.PACK_AB_MERGE_C R101, RZ, R101, RZ ;  /* 0x00000065ff65723e */ /* 0x000fc400048070ff */
[----:B------:R-:W-:Y:S01]  /*18500*/  LOP3.LUT R5, R3, 0xffff, RZ, 0xc0, !PT ;  /* 0x0000ffff03057812 */ /* 0x000fe200078ec0ff */
[----:B------:R-:W-:Y:S01]  /*18510*/  IMAD.SHL.U32 R22, R22, 0x1000000, RZ ;  /* 0x0100000016167824 */ /* 0x000fe200078e00ff */
[----:B------:R-:W-:Y:S01]  /*18520*/  LOP3.LUT R41, R68, 0xff0000, R41, 0xf8, !PT ;  /* 0x00ff000044297812 */ /* 0x000fe200078ef829 */
[----:B------:R-:W-:Y:S01]  /*18530*/  IMAD.SHL.U32 R2, R2, 0x1000000, RZ ;  /* 0x0100000002027824 */ /* 0x000fe200078e00ff */
[----:B------:R-:W-:Y:S01]  /*18540*/  F2FP.SATFINITE.E4M3.F32.PACK_AB_MERGE_C R110, RZ, R110, RZ ;  /* 0x0000006eff6e723e */ /* 0x000fe200048070ff */
[----:B------:R-:W5:Y:S01]  /*18550*/  LDL.LU R68, [R1+0xf8] ;  /* 0x0000f80001447983 */ /* 0x000f620000300800 */
[----:B------:R-:W-:Y:S01]  /*18560*/  LOP3.LUT R139, R139, 0xffff, RZ, 0xc0, !PT ;  /* 0x0000ffff8b8b7812 */ /* 0x000fe200078ec0ff */
[----:B------:R-:W-:Y:S01]  /*18570*/  IMAD.SHL.U32 R20, R12, 0x1000000, RZ ;  /* 0x010000000c147824 */ /* 0x000fe200078e00ff */
[----:B------:R-:W-:Y:S01]  /*18580*/  LOP3.LUT R112, R112, 0xff, RZ, 0xc0, !PT ;  /* 0x000000ff70707812 */ /* 0x000fe200078ec0ff */
[----:B------:R-:W-:Y:S01]  /*18590*/  IMAD.SHL.U32 R17, R17, 0x1000000, RZ ;  /* 0x0100000011117824 */ /* 0x000fe200078e00ff */
[----:B------:R-:W-:Y:S01]  /*185a0*/  LOP3.LUT R113, R113, 0xffff, RZ, 0xc0, !PT ;  /* 0x0000ffff71717812 */ /* 0x000fe200078ec0ff */
[----:B------:R-:W5:Y:S01]  /*185b0*/  LDL.LU R67, [R1+0xfc] ;  /* 0x0000fc0001437983 */ /* 0x000f620000300800 */
[----:B------:R-:W-:-:S02]  /*185c0*/  F2FP.SATFINITE.E4M3.F32.PACK_AB_MERGE_C R102, RZ, R102, RZ ;  /* 0x00000066ff66723e */ /* 0x000fc400048070ff */
[----:B------:R-:W-:Y:S02]  /*185d0*/  F2FP.SATFINITE.E4M3.F32.PACK_AB_MERGE_C R114, RZ, R114, RZ ;  /* 0x00000072ff72723e */ /* 0x000fe400048070ff */
[----:B------:R-:W-:Y:S01]  /*185e0*/  F2FP.SATFINITE.E4M3.F32.PACK_AB_MERGE_C R111, RZ, R111, RZ ;  /* 0x0000006fff6f723e */ /* 0x000fe200048070ff */
[----:B------:R-:W-:Y:S01]  /*185f0*/  FADD R36, R37, R36 ;  /* 0x0000002425247221 */ /* 0x000fe20000000000 */
[----:B------:R-:W-:Y:S01]  /*18600*/  LOP3.LUT R49, R104, 0xff0000, R49, 0xf8, !PT ;  /* 0x00ff000068317812 */ /* 0x000fe200078ef831 */
[----:B------:R-:W5:Y:S01]  /*18610*/  LDL.LU R66, [R1+0x108] ;  /* 0x0001080001427983 */ /* 0x000f620000300800 */
[----:B------:R-:W-:Y:S02]  /*18620*/  LOP3.LUT R54, R120, 0xff0000, R54, 0xf8, !PT ;  /* 0x00ff000078367812 */ /* 0x000fe400078ef836 */
[----:B------:R-:W-:Y:S02]  /*18630*/  LOP3.LUT R57, R57, 0xff0000, R15, 0xf8, !PT ;  /* 0x00ff000039397812 */ /* 0x000fe400078ef80f */
[----:B------:R-:W-:-:S02]  /*18640*/  F2FP.SATFINITE.E4M3.F32.PACK_AB_MERGE_C R103, RZ, R103, RZ ;  /* 0x00000067ff67723e */ /* 0x000fc400048070ff */
[----:B------:R-:W-:Y:S01]  /*18650*/  F2FP.SATFINITE.E4M3.F32.PACK_AB_MERGE_C R115, RZ, R115, RZ ;  /* 0x00000073ff73723e */ /* 0x000fe200048070ff */
[----:B------:R-:W-:Y:S01]  /*18660*/  IMAD.SHL.U32 R6, R6, 0x1000000, RZ ;  /* 0x0100000006067824 */ /* 0x000fe200078e00ff */
[----:B------:R-:W-:Y:S01]  /*18670*/  SHF.L.U32 R14, R14, 0x18, RZ ;  /* 0x000000180e0e7819 */ /* 0x000fe200000006ff */
[----:B------:R-:W5:Y:S01]  /*18680*/  LDL.LU R65, [R1+0x10c] ;  /* 0x00010c0001417983 */ /* 0x000f620000300800 */
[----:B------:R-:W-:Y:S02]  /*18690*/  SHF.L.U32 R9, R16, 0x18, RZ ;  /* 0x0000001810097819 */ /* 0x000fe400000006ff */
[----:B------:R-:W-:Y:S02]  /*186a0*/  LOP3.LUT R108, R108, 0xff, RZ, 0xc0, !PT ;  /* 0x000000ff6c6c7812 */ /* 0x000fe400078ec0ff */
[----:B------:R-:W-:Y:S02]  /*186b0*/  LOP3.LUT R109, R109, 0xffff, RZ, 0xc0, !PT ;  /* 0x0000ffff6d6d7812 */ /* 0x000fe400078ec0ff */
[----:B------:R-:W-:-:S02]  /*186c0*/  LOP3.LUT R100, R100, 0xff, RZ, 0xc0, !PT ;  /* 0x000000ff64647812 */ /* 0x000fc400078ec0ff */
[----:B------:R-:W-:Y:S02]  /*186d0*/  LOP3.LUT R101, R101, 0xffff, RZ, 0xc0, !PT ;  /* 0x0000ffff65657812 */ /* 0x000fe400078ec0ff */
[----:B------:R-:W-:Y:S02]  /*186e0*/  SHF.L.U32 R21, R21, 0x18, RZ ;  /* 0x0000001815157819 */ /* 0x000fe400000006ff */
[----:B------:R-:W-:Y:S02]  /*186f0*/  LOP3.LUT R10, R53, R10, RZ, 0xfc, !PT ;  /* 0x0000000a350a7212 */ /* 0x000fe400078efcff */
[----:B------:R-:W-:Y:S01]  /*18700*/  SHF.L.U32 R5, R5, 0x18, RZ ;  /* 0x0000001805057819 */ /* 0x000fe200000006ff */
[----:B------:R-:W-:Y:S01]  /*18710*/  IMAD.U32 R50, R110, 0x10000, RZ ;  /* 0x000100006e327824 */ /* 0x000fe200078e00ff */
[----:B------:R-:W-:Y:S02]  /*18720*/  SHF.L.U32 R18, R18, 0x18, RZ ;  /* 0x0000001812127819 */ /* 0x000fe400000006ff */
[----:B------:R-:W-:-:S02]  /*18730*/  SHF.L.U32 R3, R139, 0x18, RZ ;  /* 0x000000188b037819 */ /* 0x000fc400000006ff */
[----:B------:R-:W-:Y:S02]  /*18740*/  LOP3.LUT R4, R64, R4, RZ, 0xfc, !PT ;  /* 0x0000000440047212 */ /* 0x000fe400078efcff */
[----:B------:R-:W-:Y:S01]  /*18750*/  SEL R37, R34, R35, P4 ;  /* 0x0000002322257207 */ /* 0x000fe20002000000 */
[----:B------:R-:W5:Y:S01]  /*18760*/  LDL.LU R64, [R1+0x118] ;  /* 0x0001180001407983 */ /* 0x000f620000300800 */
[----:B------:R-:W-:Y:S01]  /*18770*/  SEL R53, R35, R34, P4 ;  /* 0x0000002223357207 */ /* 0x000fe20002000000 */
[----:B------:R-:W-:Y:S01]  /*18780*/  IMAD.U32 R48, R102, 0x10000, RZ ;  /* 0x0001000066307824 */ /* 0x000fe200078e00ff */
[----:B------:R-:W-:Y:S01]  /*18790*/  PRMT R112, R113, 0x7604, R112 ;  /* 0x0000760471707816 */ /* 0x000fe20000000070 */
[----:B------:R-:W5:Y:S01]  /*187a0*/  LDL.LU R63, [R1+0x11c] ;  /* 0x00011c00013f7983 */ /* 0x000f620000300800 */
[----:B------:R-:W-:Y:S02]  /*187b0*/  SHF.L.U32 R52, R114, 0x10, RZ ;  /* 0x0000001072347819 */ /* 0x000fe400000006ff */
[----:B------:R-:W-:-:S02]  /*187c0*/  LOP3.LUT R24, R41, R24, RZ, 0xfc, !PT ;  /* 0x0000001829187212 */ /* 0x000fc400078efcff */
[----:B------:R-:W-:Y:S02]  /*187d0*/  F2FP.SATFINITE.E4M3.F32.PACK_AB_MERGE_C R99, RZ, R99, RZ ;  /* 0x00000063ff63723e */ /* 0x000fe400048070ff */
[----:B------:R-:W-:Y:S02]  /*187e0*/  LOP3.LUT R12, R111, 0xffff, RZ, 0xc0, !PT ;  /* 0x0000ffff6f0c7812 */ /* 0x000fe400078ec0ff */
[----:B------:R-:W-:Y:S02]  /*187f0*/  LOP3.LUT R14, R49, R14, RZ, 0xfc, !PT ;  /* 0x0000000e310e7212 */ /* 0x000fe400078efcff */
[----:B------:R-:W-:Y:S02]  /*18800*/  LOP3.LUT R9, R54, R9, RZ, 0xfc, !PT ;  /* 0x0000000936097212 */ /* 0x000fe400078efcff */
[----:B------:R-:W-:Y:S02]  /*18810*/  LOP3.LUT R8, R57, R8, RZ, 0xfc, !PT ;  /* 0x0000000839087212 */ /* 0x000fe400078efcff */
[----:B------:R-:W-:-:S02]  /*18820*/  SEL R34, R32, R33, P4 ;  /* 0x0000002120227207 */ /* 0x000fc40002000000 */
[----:B------:R-:W-:Y:S02]  /*18830*/  SEL R55, R33, R32, P4 ;  /* 0x0000002021377207 */ /* 0x000fe40002000000 */
[----:B------:R-:W-:Y:S02]  /*18840*/  PRMT R108, R109, 0x7604, R108 ;  /* 0x000076046d6c7816 */ /* 0x000fe4000000006c */
[----:B------:R-:W-:Y:S02]  /*18850*/  LOP3.LUT R22, R38, R22, RZ, 0xfc, !PT ;  /* 0x0000001626167212 */ /* 0x000fe400078efcff */
[----:B------:R-:W-:Y:S02]  /*18860*/  LOP3.LUT R15, R103, 0xffff, RZ, 0xc0, !PT ;  /* 0x0000ffff670f7812 */ /* 0x000fe400078ec0ff */
[----:B------:R-:W-:Y:S02]  /*18870*/  LOP3.LUT R115, R115, 0xffff, RZ, 0xc0, !PT ;  /* 0x0000ffff73737812 */ /* 0x000fe400078ec0ff */
[----:B------:R-:W-:-:S02]  /*18880*/  LOP3.LUT R2, R62, R2, RZ, 0xfc, !PT ;  /* 0x000000023e027212 */ /* 0x000fc400078efcff */
[----:B------:R-:W-:Y:S01]  /*18890*/  SEL R32, R30, R31, P4 ;  /* 0x0000001f1e207207 */ /* 0x000fe20002000000 */
[----:B------:R-:W5:Y:S01]  /*188a0*/  LDL.LU R62, [R1+0x128] ;  /* 0x00012800013e7983 */ /* 0x000f620000300800 */
[----:B------:R-:W-:Y:S02]  /*188b0*/  SEL R49, R31, R30, P4 ;  /* 0x0000001e1f317207 */ /* 0x000fe40002000000 */
[----:B------:R-:W-:Y:S02]  /*188c0*/  PRMT R100, R101, 0x7604, R100 ;  /* 0x0000760465647816 */ /* 0x000fe40000000064 */
[----:B------:R-:W-:Y:S02]  /*188d0*/  LOP3.LUT R21, R40, R21, RZ, 0xfc, !PT ;  /* 0x0000001528157212 */ /* 0x000fe400078efcff */
[----:B------:R-:W-:Y:S02]  /*188e0*/  LOP3.LUT R20, R44, R20, RZ, 0xfc, !PT ;  /* 0x000000142c147212 */ /* 0x000fe400078efcff */
[----:B------:R-:W-:-:S02]  /*188f0*/  LOP3.LUT R17, R45, R17, RZ, 0xfc, !PT ;  /* 0x000000112d117212 */ /* 0x000fc400078efcff */
[----:B------:R-:W-:Y:S02]  /*18900*/  LOP3.LUT R5, R61, R5, RZ, 0xfc, !PT ;  /* 0x000000053d057212 */ /* 0x000fe400078efcff */
[----:B------:R-:W-:Y:S01]  /*18910*/  SEL R30, R28, R29, P4 ;  /* 0x0000001d1c1e7207 */ /* 0x000fe20002000000 */
[----:B------:R-:W5:Y:S01]  /*18920*/  LDL.LU R61, [R1+0x12c] ;  /* 0x00012c00013d7983 */ /* 0x000f620000300800 */
[----:B------:R-:W-:Y:S02]  /*18930*/  SEL R51, R29, R28, P4 ;  /* 0x0000001c1d337207 */ /* 0x000fe40002000000 */
[----:B------:R-:W-:Y:S02]  /*18940*/  LOP3.LUT R18, R42, R18, RZ, 0xfc, !PT ;  /* 0x000000122a127212 */ /* 0x000fe400078efcff */
[----:B------:R-:W-:Y:S02]  /*18950*/  LOP3.LUT R3, R60, R3, RZ, 0xfc, !PT ;  /* 0x000000033c037212 */ /* 0x000fe400078efcff */
[----:B------:R-:W-:Y:S01]  /*18960*/  SEL R28, R26, R27, P4 ;  /* 0x0000001b1a1c7207 */ /* 0x000fe20002000000 */
[----:B------:R-:W5:Y:S01]  /*18970*/  LDL.LU R60, [R1+0x138] ;  /* 0x00013800013c7983 */ /* 0x000f620000300800 */
[----:B------:R-:W-:Y:S01]  /*18980*/  SEL R45, R27, R26, P4 ;  /* 0x0000001a1b2d7207 */ /* 0x000fe20002000000 */
[----:B------:R-:W-:Y:S01]  /*18990*/  IMAD.SHL.U32 R12, R12, 0x1000000, RZ ;  /* 0x010000000c0c7824 */ /* 0x000fe200078e00ff */
[----:B------:R-:W-:Y:S01]  /*189a0*/  LOP3.LUT R52, R112, 0xff0000, R52, 0xf8, !PT ;  /* 0x00ff000070347812 */ /* 0x000fe200078ef834 */
[----:B------:R-:W5:Y:S01]  /*189b0*/  LDL.LU R59, [R1+0x13c] ;  /* 0x00013c00013b7983 */ /* 0x000f620000300800 */
[----:B------:R-:W-:-:S02]  /*189c0*/  LOP3.LUT R19, R99, 0xffff, RZ, 0xc0, !PT ;  /* 0x0000ffff63137812 */ /* 0x000fc400078ec0ff */
[----:B------:R-:W-:Y:S02]  /*189d0*/  LOP3.LUT R7, R56, R7, RZ, 0xfc, !PT ;  /* 0x0000000738077212 */ /* 0x000fe400078efcff */
[----:B------:R-:W-:Y:S02]  /*189e0*/  LOP3.LUT R6, R58, R6, RZ, 0xfc, !PT ;  /* 0x000000063a067212 */ /* 0x000fe400078efcff */
[----:B------:R-:W-:Y:S02]  /*189f0*/  SEL R26, R24, R25, P4 ;  /* 0x00000019181a7207 */ /* 0x000fe40002000000 */
[----:B------:R-:W-:Y:S02]  /*18a00*/  SEL R47, R25, R24, P4 ;  /* 0x00000018192f7207 */ /* 0x000fe40002000000 */
[----:B------:R-:W-:Y:S01]  /*18a10*/  SEL R16, R8, R9, P4 ;  /* 0x0000000908107207 */ /* 0x000fe20002000000 */
[----:B------:R-:W-:Y:S01]  /*18a20*/  IMAD.SHL.U32 R15, R15, 0x1000000, RZ ;  /* 0x010000000f0f7824 */ /* 0x000fe200078e00ff */
[----:B------:R-:W-:Y:S01]  /*18a30*/  SEL R29, R9, R8, P4 ;  /* 0x00000008091d7207 */ /* 0x000fe20002000000 */
[----:B------:R-:W5:Y:S01]  /*18a40*/  LDL.LU R58, [R1+0x148] ;  /* 0x00014800013a7983 */ /* 0x000f620000300800 */
[----:B------:R-:W-:-:S02]  /*18a50*/  LOP3.LUT R50, R108, 0xff0000, R50, 0xf8, !PT ;  /* 0x00ff00006c327812 */ /* 0x000fc400078ef832 */
[----:B------:R-:W-:Y:S01]  /*18a60*/  SHF.L.U32 R11, R115, 0x18, RZ ;  /* 0x00000018730b7819 */ /* 0x000fe200000006ff */
[----:B------:R-:W5:Y:S01]  /*18a70*/  LDL.LU R57, [R1+0x14c] ;  /* 0x00014c0001397983 */ /* 0x000f620000300800 */
[----:B------:R-:W-:Y:S02]  /*18a80*/  SEL R24, R22, R23, P4 ;  /* 0x0000001716187207 */ /* 0x000fe40002000000 */
[----:B------:R-:W-:Y:S01]  /*18a90*/  SEL R41, R23, R22, P4 ;  /* 0x0000001617297207 */ /* 0x000fe20002000000 */
[----:B------:R-:W5:Y:S01]  /*18aa0*/  LDL.LU R56, [R1+0x158] ;  /* 0x0001580001387983 */ /* 0x000f620000300800 */
[----:B------:R-:W-:Y:S02]  /*18ab0*/  MOV R8, 0x3021 ;  /* 0x0000302100087802 */ /* 0x000fe40000000f00 */
[----:B------:R-:W-:Y:S01]  /*18ac0*/  LOP3.LUT R48, R100, 0xff0000, R48, 0xf8, !PT ;  /* 0x00ff000064307812 */ /* 0x000fe200078ef830 */
[----:B------:R-:W5:Y:S01]  /*18ad0*/  LDL.LU R54, [R1+0x15c] ;  /* 0x00015c0001367983 */ /* 0x000f620000300800 */
[----:B------:R-:W-:-:S02]  /*18ae0*/  SEL R22, R20, R21, P4 ;  /* 0x0000001514167207 */ /* 0x000fc40002000000 */
[----:B------:R-:W-:Y:S02]  /*18af0*/  SEL R43, R21, R20, P4 ;  /* 0x00000014152b7207 */ /* 0x000fe40002000000 */
[----:B------:R-:W-:Y:S02]  /*18b00*/  SEL R21, R17, R18, P4 ;  /* 0x0000001211157207 */ /* 0x000fe40002000000 */
[----:B------:R-:W-:Y:S02]  /*18b10*/  SEL R23, R18, R17, P4 ;  /* 0x0000001112177207 */ /* 0x000fe40002000000 */
[----:B------:R-:W-:Y:S02]  /*18b20*/  SHF.L.U32 R19, R19, 0x18, RZ ;  /* 0x0000001813137819 */ /* 0x000fe400000006ff */
[----:B------:R-:W-:Y:S02]  /*18b30*/  SEL R17, R6, R7, P4 ;  /* 0x0000000706117207 */ /* 0x000fe40002000000 */
[----:B------:R-:W-:Y:S01]  /*18b40*/  SEL R31, R7, R6, P4 ;  /* 0x00000006071f7207 */ /* 0x000fe20002000000 */
[----:B------:R-:W-:Y:S01]  /*18b50*/  IMAD.MOV.U32 R7, RZ, RZ, 0x2130 ;  /* 0x00002130ff077424 */ /* 0x000fe200078e00ff */
[----:B------:R-:W-:-:S02]  /*18b60*/  LOP3.LUT R11, R52, R11, RZ, 0xfc, !PT ;  /* 0x0000000b340b7212 */ /* 0x000fc400078efcff */
[----:B------:R-:W-:Y:S01]  /*18b70*/  SHF.R.U32.HI R6, RZ, R168, R8 ;  /* 0x000000a8ff067219 */ /* 0x000fe20000011608 */
[----:B------:R-:W5:Y:S01]  /*18b80*/  LDL.LU R52, [R1+0x168] ;  /* 0x0001680001347983 */ /* 0x000f620000300800 */
[----:B------:R-:W-:Y:S02]  /*18b90*/  LOP3.LUT R12, R50, R12, RZ, 0xfc, !PT ;  /* 0x0000000c320c7212 */ /* 0x000fe400078efcff */
[----:B------:R-:W-:Y:S01]  /*18ba0*/  LOP3.LUT R15, R48, R15, RZ, 0xfc, !PT ;  /* 0x0000000f300f7212 */ /* 0x000fe200078efcff */
[----:B------:R-:W5:Y:S01]  /*18bb0*/  LDL.LU R50, [R1+0x16c] ;  /* 0x00016c0001327983 */ /* 0x000f620000300800 */
[----:B------:R-:W-:Y:S02]  /*18bc0*/  LOP3.LUT R19, R46, R19, RZ, 0xfc, !PT ;  /* 0x000000132e137212 */ /* 0x000fe400078efcff */
[----:B------:R-:W-:Y:S01]  /*18bd0*/  SEL R18, R2, R3, P4 ;  /* 0x0000000302127207 */ /* 0x000fe20002000000 */
[----:B------:R-:W5:Y:S01]  /*18be0*/  LDL.LU R48, [R1+0x178] ;  /* 0x0001780001307983 */ /* 0x000f620000300800 */
[----:B------:R-:W-:-:S02]  /*18bf0*/  SEL R25, R3, R2, P4 ;  /* 0x0000000203197207 */ /* 0x000fc40002000000 */
[----:B------:R-:W-:Y:S01]  /*18c00*/  LOP3.LUT R3, R6, 0xf, RZ, 0xc0, !PT ;  /* 0x0000000f06037812 */ /* 0x000fe200078ec0ff */
[----:B------:R-:W5:Y:S01]  /*18c10*/  LDL.LU R46, [R1+0x17c] ;  /* 0x00017c00012e7983 */ /* 0x000f620000300800 */
[----:B------:R-:W-:-:S03]  /*18c20*/  SHF.R.U32.HI R2, RZ, R168, R7 ;  /* 0x000000a8ff027219 */ /* 0x000fc60000011607 */
[----:B------:R-:W5:Y:S01]  /*18c30*/  LDL.LU R44, [R1+0x188] ;  /* 0x00018800012c7983 */ /* 0x000f620000300800 */
[----:B------:R-:W-:Y:S01]  /*18c40*/  SEL R20, R4, R5, P4 ;  /* 0x0000000504147207 */ /* 0x000fe20002000000 */
[----:B------:R-:W-:Y:S02]  /*18c50*/  FFMA R158, R0, R158, R36 ;  /* 0x0000009e009e7223 */ /* 0x000fe40000000024 */
[----:B------:R-:W5:Y:S01]  /*18c60*/  LDL.LU R42, [R1+0x18c] ;  /* 0x00018c00012a7983 */ /* 0x000f620000300800 */
[----:B------:R-:W-:-:S03]  /*18c70*/  SEL R27, R5, R4, P4 ;  /* 0x00000004051b7207 */ /* 0x000fc60002000000 */
[----:B------:R-:W5:Y:S01]  /*18c80*/  LDL.LU R40, [R1+0x198] ;  /* 0x0001980001287983 */ /* 0x000f620000300800 */
[----:B------:R-:W-:-:S03]  /*18c90*/  LOP3.LUT R2, R2, 0xf, RZ, 0xc0, !PT ;  /* 0x0000000f02027812 */ /* 0x000fc600078ec0ff */
[----:B------:R-:W5:Y:S01]  /*18ca0*/  LDL.LU R38, [R1+0x19c] ;  /* 0x00019c0001267983 */ /* 0x000f620000300800 */
[----:B------:R-:W-:-:S03]  /*18cb0*/  SEL R13, R15, R19, P4 ;  /* 0x000000130f0d7207 */ /* 0x000fc60002000000 */
[----:B------:R1:W-:Y:S01]  /*18cc0*/  SHFL.IDX PT, R5, R34, R3, 0x1c1f ;  /* 0x001c1f0322057589 */ /* 0x0003e200000e0000 */
[----:B------:R-:W-:-:S03]  /*18cd0*/  SEL R39, R19, R15, P4 ;  /* 0x0000000f13277207 */ /* 0x000fc60002000000 */
[----:B------:R-:W5:Y:S01]  /*18ce0*/  LDL.LU R36, [R1+0x1a8] ;  /* 0x0001a80001247983 */ /* 0x000f620000300800 */
[----:B------:R-:W-:-:S03]  /*18cf0*/  SEL R15, R10, R11, P4 ;  /* 0x0000000b0a0f7207 */ /* 0x000fc60002000000 */
[----:B------:R2:W-:Y:S01]  /*18d00*/  SHFL.IDX PT, R6, R32, R3, 0x1c1f ;  /* 0x001c1f0320067589 */ /* 0x0005e200000e0000 */
[----:B------:R-:W-:-:S03]  /*18d10*/  SEL R19, R12, R14, P4 ;  /* 0x0000000e0c137207 */ /* 0x000fc60002000000 */
[----:B-1----:R-:W5:Y:S01]  /*18d20*/  LDL.LU R34, [R1+0x1ac] ;  /* 0x0001ac0001227983 */ /* 0x002f620000300800 */
[----:B------:R-:W-:-:S03]  /*18d30*/  SEL R33, R14, R12, P4 ;  /* 0x0000000c0e217207 */ /* 0x000fc60002000000 */
[----:B------:R1:W-:Y:S01]  /*18d40*/  SHFL.IDX PT, R7, R30, R3, 0x1c1f ;  /* 0x001c1f031e077589 */ /* 0x0003e200000e0000 */
[----:B------:R-:W-:-:S03]  /*18d50*/  SEL R35, R11, R10, P4 ;  /* 0x0000000a0b237207 */ /* 0x000fc60002000000 */
[----:B--2---:R-:W2:Y:S04]  /*18d60*/  LDL.LU R32, [R1+0x1b8] ;  /* 0x0001b80001207983 */ /* 0x004ea80000300800 */
[----:B------:R3:W-:Y:S04]  /*18d70*/  SHFL.IDX PT, R8, R28, R3, 0x1c1f ;  /* 0x001c1f031c087589 */ /* 0x0007e800000e0000 */
[----:B-1----:R-:W2:Y:S04]  /*18d80*/  LDL.LU R30, [R1+0x1bc] ;  /* 0x0001bc00011e7983 */ /* 0x002ea80000300800 */
[----:B------:R1:W-:Y:S04]  /*18d90*/  SHFL.IDX PT, R9, R26, R3, 0x1c1f ;  /* 0x001c1f031a097589 */ /* 0x0003e800000e0000 */
[----:B---3--:R-:W3:Y:S04]  /*18da0*/  LDL.LU R28, [R1+0x1c8] ;  /* 0x0001c800011c7983 */ /* 0x008ee80000300800 */
[----:B------:R-:W-:Y:S04]  /*18db0*/  SHFL.IDX PT, R4, R37, R3, 0x1c1f ;  /* 0x001c1f0325047589 */ /* 0x000fe800000e0000 */
[----:B------:R4:W-:Y:S04]  /*18dc0*/  SHFL.IDX PT, R10, R24, R3, 0x1c1f ;  /* 0x001c1f03180a7589 */ /* 0x0009e800000e0000 */
[----:B-1----:R-:W3:Y:S04]  /*18dd0*/  LDL.LU R26, [R1+0x1cc] ;  /* 0x0001cc00011a7983 */ /* 0x002ee80000300800 */
[----:B------:R1:W-:Y:S04]  /*18de0*/  SHFL.IDX PT, R37, R23, R2, 0x1c1f ;  /* 0x001c1f0217257589 */ /* 0x0003e800000e0000 */
[----:B----4-:R-:W4:Y:S04]  /*18df0*/  LDL.LU R24, [R1+0x1d8] ;  /* 0x0001d80001187983 */ /* 0x010f280000300800 */
[----:B------:R1:W-:Y:S04]  /*18e00*/  SHFL.IDX PT, R11, R22, R3, 0x1c1f ;  /* 0x001c1f03160b7589 */ /* 0x0003e800000e0000 */
[----:B-1----:R-:W4:Y:S04]  /*18e10*/  LDL.LU R23, [R1+0x1dc] ;  /* 0x0001dc0001177983 */ /* 0x002f280000300800 */
[----:B------:R1:W-:Y:S04]  /*18e20*/  SHFL.IDX PT, R12, R21, R3, 0x1c1f ;  /* 0x001c1f03150c7589 */ /* 0x0003e800000e0000 */
[----:B------:R-:W4:Y:S04]  /*18e30*/  LDL.LU R22, [R1+0x1e8] ;  /* 0x0001e80001167983 */ /* 0x000f280000300800 */
[----:B------:R-:W-:Y:S04]  /*18e40*/  SHFL.IDX PT, R13, R13, R3, 0x1c1f ;  /* 0x001c1f030d0d7589 */ /* 0x000fe800000e0000 */
[----:B------:R-:W-:Y:S04]  /*18e50*/  SHFL.IDX PT, R14, R19, R3, 0x1c1f ;  /* 0x001c1f03130e7589 */ /* 0x000fe800000e0000 */
[----:B------:R-:W-:Y:S04]  /*18e60*/  SHFL.IDX PT, R15, R15, R3, 0x1c1f ;  /* 0x001c1f030f0f7589 */ /* 0x000fe800000e0000 */
[----:B------:R-:W-:Y:S04]  /*18e70*/  SHFL.IDX PT, R16, R16, R3, 0x1c1f ;  /* 0x001c1f0310107589 */ /* 0x000fe800000e0000 */
[----:B------:R-:W-:Y:S04]  /*18e80*/  SHFL.IDX PT, R17, R17, R3, 0x1c1f ;  /* 0x001c1f0311117589 */ /* 0x000fe800000e0000 */
[----:B------:R-:W-:Y:S04]  /*18e90*/  SHFL.IDX PT, R18, R18, R3, 0x1c1f ;  /* 0x001c1f0312127589 */ /* 0x000fe800000e0000 */
[----:B------:R1:W-:Y:S04]  /*18ea0*/  SHFL.IDX PT, R20, R20, R3, 0x1c1f ;  /* 0x001c1f0314147589 */ /* 0x0003e800000e0000 */
[----:B-1----:R-:W4:Y:S04]  /*18eb0*/  LDL.LU R21, [R1+0x1ec] ;  /* 0x0001ec0001157983 */ /* 0x002f280000300800 */
[----:B------:R-:W1:Y:S04]  /*18ec0*/  SHFL.IDX PT, R53, R53, R2, 0x1c1f ;  /* 0x001c1f0235357589 */ /* 0x000e6800000e0000 */
        /* <DEDUP_REMOVED lines=13> */
[----:B------:R5:W1:Y:S04]  /*18fa0*/  SHFL.IDX PT, R27, R27, R2, 0x1c1f ;  /* 0x001c1f021b1b7589 */ /* 0x000a6800000e0000 */
[----:B------:R-:W4:Y:S04]  /*18fb0*/  LDL.LU R3, [R1+0x1f8] ;  /* 0x0001f80001037983 */ /* 0x000f280000300800 */
[----:B-----5:R-:W5:Y:S01]  /*18fc0*/  LDL.LU R2, [R1+0x1fc] ;  /* 0x0001fc0001027983 */ /* 0x020f620000300800 */
        /* <DEDUP_REMOVED lines=96> */
[----:B------:R1:W-:Y:S01]  /*195d0*/  STL [R1+0x168], R52 ;  /* 0x0001683401007387 */ /* 0x0003e20000100800 */
[----:B------:R-:W-:-:S03]  /*195e0*/  FMUL R36, R36, R0 ;  /* 0x0000000024247220 */ /* 0x000fc60000400000 */
[----:B------:R-:W-:Y:S01]  /*195f0*/  STL [R1+0x16c], R50 ;  /* 0x00016c3201007387 */ /* 0x000fe20000100800 */
[----:B------:R-:W-:-:S03]  /*19600*/  FMUL R34, R34, R0 ;  /* 0x0000000022227220 */ /* 0x000fc60000400000 */
[----:B------:R1:W-:Y:S01]  /*19610*/  STL [R1+0x178], R48 ;  /* 0x0001783001007387 */ /* 0x0003e20000100800 */
[----:B--2---:R-:W-:-:S03]  /*19620*/  FMUL R32, R32, R0 ;  /* 0x0000000020207220 */ /* 0x004fc60000400000 */
[----:B------:R-:W-:Y:S01]  /*19630*/  STL [R1+0x17c], R46 ;  /* 0x00017c2e01007387 */ /* 0x000fe20000100800 */
[----:B------:R-:W-:-:S03]  /*19640*/  FMUL R30, R30, R0 ;  /* 0x000000001e1e7220 */ /* 0x000fc60000400000 */
[----:B------:R2:W-:Y:S01]  /*19650*/  STL [R1+0x188], R44 ;  /* 0x0001882c01007387 */ /* 0x0005e20000100800 */
[----:B---3--:R-:W-:-:S03]  /*19660*/  FMUL R28, R28, R0 ;  /* 0x000000001c1c7220 */ /* 0x008fc60000400000 */
[----:B------:R-:W-:Y:S01]  /*19670*/  STL [R1+0x18c], R42 ;  /* 0x00018c2a01007387 */ /* 0x000fe20000100800 */
[----:B------:R-:W-:-:S03]  /*19680*/  FMUL R26, R26, R0 ;  /* 0x000000001a1a7220 */ /* 0x000fc60000400000 */
[----:B------:R3:W-:Y:S01]  /*19690*/  STL [R1+0x198], R40 ;  /* 0x0001982801007387 */ /* 0x0007e20000100800 */
[----:B----4-:R-:W-:-:S03]  /*196a0*/  FMUL R24, R24, R0 ;  /* 0x0000000018187220 */ /* 0x010fc60000400000 */
[----:B------:R-:W-:Y:S01]  /*196b0*/  STL [R1+0x19c], R38 ;  /* 0x00019c2601007387 */ /* 0x000fe20000100800 */
[----:B------:R-:W-:-:S03]  /*196c0*/  FMUL R23, R23, R0 ;  /* 0x0000000017177220 */ /* 0x000fc60000400000 */
[----:B------:R4:W-:Y:S01]  /*196d0*/  STL [R1+0x1a8], R36 ;  /* 0x0001a82401007387 */ /* 0x0009e20000100800 */
[----:B------:R-:W-:-:S03]  /*196e0*/  FMUL R22, R22, R0 ;  /* 0x0000000016167220 */ /* 0x000fc60000400000 */
[----:B------:R-:W-:Y:S04]  /*196f0*/  STL [R1+0x1ac], R34 ;  /* 0x0001ac2201007387 */ /* 0x000fe80000100800 */
[----:B------:R4:W-:Y:S04]  /*19700*/  STL [R1+0x1b8], R32 ;  /* 0x0001b82001007387 */ /* 0x0009e80000100800 */
[----:B------:R-:W-:Y:S04]  /*19710*/  STL [R1+0x1bc], R30 ;  /* 0x0001bc1e01007387 */ /* 0x000fe80000100800 */
[----:B------:R4:W-:Y:S01]  /*19720*/  STL [R1+0x1c8], R28 ;  /* 0x0001c81c01007387 */ /* 0x0009e20000100800 */
[----:B------:R-:W-:-:S03]  /*19730*/  FMUL R21, R21, R0 ;  /* 0x0000000015157220 */ /* 0x000fc60000400000 */
[----:B------:R-:W-:Y:S04]  /*19740*/  STL [R1+0x1cc], R26 ;  /* 0x0001cc1a01007387 */ /* 0x000fe80000100800 */
[----:B------:R4:W-:Y:S04]  /*19750*/  STL [R1+0x1d8], R24 ;  /* 0x0001d81801007387 */ /* 0x0009e80000100800 */
[----:B------:R1:W-:Y:S04]  /*19760*/  STL [R1+0x1dc], R23 ;  /* 0x0001dc1701007387 */ /* 0x0003e80000100800 */
[----:B------:R2:W-:Y:S04]  /*19770*/  STL [R1+0x1e8], R22 ;  /* 0x0001e81601007387 */ /* 0x0005e80000100800 */
[----:B------:R2:W-:Y:S01]  /*19780*/  STL [R1+0x1ec], R21 ;  /* 0x0001ec1501007387 */ /* 0x0005e20000100800 */
[----:B------:R-:W-:Y:S01]  /*19790*/  ULEA UR7, UR6, UR7, 0x3 ;  /* 0x0000000706077291 */ /* 0x000fe2000f8e183f */
[----:B------:R-:W-:-:S02]  /*197a0*/  SHF.L.U32 R19, R157, 0x1f, RZ ;  /* 0x0000001f9d137819 */ /* 0x000fc400000006ff */
[-C--:B-1----:R-:W-:Y:S02]  /*197b0*/  PRMT R52, R4, R161.reuse, R53 ;  /* 0x000000a104347216 */ /* 0x082fe40000000035 */
[-C--:B------:R-:W-:Y:S02]  /*197c0*/  PRMT R54, R5, R161.reuse, R55 ;  /* 0x000000a105367216 */ /* 0x080fe40000000037 */
[-C--:B------:R-:W-:Y:S02]  /*197d0*/  PRMT R48, R6, R161.reuse, R49 ;  /* 0x000000a106307216 */ /* 0x080fe40000000031 */
[----:B------:R1:W1:Y:S01]  /*197e0*/  SYNCS.PHASECHK.TRANS64.TRYWAIT P2, [UR7+0xb0000], R19 ;  /* 0x0b000013ff0075a7 */ /* 0x0002620008040147 */
[-C--:B------:R-:W-:Y:S02]  /*197f0*/  PRMT R50, R7, R161.reuse, R51 ;  /* 0x000000a107327216 */ /* 0x080fe40000000033 */
[-C--:B--2---:R-:W-:Y:S02]  /*19800*/  PRMT R44, R8, R161.reuse, R45 ;  /* 0x000000a1082c7216 */ /* 0x084fe4000000002d */
[----:B------:R-:W-:-:S02]  /*19810*/  PRMT R46, R9, R161, R47 ;  /* 0x000000a1092e7216 */ /* 0x000fc4000000002f */
[-C--:B---3--:R-:W-:Y:S02]  /*19820*/  PRMT R40, R10, R161.reuse, R41 ;  /* 0x000000a10a287216 */ /* 0x088fe40000000029 */
[----:B------:R-:W-:Y:S01]  /*19830*/  PRMT R42, R11, R161, R43 ;  /* 0x000000a10b2a7216 */ /* 0x000fe2000000002b */
[-C--:B------:R-:W-:Y:S01]  /*19840*/  FMUL R3, R3, R0.reuse ;  /* 0x0000000003037220 */ /* 0x080fe20000400000 */
[----:B-----5:R-:W-:-:S04]  /*19850*/  FMUL R2, R2, R0 ;  /* 0x0000000002027220 */ /* 0x020fc80000400000 */
[----:B------:R2:W-:Y:S04]  /*19860*/  STL [R1+0x1f8], R3 ;  /* 0x0001f80301007387 */ /* 0x0005e80000100800 */
[----:B------:R2:W-:Y:S01]  /*19870*/  STL [R1+0x1fc], R2 ;  /* 0x0001fc0201007387 */ /* 0x0005e20000100800 */
[-C--:B----4-:R-:W-:Y:S02]  /*19880*/  PRMT R36, R12, R161.reuse, R37 ;  /* 0x000000a10c247216 */ /* 0x090fe40000000025 */
[-C--:B------:R-:W-:Y:S02]  /*19890*/  PRMT R38, R13, R161.reuse, R39 ;  /* 0x000000a10d267216 */ /* 0x080fe40000000027 */
[-C--:B------:R-:W-:Y:S02]  /*198a0*/  PRMT R32, R14, R161.reuse, R33 ;  /* 0x000000a10e207216 */ /* 0x080fe40000000021 */
[----:B------:R-:W-:-:S02]  /*198b0*/  PRMT R34, R15, R161, R35 ;  /* 0x000000a10f227216 */ /* 0x000fc40000000023 */
[-C--:B------:R-:W-:Y:S02]  /*198c0*/  PRMT R28, R16, R161.reuse, R29 ;  /* 0x000000a1101c7216 */ /* 0x080fe4000000001d */
[-C--:B------:R-:W-:Y:S02]  /*198d0*/  PRMT R30, R17, R161.reuse, R31 ;  /* 0x000000a1111e7216 */ /* 0x080fe4000000001f */
[-C--:B------:R-:W-:Y:S02]  /*198e0*/  PRMT R24, R18, R161.reuse, R25 ;  /* 0x000000a112187216 */ /* 0x080fe40000000019 */
[----:B------:R-:W-:Y:S02]  /*198f0*/  PRMT R26, R20, R161, R27 ;  /* 0x000000a1141a7216 */ /* 0x000fe4000000001b */
[-C--:B------:R-:W-:Y:S02]  /*19900*/  PRMT R53, R4, R160.reuse, R53 ;  /* 0x000000a004357216 */ /* 0x080fe40000000035 */
[----:B------:R-:W-:-:S02]  /*19910*/  PRMT R55, R5, R160, R55 ;  /* 0x000000a005377216 */ /* 0x000fc40000000037 */
[-C--:B------:R-:W-:Y:S02]  /*19920*/  PRMT R49, R6, R160.reuse, R49 ;  /* 0x000000a006317216 */ /* 0x080fe40000000031 */
[-C--:B------:R-:W-:Y:S02]  /*19930*/  PRMT R51, R7, R160.reuse, R51 ;  /* 0x000000a007337216 */ /* 0x080fe40000000033 */
[-C--:B------:R-:W-:Y:S02]  /*19940*/  PRMT R45, R8, R160.reuse, R45 ;  /* 0x000000a0082d7216 */ /* 0x080fe4000000002d */
[-C--:B------:R-:W-:Y:S02]  /*19950*/  PRMT R47, R9, R160.reuse, R47 ;  /* 0x000000a0092f7216 */ /* 0x080fe4000000002f */
        /* <DEDUP_REMOVED lines=9> */
[----:B------:R-:W-:Y:S01]  /*199f0*/  PRMT R27, R20, R160, R27 ;  /* 0x000000a0141b7216 */ /* 0x000fe2000000001b */
[----:B-12---:R-:W-:Y:S06]  /*19a00*/  @!P0 BRA `(.L_x_27) ;  /* 0x0000000000048947 */ /* 0x006fec0003800000 */
[----:B------:R-:W-:Y:S01]  /*19a10*/  BPT.TRAP 0x1 ;  /* 0x000000040000795c */ /* 0x000fe20000300000 */
.L_x_27:
[----:B------:R-:W-:Y:S05]  /*19a20*/  @P2 BRA `(.L_x_28) ;  /* 0x0000000000082947 */ /* 0x000fea0003800000 */
[----:B------:R-:W1:Y:S02]  /*19a30*/  SYNCS.PHASECHK.TRANS64.TRYWAIT P2, [UR7+0xb0000], R19 ;  /* 0x0b000013ff0075a7 */ /* 0x000e640008040147 */
[----:B-1----:R-:W-:Y:S05]  /*19a40*/  @!P2 BRA `(.L_x_29) ;  /* 0x000001180084a947 */ /* 0x002fea0003800000 */
.L_x_28:
[----:B------:R-:W-:Y:S01]  /*19a50*/  STL [R1+0xc24], R40 ;  /* 0x000c242801007387 */ /* 0x000fe20000100800 */
[----:B------:R-:W-:-:S03]  /*19a60*/  R2UR UR7, R162 ;  /* 0x00000000a20772ca */ /* 0x000fc600000e0000 */
        /* <DEDUP_REMOVED lines=28> */
[----:B------:R-:W3:Y:S04]  /*19c30*/  LDL.LU.64 R56, [R1] ;  /* 0x0000000001387983 */ /* 0x000ee80000300a00 */
[----:B------:R-:W4:Y:S04]  /*19c40*/  LDL.LU.64 R58, [R1+0x8] ;  /* 0x00000800013a7983 */ /* 0x000f280000300a00 */
[----:B------:R-:W3:Y:S04]  /*19c50*/  LDL.LU.64 R60, [R1+0x10] ;  /* 0x00001000013c7983 */ /* 0x000ee80000300a00 */
        /* <DEDUP_REMOVED lines=45> */
[----:B--2---:R-:W2:Y:S04]  /*19f30*/  LDL.LU.64 R152, [R1+0x180] ;  /* 0x0001800001987983 */ /* 0x004ea80000300a00 */
[----:B------:R-:W3:Y:S04]  /*19f40*/  LDL.LU.64 R154, [R1+0x188] ;  /* 0x00018800019a7983 */ /* 0x000ee80000300a00 */
[----:B------:R-:W4:Y:S04]  /*19f50*/  LDL.LU.64 R156, [R1+0x190] ;  /* 0x00019000019c7983 */ /* 0x000f280000300a00 */
[----:B------:R-:W2:Y:S04]  /*19f60*/  LDL.LU.64 R158, [R1+0x198] ;  /* 0x00019800019e7983 */ /* 0x000ea80000300a00 */
        /* <DEDUP_REMOVED lines=12> */
[----:B--2---:R-:W-:Y:S04]  /*1a030*/  STL.64 [R1+0x1150], R182 ;  /* 0x001150b601007387 */ /* 0x004fe80000100a00 */
[----:B----4-:R-:W-:Y:S04]  /*1a040*/  STL.64 [R1+0x1148], R180 ;  /* 0x001148b401007387 */ /* 0x010fe80000100a00 */
[----:B---3--:R-:W-:Y:S04]  /*1a050*/  STL.64 [R1+0x1140], R178 ;  /* 0x001140b201007387 */ /* 0x008fe80000100a00 */
        /* <DEDUP_REMOVED lines=61> */
[----:B--2---:R-:W2:Y:S04]  /*1a430*/  LDL.LU.64 R56, [R1+0x200] ;  /* 0x0002000001387983 */ /* 0x004ea80000300a00 */
        /* <DEDUP_REMOVED lines=63> */
[----:B------:R-:W-:Y:S01]  /*1a830*/  ULEA UR10, UR6, UR7, 0xd ;  /* 0x00000007060a7291 */ /* 0x000fe2000f8e683f */
[----:B------:R-:W-:Y:S01]  /*1a840*/  UMOV UR11, 0x40000040 ;  /* 0x40000040000b7882 */ /* 0x000fe20000000000 */
[----:B--2---:R-:W-:-:S07]  /*1a850*/  WARPGROUP.ARRIVE ;  /* 0x00000000000079c5 */ /* 0x004fce0000000000 */
[----:B------:R-:W-:Y:S03]  /*1a860*/  QGMMA.64x256x32.F32.E4M3.E4M3 R56, R52, gdesc[UR8], R56, gsb0 ;  /* 0x03e0000834387df3 */ /* 0x000fe60008000838 */
[----:B------:R-:W-:Y:S02]  /*1a870*/  WARPGROUP.DEPBAR.LE gsb0, 0x0 ;  /* 0x00008000000079c5 */ /* 0x000fe40000010000 */
[----:B------:R-:W-:Y:S01]  /*1a880*/  STL.64 [R1+0x200], R56 ;  /* 0x0002003801007387 */ /* 0x000fe20000100a00 */
[----:B------:R-:W-:Y:S01]  /*1a890*/  IMAD.MOV.U32 R2, RZ, RZ, R182 ;  /* 0x000000ffff027224 */ /* 0x000fe200078e00b6 */
[----:B-1----:R-:W-:Y:S01]  /*1a8a0*/  MOV R0, R183 ;  /* 0x000000b700007202 */ /* 0x002fe20000000f00 */
        /* <DEDUP_REMOVED lines=122> */
[----:B------:R-:W-:-:S02]  /*1b050*/  MOV R233, R91 ;  /* 0x0000005b00e97202 */ /* 0x000fc40000000f00 */
[----:B------:R-:W-:Y:S01]  /*1b060*/  MOV R235, R89 ;  /* 0x0000005900eb7202 */ /* 0x000fe20000000f00 */
        /* <DEDUP_REMOVED lines=50> */
[----:B------:R-:W-:Y:S01]  /*1b390*/  UMOV UR15, 0x40000040 ;  /* 0x40000040000f7882 */ /* 0x000fe20000000000 */
[----:B--2---:R-:W-:-:S07]  /*1b3a0*/  WARPGROUP.ARRIVE ;  /* 0x00000000000079c5 */ /* 0x004fce0000000000 */
        /* <DEDUP_REMOVED lines=160> */
[----:B------:R-:W-:-:S04]  /*1bdb0*/  UMOV UR15, 0x40000040 ;  /* 0x40000040000f7882 */ /* 0x000fc80000000000 */
        /* <DEDUP_REMOVED lines=592> */
[----:B------:R-:W3:Y:S04]  /*1e2c0*/  LDL.LU R37, [R1+0xc10] ;  /* 0x000c100001257983 */ /* 0x000ee80000300800 */
        /* <DEDUP_REMOVED lines=241> */
[----:B------:R-:W-:Y:S01]  /*1f1e0*/  UMOV UR15, 0x40000040 ;  /* 0x40000040000f7882 */ /* 0x000fe20000000000 */
[----:B---3--:R-:W-:-:S07]  /*1f1f0*/  WARPGROUP.ARRIVE ;  /* 0x00000000000079c5 */ /* 0x008fce0000000000 */
        /* <DEDUP_REMOVED lines=15> */
[----:B------:R-:W-:-:S03]  /*1f2f0*/  MOV R4, R180 ;  /* 0x000000b400047202 */ /* 0x000fc60000000f00 */
[----:B------:R-:W-:Y:S01]  /*1f300*/  STL.64 [R1+0x258], R78 ;  /* 0x0002584e01007387 */ /* 0x000fe20000100a00 */
[----:B------:R-:W-:Y:S01]  /*1f310*/  MOV R3, R181 ;  /* 0x000000b500037202 */ /* 0x000fe20000000f00 */
[----:B------:R-:W-:Y:S02]  /*1f320*/  IMAD.MOV.U32 R5, RZ, RZ, R179 ;  /* 0x000000ffff057224 */ /* 0x000fe400078e00b3 */
[----:B------:R1:W-:Y:S01]  /*1f330*/  STL [R1+0x260], R80 ;  /* 0x0002605001007387 */ /* 0x0003e20000100800 */
[----:B------:R-:W-:Y:S01]  /*1f340*/  MOV R6, R178 ;  /* 0x000000b200067202 */ /* 0x000fe20000000f00 */
[----:B------:R-:W-:Y:S02]  /*1f350*/  IMAD.MOV.U32 R8, RZ, RZ, R176 ;  /* 0x000000ffff087224 */ /* 0x000fe400078e00b0 */
[----:B------:R-:W2:Y:S01]  /*1f360*/  LDL.LU.64 R182, [R1+0xad0] ;  /* 0x000ad00001b67983 */ /* 0x000ea20000300a00 */
[----:B------:R-:W-:-:S03]  /*1f370*/  MOV R7, R177 ;  /* 0x000000b100077202 */ /* 0x000fc60000000f00 */
[----:B------:R-:W2:Y:S01]  /*1f380*/  LDL.LU.64 R180, [R1+0xac8] ;  /* 0x000ac80001b47983 */ /* 0x000ea20000300a00 */
[----:B------:R-:W-:Y:S01]  /*1f390*/  MOV R10, R174 ;  /* 0x000000ae000a7202 */ /* 0x000fe20000000f00 */
[----:B------:R-:W-:Y:S01]  /*1f3a0*/  IMAD.MOV.U32 R11, RZ, RZ, R173 ;  /* 0x000000ffff0b7224 */ /* 0x000fe200078e00ad */
[----:B------:R-:W-:Y:S01]  /*1f3b0*/  MOV R9, R175 ;  /* 0x000000af00097202 */ /* 0x000fe20000000f00 */
[----:B------:R-:W2:Y:S01]  /*1f3c0*/  LDL.LU.64 R178, [R1+0xac0] ;  /* 0x000ac00001b27983 */ /* 0x000ea20000300a00 */
        /* <DEDUP_REMOVED lines=135> */
[----:B------:R-:W-:-:S03]  /*1fc40*/  MOV R34, R83 ;  /* 0x0000005300227202 */ /* 0x000fc60000000f00 */
[----:B------:R-:W2:Y:S01]  /*1fc50*/  LDL.LU.64 R86, [R1+0x950] ;  /* 0x0009500001567983 */ /* 0x000ea20000300a00 */
[----:B------:R-:W-:-:S03]  /*1fc60*/  MOV R32, R81 ;  /* 0x0000005100207202 */ /* 0x000fc60000000f00 */
        /* <DEDUP_REMOVED lines=85> */
[----:B------:R-:W-:-:S03]  /*201c0*/  MOV R136, R35 ;  /* 0x0000002300887202 */ /* 0x000fc60000000f00 */
        /* <DEDUP_REMOVED lines=67> */
[----:B------:R-:W-:Y:S01]  /*20600*/  MOV R193, R55 ;  /* 0x0000003700c17202 */ /* 0x000fe20000000f00 */
[----:B------:R-:W-:Y:S01]  /*20610*/  UMOV UR15, 0x40000040 ;  /* 0x40000040000f7882 */ /* 0x000fe20000000000 */
[----:B------:R-:W-:Y:S01]  /*20620*/  MOV R195, R53 ;  /* 0x0000003500c37202 */ /* 0x000fe20000000f00 */
[----:B------:R-:W3:Y:S01]  /*20630*/  LDL.LU R28, [R1+0x8c4] ;  /* 0x0008c400011c7983 */ /* 0x000ee20000300800 */
[----:B------:R-:W-:-:S02]  /*20640*/  MOV R196, R52 ;  /* 0x0000003400c47202 */ /* 0x000fc40000000f00 */
[----:B------:R-:W-:Y:S01]  /*20650*/  MOV R198, R50 ;  /* 0x0000003200c67202 */ /* 0x000fe20000000f00 */
[----:B------:R-:W3:Y:S01]  /*20660*/  LDL.LU R29, [R1+0x8c0] ;  /* 0x0008c000011d7983 */ /* 0x000ee20000300800 */
[----:B------:R-:W-:Y:S02]  /*20670*/  MOV R199, R49 ;  /* 0x0000003100c77202 */ /* 0x000fe40000000f00 */
[----:B------:R-:W-:Y:S01]  /*20680*/  MOV R201, R47 ;  /* 0x0000002f00c97202 */ /* 0x000fe20000000f00 */
[----:B------:R-:W3:Y:S01]  /*20690*/  LDL.LU R30, [R1+0x8bc] ;  /* 0x0008bc00011e7983 */ /* 0x000ee20000300800 */
[----:B------:R-:W-:Y:S02]  /*206a0*/  MOV R202, R46 ;  /* 0x0000002e00ca7202 */ /* 0x000fe40000000f00 */
[----:B------:R-:W-:Y:S01]  /*206b0*/  MOV R204, R44 ;  /* 0x0000002c00cc7202 */ /* 0x000fe20000000f00 */
[----:B------:R-:W3:Y:S01]  /*206c0*/  LDL.LU R31, [R1+0x8b8] ;  /* 0x0008b800011f7983 */ /* 0x000ee20000300800 */
[----:B------:R-:W-:-:S02]  /*206d0*/  MOV R205, R43 ;  /* 0x0000002b00cd7202 */ /* 0x000fc40000000f00 */
[----:B------:R-:W-:Y:S02]  /*206e0*/  MOV R207, R41 ;  /* 0x0000002900cf7202 */ /* 0x000fe40000000f00 */
[----:B------:R-:W-:Y:S02]  /*206f0*/  MOV R208, R40 ;  /* 0x0000002800d07202 */ /* 0x000fe40000000f00 */
[----:B------:R-:W-:Y:S02]  /*20700*/  MOV R210, R26 ;  /* 0x0000001a00d27202 */ /* 0x000fe40000000f00 */
[----:B------:R-:W-:Y:S02]  /*20710*/  MOV R211, R25 ;  /* 0x0000001900d37202 */ /* 0x000fe40000000f00 */
[----:B------:R-:W-:Y:S02]  /*20720*/  MOV R213, R23 ;  /* 0x0000001700d57202 */ /* 0x000fe40000000f00 */
        /* <DEDUP_REMOVED lines=14> */
[----:B------:R-:W-:-:S06]  /*20810*/  MOV R235, R0 ;  /* 0x0000000000eb7202 */ /* 0x000fcc0000000f00 */
        /* <DEDUP_REMOVED lines=256> */
[----:B------:R-:W-:Y:S01]  /*21820*/  IMAD.MOV.U32 R4, RZ, RZ, R180 ;  /* 0x000000ffff047224 */ /* 0x000fe200078e00b4 */
[----:B------:R-:W-:Y:S02]  /*21830*/  MOV R3, R181 ;  /* 0x000000b500037202 */ /* 0x000fe40000000f00 */
[----:B------:R-:W-:Y:S01]  /*21840*/  STL.64 [R1+0x258], R78 ;  /* 0x0002584e01007387 */ /* 0x000fe20000100a00 */
[----:B------:R-:W-:-:S03]  /*21850*/  MOV R6, R178 ;  /* 0x000000b200067202 */ /* 0x000fc60000000f00 */
[----:B------:R1:W-:Y:S01]  /*21860*/  STL [R1+0x260], R80 ;  /* 0x0002605001007387 */ /* 0x0003e20000100800 */
[----:B------:R-:W-:Y:S01]  /*21870*/  MOV R5, R179 ;  /* 0x000000b300057202 */ /* 0x000fe20000000f00 */
[----:B------:R-:W-:Y:S02]  /*21880*/  IMAD.MOV.U32 R7, RZ, RZ, R177 ;  /* 0x000000ffff077224 */ /* 0x000fe400078e00b1 */
        /* <DEDUP_REMOVED lines=512> */
[----:B------:R2:W5:Y:S04]  /*23890*/  LDL.LU.64 R156, [R1+0x410] ;  /* 0x00041000019c7983 */ /* 0x0005680000300a00 */
[----:B------:R2:W5:Y:S04]  /*238a0*/  LDL.LU.64 R154, [R1+0x408] ;  /* 0x00040800019a7983 */ /* 0x0005680000300a00 */
[----:B------:R2:W5:Y:S01]  /*238b0*/  LDL.LU.64 R152, [R1+0x400] ;  /* 0x0004000001987983 */ /* 0x0005620000300a00 */
[----:B------:R-:W-:Y:S05]  /*238c0*/  @!P0 BRA `(.L_x_30) ;  /* 0x0000000000048947 */ /* 0x000fea0003800000 */
[----:B------:R-:W-:Y:S01]  /*238d0*/  BPT.TRAP 0x1 ;  /* 0x000000040000795c */ /* 0x000fe20000300000 */
.L_x_30:
[----:B-----5:R-:W-:Y:S02]  /*238e0*/  R2UR UR10, R153 ;  /* 0x00000000990a72ca */ /* 0x020fe400000e0000 */
[----:B------:R-:W-:-:S13]  /*238f0*/  R2UR UR7, R156 ;  /* 0x000000009c0772ca */ /* 0x000fda00000e0000 */
[----:B------:R-:W-:-:S04]  /*23900*/  ULEA UR7, UR7, UR10, 0x3 ;  /* 0x0000000a07077291 */ /* 0x000fc8000f8e183f */
[----:B------:R-:W-:-:S04]  /*23910*/  UIADD3 UR7, UR7, 0xb0028, URZ ;  /* 0x000b002807077890 */ /* 0x000fc8000fffe03f */
[----:B------:R-:W-:-:S09]  /*23920*/  UPRMT UR7, URZ, 0x654, UR7 ;  /* 0x000006543f077896 */ /* 0x000fd20008000007 */
[----:B------:R-:W-:Y:S01]  /*23930*/  SYNCS.ARRIVE.TRANS64.RED.A1T0 RZ, [UR7], RZ ;  /* 0x000000ffffff79a7 */ /* 0x000fe20008100407 */
[----:B------:R-:W-:Y:S05]  /*23940*/  @P1 BRA `(.L_x_31) ;  /* 0x0000000000041947 */ /* 0x000fea0003800000 */
[----:B------:R-:W-:Y:S01]  /*23950*/  BPT.TRAP 0x1 ;  /* 0x000000040000795c */ /* 0x000fe20000300000 */
.L_x_31:
[----:B------:R-:W-:-:S13]  /*23960*/  R2UR UR7, R156 ;  /* 0x000000009c0772ca */ /* 0x000fda00000e0000 */
[----:B------:R-:W-:-:S04]  /*23970*/  UIADD3 UR7, UR7, 0x1, URZ ;  /* 0x0000000107077890 */ /* 0x000fc8000fffe03f */
[----:B------:R-:W-:-:S04]  /*23980*/  UISETP.NE.AND UP0, UPT, UR7, 0x5, UPT ;  /* 0x000000050700788c */ /* 0x000fc8000bf05270 */
[----:B------:R-:W-:Y:S01]  /*23990*/  USEL UR10, UR7, URZ, UP0 ;  /* 0x0000003f070a7287 */ /* 0x000fe20008000000 */
[----:B------:R-:W-:Y:S11]  /*239a0*/  @!P0 BRA `(.L_x_32) ;  /* 0x0000000000048947 */ /* 0x000ff60003800000 */
[----:B------:R-:W-:Y:S01]  /*239b0*/  BPT.TRAP 0x1 ;  /* 0x000000040000795c */ /* 0x000fe20000300000 */
.L_x_32:
[----:B------:R-:W-:-:S13]  /*239c0*/  R2UR UR7, R153 ;  /* 0x00000000990772ca */ /* 0x000fda00000e0000 */
[----:B------:R-:W-:-:S04]  /*239d0*/  ULEA UR7, UR10, UR7, 0x3 ;  /* 0x000000070a077291 */ /* 0x000fc8000f8e183f */
[----:B------:R-:W-:-:S04]  /*239e0*/  UIADD3 UR7, UR7, 0xb0028, URZ ;  /* 0x000b002807077890 */ /* 0x000fc8000fffe03f */
[----:B------:R-:W-:-:S09]  /*239f0*/  UPRMT UR7, URZ, 0x654, UR7 ;  /* 0x000006543f077896 */ /* 0x000fd20008000007 */
[----:B------:R-:W-:Y:S01]  /*23a00*/  SYNCS.ARRIVE.TRANS64.RED.A1T0 RZ, [UR7], RZ ;  /* 0x000000ffffff79a7 */ /* 0x000fe20008100407 */
[----:B------:R-:W-:Y:S05]  /*23a10*/  @P1 BRA `(.L_x_33) ;  /* 0x0000000000041947 */ /* 0x000fea0003800000 */
[----:B------:R-:W-:Y:S01]  /*23a20*/  BPT.TRAP 0x1 ;  /* 0x000000040000795c */ /* 0x000fe20000300000 */
.L_x_33:
[----:B------:R-:W-:Y:S01]  /*23a30*/  UIADD3 UR61, UR6, 0x1, URZ ;  /* 0x00000001063d7890 */ /* 0x000fe2000fffe03f */
[C---:B------:R-:W-:Y:S01]  /*23a40*/  ISETP.GT.AND P2, PT, R155.reuse, 0x2, PT ;  /* 0x000000029b00780c */ /* 0x040fe20003f44270 */
[----:B------:R-:W-:Y:S01]  /*23a50*/  UIADD3 UR6, UR10, 0x1, URZ ;  /* 0x000000010a067890 */ /* 0x000fe2000fffe03f */
[----:B------:R-:W-:Y:S01]  /*23a60*/  VIADD R0, R155, 0xffffffff ;  /* 0xffffffff9b007836 */ /* 0x000fe20000000000 */
[----:B------:R-:W-:Y:S01]  /*23a70*/  UISETP.NE.AND UP2, UPT, UR61, 0x5, UPT ;  /* 0x000000053d00788c */ /* 0x000fe2000bf45270 */
[----:B------:R-:W-:Y:S01]  /*23a80*/  IMAD.MOV.U32 R3, RZ, RZ, R154 ;  /* 0x000000ffff037224 */ /* 0x000fe200078e009a */
[----:B------:R-:W-:Y:S01]  /*23a90*/  UISETP.NE.AND UP0, UPT, UR6, 0x5, UPT ;  /* 0x000000050600788c */ /* 0x000fe2000bf05270 */
[----:B------:R-:W-:Y:S01]  /*23aa0*/  MOV R12, R152 ;  /* 0x00000098000c7202 */ /* 0x000fe20000000f00 */
[----:B------:R-:W-:Y:S01]  /*23ab0*/  USEL UR7, URZ, 0x1, UP2 ;  /* 0x000000013f077887 */ /* 0x000fe20009000000 */
[----:B------:R-:W-:Y:S01]  /*23ac0*/  MOV R155, R0 ;  /* 0x00000000009b7202 */ /* 0x000fe20000000f00 */
[----:B------:R-:W-:-:S02]  /*23ad0*/  USEL UR6, UR6, URZ, UP0 ;  /* 0x0000003f06067287 */ /* 0x000fc40008000000 */
[----:B------:R-:W-:Y:S02]  /*23ae0*/  USEL UR61, UR61, URZ, UP2 ;  /* 0x0000003f3d3d7287 */ /* 0x000fe40009000000 */
[----:B------:R-:W-:Y:S02]  /*23af0*/  LOP3.LUT R0, R157, UR7, RZ, 0x3c, !PT ;  /* 0x000000079d007c12 */ /* 0x000fe4000f8e3cff */
[----:B------:R-:W-:Y:S01]  /*23b00*/  MOV R156, UR6 ;  /* 0x00000006009c7c02 */ /* 0x000fe20008000f00 */
[----:B------:R-:W-:Y:S07]  /*23b10*/  @P2 BRA `(.L_x_34) ;  /* 0xfffffecc00bc2947 */ /* 0x000fee000383ffff */
.L_x_23:
[----:B------:R-:W1:Y:S01]  /*23b20*/  SHFL.BFLY PT, R0, R159, 0x1, 0x1f ;  /* 0x0c201f009f007f89 */ /* 0x000e6200000e0000 */
[----:B------:R-:W-:Y:S01]  /*23b30*/  BSSY B0, `(.L_x_35) ;  /* 0x0000025000007945 */ /* 0x000fe20003800000 */
[----:B------:R-:W-:Y:S01]  /*23b40*/  MOV R10, 0x7f800000 ;  /* 0x7f800000000a7802 */ /* 0x000fe20000000f00 */
[----:B------:R-:W-:Y:S01]  /*23b50*/  IMAD.MOV.U32 R9, RZ, RZ, 0x3f800000 ;  /* 0x3f800000ff097424 */ /* 0x000fe200078e00ff */
[----:B------:R-:W3:Y:S01]  /*23b60*/  SHFL.BFLY PT, R2, R158, 0x1, 0x1f ;  /* 0x0c201f009e027f89 */ /* 0x000ee200000e0000 */
[----:B------:R-:W-:Y:S01]  /*23b70*/  MOV R8, 0x7f800000 ;  /* 0x7f80000000087802 */ /* 0x000fe20000000f00 */
[----:B-1----:R-:W-:Y:S01]  /*23b80*/  FADD R159, R0, R159 ;  /* 0x0000009f009f7221 */ /* 0x002fe20000000000 */
[----:B---3--:R-:W-:-:S04]  /*23b90*/  FADD R158, R2, R158 ;  /* 0x0000009e029e7221 */ /* 0x008fc80000000000 */
[----:B------:R-:W1:Y:S04]  /*23ba0*/  SHFL.BFLY PT, R0, R159, 0x2, 0x1f ;  /* 0x0c401f009f007f89 */ /* 0x000e6800000e0000 */
[----:B------:R-:W3:Y:S01]  /*23bb0*/  SHFL.BFLY PT, R11, R158, 0x2, 0x1f ;  /* 0x0c401f009e0b7f89 */ /* 0x000ee200000e0000 */
[C---:B-1----:R-:W-:Y:S01]  /*23bc0*/  FSETP.NE.AND P0, PT, R159.reuse, -R0, PT ;  /* 0x800000009f00720b */ /* 0x042fe20003f05000 */
[----:B------:R-:W-:Y:S01]  /*23bd0*/  FADD R159, R159, R0 ;  /* 0x000000009f9f7221 */ /* 0x000fe20000000000 */
[----:B------:R-:W-:Y:S01]  /*23be0*/  MOV R0, 0x3f800000 ;  /* 0x3f80000000007802 */ /* 0x000fe20000000f00 */
[----:B---3--:R-:W-:-:S10]  /*23bf0*/  FADD R4, R158, R11 ;  /* 0x0000000b9e047221 */ /* 0x008fd40000000000 */
[----:B------:R-:W-:Y:S05]  /*23c00*/  @!P0 BRA `(.L_x_36) ;  /* 0x00000000005c8947 */ /* 0x000fea0003800000 */
[----:B------:R-:W-:Y:S01]  /*23c10*/  IMAD.MOV.U32 R0, RZ, RZ, R159 ;  /* 0x000000ffff007224 */ /* 0x000fe200078e009f */
[----:B------:R-:W-:Y:S04]  /*23c20*/  BSSY B1, `(.L_x_37) ;  /* 0x000000d000017945 */ /* 0x000fe80003800000 */
[----:B------:R-:W-:-:S04]  /*23c30*/  IADD3 R2, R0, 0x1800000, RZ ;  /* 0x0180000000027810 */ /* 0x000fc80007ffe0ff */
[----:B------:R-:W-:-:S04]  /*23c40*/  LOP3.LUT R2, R2, 0x7f800000, RZ, 0xc0, !PT ;  /* 0x7f80000002027812 */ /* 0x000fc800078ec0ff */
[----:B------:R-:W-:-:S13]  /*23c50*/  ISETP.GT.U32.AND P0, PT, R2, 0x1ffffff, PT ;  /* 0x01ffffff0200780c */ /* 0x000fda0003f04070 */
[----:B------:R-:W-:Y:S05]  /*23c60*/  @P0 BRA `(.L_x_38) ;  /* 0x0000000000100947 */ /* 0x000fea0003800000 */
[----:B------:R-:W-:-:S07]  /*23c70*/  MOV R7, 0x23c90 ;  /* 0x00023c9000077802 */ /* 0x000fce0000000f00 */
[----:B--2---:R-:W-:Y:S05]  /*23c80*/  CALL.REL.NOINC `($__internal_0_$__cuda_sm20_rcp_rn_f32_slowpath) ;  /* 0x00000078009c7944 */ /* 0x004fea0003c00000 */
[----:B------:R-:W-:Y:S01]  /*23c90*/  MOV R2, R5 ;  /* 0x0000000500027202 */ /* 0x000fe20000000f00 */
[----:B------:R-:W-:Y:S06]  /*23ca0*/  BRA `(.L_x_39) ;  /* 0x0000000000107947 */ /* 0x000fec0003800000 */
.L_x_38:
[----:B------:R-:W1:Y:S02]  /*23cb0*/  MUFU.RCP R2, R0 ;  /* 0x0000000000027308 */ /* 0x000e640000001000 */
[----:B-1----:R-:W-:-:S04]  /*23cc0*/  FFMA R3, R0, R2, -1 ;  /* 0xbf80000000037423 */ /* 0x002fc80000000002 */
[----:B------:R-:W-:-:S04]  /*23cd0*/  FADD.FTZ R3, -R3, -RZ ;  /* 0x800000ff03037221 */ /* 0x000fc80000010100 */
[----:B------:R-:W-:-:S07]  /*23ce0*/  FFMA R2, R2, R3, R2 ;  /* 0x0000000302027223 */ /* 0x000fce0000000002 */
.L_x_39:
[----:B------:R-:W-:Y:S05]  /*23cf0*/  BSYNC B1 ;  /* 0x0000000000017941 */ /* 0x000fea0003800000 */
.L_x_37:
[----:B------:R-:W-:Y:S01]  /*23d00*/  FSETP.GEU.AND P0, PT, |R0|, 1.175494350822287508e-38, PT ;  /* 0x008000000000780b */ /* 0x000fe20003f0e200 */
[----:B------:R-:W-:-:S12]  /*23d10*/  ULDC UR4, c[0x0][0x600] ;  /* 0x0001800000047ab9 */ /* 0x000fd80000000800 */
[----:B------:R-:W-:-:S06]  /*23d20*/  @!P0 FMUL R0, R0, 16777216 ;  /* 0x4b80000000008820 */ /* 0x000fcc0000400000 */
[----:B------:R-:W1:Y:S02]  /*23d30*/  MUFU.LG2 R0, R0 ;  /* 0x0000000000007308 */ /* 0x000e640000000c00 */
[----:B-1----:R-:W-:-:S04]  /*23d40*/  @!P0 FADD R0, R0, -24 ;  /* 0xc1c0000000008421 */ /* 0x002fc80000000000 */
[----:B------:R-:W-:-:S04]  /*23d50*/  FMUL R0, R0, 0.69314718246459960938 ;  /* 0x3f31721800007820 */ /* 0x000fc80000400000 */
[----:B------:R-:W-:Y:S01]  /*23d60*/  FFMA R8, R154, UR4, R0 ;  /* 0x000000049a087c23 */ /* 0x000fe20008000000 */
[----:B------:R-:W-:-:S07]  /*23d70*/  IMAD.MOV.U32 R0, RZ, RZ, R2 ;  /* 0x000000ffff007224 */ /* 0x000fce00078e0002 */
.L_x_36:
[----:B------:R-:W-:Y:S05]  /*23d80*/  BSYNC B0 ;  /* 0x0000000000007941 */ /* 0x000fea0003800000 */
.L_x_35:
[----:B------:R-:W3:Y:S01]  /*23d90*/  LDL.LU R71, [R1+0x200] ;  /* 0x0002000001477983 */ /* 0x000ee20000300800 */
[----:B------:R-:W-:-:S03]  /*23da0*/  ULDC UR4, c[0x0][0x608] ;  /* 0x0001820000047ab9 */ /* 0x000fc60000000800 */
[----:B------:R-:W4:Y:S04]  /*23db0*/  LDL.LU R70, [R1+0x204] ;  /* 0x0002040001467983 */ /* 0x000f280000300800 */
[----:B------:R-:W5:Y:S04]  /*23dc0*/  LDL.LU R69, [R1+0x210] ;  /* 0x0002100001457983 */ /* 0x000f680000300800 */
        /* <DEDUP_REMOVED lines=61> */
[----:B------:R-:W-:Y:S01]  /*241a0*/  FMUL R0, R0, UR4 ;  /* 0x0000000400007c20 */ /* 0x000fe20008400000 */
[----:B------:R-:W-:Y:S01]  /*241b0*/  FSETP.NE.AND P0, PT, R158, -R11, PT ;  /* 0x8000000b9e00720b */ /* 0x000fe20003f05000 */
[----:B------:R-:W-:Y:S02]  /*241c0*/  BSSY B0, `(.L_x_40) ;  /* 0x0000102000007945 */ /* 0x000fe40003800000 */
[-C--:B---3--:R-:W-:Y:S01]  /*241d0*/  FMUL R125, R71, R0.reuse ;  /* 0x00000000477d7220 */ /* 0x088fe20000400000 */
[-C--:B----4-:R-:W-:Y:S01]  /*241e0*/  FMUL R124, R70, R0.reuse ;  /* 0x00000000467c7220 */ /* 0x090fe20000400000 */
[-C--:B-----5:R-:W-:Y:S01]  /*241f0*/  FMUL R122, R69, R0.reuse ;  /* 0x00000000457a7220 */ /* 0x0a0fe20000400000 */
[-C--:B--2---:R-:W-:Y:S01]  /*24200*/  FMUL R120, R68, R0.reuse ;  /* 0x0000000044787220 */ /* 0x084fe20000400000 */
[-C--:B------:R-:W-:Y:S01]  /*24210*/  FMUL R123, R67, R0.reuse ;  /* 0x00000000437b7220 */ /* 0x080fe20000400000 */
        /* <DEDUP_REMOVED lines=26> */
[----:B------:R-:W-:-:S02]  /*243c0*/  FMUL R149, R40, R0 ;  /* 0x0000000028957220 */ /* 0x000fc40000400000 */
[----:B------:R-:W2:Y:S01]  /*243d0*/  LDL.LU R40, [R1] ;  /* 0x0000000001287983 */ /* 0x000ea20000300800 */
[----:B------:R-:W-:-:S03]  /*243e0*/  FMUL R156, R39, R0 ;  /* 0x00000000279c7220 */ /* 0x000fc60000400000 */
[----:B------:R-:W3:Y:S01]  /*243f0*/  LDL.LU R39, [R1+0x4] ;  /* 0x0000040001277983 */ /* 0x000ee20000300800 */
[----:B------:R-:W-:-:S03]  /*24400*/  FMUL R151, R38, R0 ;  /* 0x0000000026977220 */ /* 0x000fc60000400000 */
[----:B------:R-:W4:Y:S01]  /*24410*/  LDL.LU R38, [R1+0x10] ;  /* 0x0000100001267983 */ /* 0x000f220000300800 */
[----:B------:R-:W-:-:S03]  /*24420*/  FMUL R159, R37, R0 ;  /* 0x00000000259f7220 */ /* 0x000fc60000400000 */
[----:B------:R-:W5:Y:S01]  /*24430*/  LDL.LU R37, [R1+0x14] ;  /* 0x0000140001257983 */ /* 0x000f620000300800 */
[----:B------:R-:W-:-:S03]  /*24440*/  FMUL R155, R36, R0 ;  /* 0x00000000249b7220 */ /* 0x000fc60000400000 */
[----:B------:R-:W2:Y:S01]  /*24450*/  LDL.LU R36, [R1+0x20] ;  /* 0x0000200001247983 */ /* 0x000ea20000300800 */
[----:B------:R-:W-:-:S03]  /*24460*/  FMUL R161, R35, R0 ;  /* 0x0000000023a17220 */ /* 0x000fc60000400000 */
[----:B------:R-:W3:Y:S01]  /*24470*/  LDL.LU R35, [R1+0x24] ;  /* 0x0000240001237983 */ /* 0x000ee20000300800 */
        /* <DEDUP_REMOVED lines=54> */
[-C--:B----4-:R-:W-:Y:S01]  /*247e0*/  FMUL R203, R38, R0.reuse ;  /* 0x0000000026cb7220 */ /* 0x090fe20000400000 */
[-C--:B-----5:R-:W-:Y:S01]  /*247f0*/  FMUL R197, R37, R0.reuse ;  /* 0x0000000025c57220 */ /* 0x0a0fe20000400000 */
[-C--:B--2---:R-:W-:Y:S01]  /*24800*/  FMUL R207, R36, R0.reuse ;  /* 0x0000000024cf7220 */ /* 0x084fe20000400000 */
[-C--:B---3--:R-:W-:Y:S01]  /*24810*/  FMUL R201, R35, R0.reuse ;  /* 0x0000000023c97220 */ /* 0x088fe20000400000 */
        /* <DEDUP_REMOVED lines=9> */
[----:B------:R-:W-:-:S04]  /*248b0*/  FMUL R18, R18, R0 ;  /* 0x0000000012127220 */ /* 0x000fc80000400000 */
[----:B------:R1:W-:Y:S01]  /*248c0*/  STL [R1+0x50], R20 ;  /* 0x0000501401007387 */ /* 0x0003e20000100800 */
[----:B------:R-:W-:-:S03]  /*248d0*/  FMUL R16, R16, R0 ;  /* 0x0000000010107220 */ /* 0x000fc60000400000 */
        /* <DEDUP_REMOVED lines=16> */
[----:B------:R-:W5:Y:S04]  /*249e0*/  LDL.LU R38, [R1+0x104] ;  /* 0x0001040001267983 */ /* 0x000f680000300800 */
[----:B------:R5:W-:Y:S04]  /*249f0*/  STL [R1+0x84], R3 ;  /* 0x0000840301007387 */ /* 0x000be80000100800 */
[----:B------:R-:W5:Y:S04]  /*24a00*/  LDL.LU R37, [R1+0x110] ;  /* 0x0001100001257983 */ /* 0x000f680000300800 */
[----:B------:R5:W-:Y:S04]  /*24a10*/  STL [R1+0xb0], R2 ;  /* 0x0000b00201007387 */ /* 0x000be80000100800 */
[----:B------:R-:W5:Y:S04]  /*24a20*/  LDL.LU R36, [R1+0x114] ;  /* 0x0001140001247983 */ /* 0x000f680000300800 */
[----:B------:R-:W5:Y:S04]  /*24a30*/  LDL.LU R35, [R1+0x120] ;  /* 0x0001200001237983 */ /* 0x000f680000300800 */
[----:B------:R-:W5:Y:S04]  /*24a40*/  LDL.LU R34, [R1+0x124] ;  /* 0x0001240001227983 */ /* 0x000f680000300800 */
[----:B------:R-:W5:Y:S04]  /*24a50*/  LDL.LU R33, [R1+0x130] ;  /* 0x0001300001217983 */ /* 0x000f680000300800 */
[----:B------:R-:W5:Y:S04]  /*24a60*/  LDL.LU R32, [R1+0x134] ;  /* 0x0001340001207983 */ /* 0x000f680000300800 */
[----:B------:R-:W5:Y:S01]  /*24a70*/  LDL.LU R31, [R1+0x140] ;  /* 0x00014000011f7983 */ /* 0x000f620000300800 */
[----:B------:R-:W-:-:S03]  /*24a80*/  FMUL R229, R26, R0 ;  /* 0x000000001ae57220 */ /* 0x000fc60000400000 */
        /* <DEDUP_REMOVED lines=10> */
[----:B------:R-:W5:Y:S04]  /*24b30*/  LDL.LU R25, [R1+0x170] ;  /* 0x0001700001197983 */ /* 0x000f680000300800 */
[----:B------:R-:W5:Y:S01]  /*24b40*/  LDL.LU R24, [R1+0x174] ;  /* 0x0001740001187983 */ /* 0x000f620000300800 */
[----:B------:R-:W-:-:S03]  /*24b50*/  FMUL R235, R19, R0 ;  /* 0x0000000013eb7220 */ /* 0x000fc60000400000 */
[----:B------:R-:W5:Y:S04]  /*24b60*/  LDL.LU R23, [R1+0x180] ;  /* 0x0001800001177983 */ /* 0x000f680000300800 */
[----:B------:R-:W5:Y:S01]  /*24b70*/  LDL.LU R22, [R1+0x184] ;  /* 0x0001840001167983 */ /* 0x000f620000300800 */
[----:B------:R-:W-:-:S03]  /*24b80*/  FMUL R237, R17, R0 ;  /* 0x0000000011ed7220 */ /* 0x000fc60000400000 */
[----:B------:R-:W5:Y:S04]  /*24b90*/  LDL.LU R21, [R1+0x190] ;  /* 0x0001900001157983 */ /* 0x000f680000300800 */
[----:B-1----:R-:W5:Y:S04]  /*24ba0*/  LDL.LU R20, [R1+0x194] ;  /* 0x0001940001147983 */ /* 0x002f680000300800 */
[----:B------:R-:W5:Y:S04]  /*24bb0*/  LDL.LU R19, [R1+0x1a0] ;  /* 0x0001a00001137983 */ /* 0x000f680000300800 */
[----:B--2---:R-:W2:Y:S04]  /*24bc0*/  LDL.LU R18, [R1+0x1a4] ;  /* 0x0001a40001127983 */ /* 0x004ea80000300800 */
[----:B------:R-:W2:Y:S04]  /*24bd0*/  LDL.LU R17, [R1+0x1b0] ;  /* 0x0001b00001117983 */ /* 0x000ea80000300800 */
[----:B---3--:R-:W3:Y:S04]  /*24be0*/  LDL.LU R16, [R1+0x1b4] ;  /* 0x0001b40001107983 */ /* 0x008ee80000300800 */
[----:B----4-:R-:W4:Y:S04]  /*24bf0*/  LDL.LU R15, [R1+0x1c0] ;  /* 0x0001c000010f7983 */ /* 0x010f280000300800 */
[----:B-----5:R-:W5:Y:S04]  /*24c00*/  LDL.LU R14, [R1+0x1c4] ;  /* 0x0001c400010e7983 */ /* 0x020f680000300800 */
[----:B------:R-:W5:Y:S04]  /*24c10*/  LDL.LU R13, [R1+0x1d0] ;  /* 0x0001d000010d7983 */ /* 0x000f680000300800 */
[----:B------:R-:W5:Y:S04]  /*24c20*/  LDL.LU R12, [R1+0x1d4] ;  /* 0x0001d400010c7983 */ /* 0x000f680000300800 */
[----:B------:R-:W5:Y:S04]  /*24c30*/  LDL.LU R7, [R1+0x1e0] ;  /* 0x0001e00001077983 */ /* 0x000f680000300800 */
[----:B------:R-:W5:Y:S04]  /*24c40*/  LDL.LU R6, [R1+0x1e4] ;  /* 0x0001e40001067983 */ /* 0x000f680000300800 */
[----:B------:R-:W5:Y:S04]  /*24c50*/  LDL.LU R3, [R1+0x1f0] ;  /* 0x0001f00001037983 */ /* 0x000f680000300800 */
[----:B------:R-:W5:Y:S01]  /*24c60*/  LDL.LU R2, [R1+0x1f4] ;  /* 0x0001f40001027983 */ /* 0x000f620000300800 */
        /* <DEDUP_REMOVED lines=41> */
[----:B--2---:R-:W-:-:S03]  /*24f00*/  FMUL R18, R18, R0 ;  /* 0x0000000012127220 */ /* 0x004fc60000400000 */
[----:B------:R1:W-:Y:S01]  /*24f10*/  STL [R1+0x150], R19 ;  /* 0x0001501301007387 */ /* 0x0003e20000100800 */
[----:B------:R-:W-:-:S03]  /*24f20*/  FMUL R17, R17, R0 ;  /* 0x0000000011117220 */ /* 0x000fc60000400000 */
[----:B------:R1:W-:Y:S01]  /*24f30*/  STL [R1+0x134], R18 ;  /* 0x0001341201007387 */ /* 0x0003e20000100800 */
[----:B---3--:R-:W-:-:S03]  /*24f40*/  FMUL R16, R16, R0 ;  /* 0x0000000010107220 */ /* 0x008fc60000400000 */
[----:B------:R1:W-:Y:S01]  /*24f50*/  STL [R1+0x160], R17 ;  /* 0x0001601101007387 */ /* 0x0003e20000100800 */
[----:B----4-:R-:W-:-:S03]  /*24f60*/  FMUL R15, R15, R0 ;  /* 0x000000000f0f7220 */ /* 0x010fc60000400000 */
[----:B------:R1:W-:Y:S01]  /*24f70*/  STL [R1+0x144], R16 ;  /* 0x0001441001007387 */ /* 0x0003e20000100800 */
[----:B-----5:R-:W-:-:S03]  /*24f80*/  FMUL R14, R14, R0 ;  /* 0x000000000e0e7220 */ /* 0x020fc60000400000 */
        /* <DEDUP_REMOVED lines=12> */
[----:B------:R1:W-:Y:S04]  /*25050*/  STL [R1+0x194], R3 ;  /* 0x0001940301007387 */ /* 0x0003e80000100800 */
[----:B------:R1:W-:Y:S01]  /*25060*/  STL [R1+0x184], R0 ;  /* 0x0001840001007387 */ /* 0x0003e20000100800 */
[----:B------:R-:W-:Y:S05]  /*25070*/  @!P0 BRA `(.L_x_41) ;  /* 0x0000000000588947 */ /* 0x000fea0003800000 */
[----:B-1----:R-:W-:Y:S01]  /*25080*/  IADD3 R0, R4, 0x1800000, RZ ;  /* 0x0180000004007810 */ /* 0x002fe20007ffe0ff */
[----:B------:R-:W-:Y:S03]  /*25090*/  BSSY B1, `(.L_x_42) ;  /* 0x000000c000017945 */ /* 0x000fe60003800000 */
[----:B------:R-:W-:-:S04]  /*250a0*/  LOP3.LUT R0, R0, 0x7f800000, RZ, 0xc0, !PT ;  /* 0x7f80000000007812 */ /* 0x000fc800078ec0ff */
[----:B------:R-:W-:-:S13]  /*250b0*/  ISETP.GT.U32.AND P0, PT, R0, 0x1ffffff, PT ;  /* 0x01ffffff0000780c */ /* 0x000fda0003f04070 */
[----:B------:R-:W-:Y:S05]  /*250c0*/  @P0 BRA `(.L_x_43) ;  /* 0x0000000000100947 */ /* 0x000fea0003800000 */
[----:B------:R-:W-:Y:S02]  /*250d0*/  MOV R0, R4 ;  /* 0x0000000400007202 */ /* 0x000fe40000000f00 */
[----:B------:R-:W-:-:S07]  /*250e0*/  MOV R7, 0x25100 ;  /* 0x0002510000077802 */ /* 0x000fce0000000f00 */
[----:B------:R-:W-:Y:S05]  /*250f0*/  CALL.REL.NOINC `($__internal_0_$__cuda_sm20_rcp_rn_f32_slowpath) ;  /* 0x0000006400807944 */ /* 0x000fea0003c00000 */
[----:B------:R-:W-:Y:S05]  /*25100*/  BRA `(.L_x_44) ;  /* 0x0000000000107947 */ /* 0x000fea0003800000 */
.L_x_43:
[----:B------:R-:W1:Y:S02]  /*25110*/  MUFU.RCP R5, R4 ;  /* 0x0000000400057308 */ /* 0x000e640000001000 */
[----:B-1----:R-:W-:-:S04]  /*25120*/  FFMA R0, R4, R5, -1 ;  /* 0xbf80000004007423 */ /* 0x002fc80000000005 */
[----:B------:R-:W-:-:S04]  /*25130*/  FADD.FTZ R0, -R0, -RZ ;  /* 0x800000ff00007221 */ /* 0x000fc80000010100 */
[----:B------:R-:W-:-:S07]  /*25140*/  FFMA R5, R5, R0, R5 ;  /* 0x0000000005057223 */ /* 0x000fce0000000005 */
.L_x_44:
[----:B------:R-:W-:Y:S05]  /*25150*/  BSYNC B1 ;  /* 0x0000000000017941 */ /* 0x000fea0003800000 */
.L_x_42:
[----:B------:R-:W-:Y:S01]  /*25160*/  FSETP.GEU.AND P0, PT, |R4|, 1.175494350822287508e-38, PT ;  /* 0x008000000400780b */ /* 0x000fe20003f0e200 */
[----:B------:R-:W-:Y:S01]  /*25170*/  ULDC UR4, c[0x0][0x600] ;  /* 0x0001800000047ab9 */ /* 0x000fe20000000800 */
[----:B------:R-:W-:-:S11]  /*25180*/  IMAD.MOV.U32 R9, RZ, RZ, R5 ;  /* 0x000000ffff097224 */ /* 0x000fd600078e0005 */
[----:B------:R-:W-:-:S06]  /*25190*/  @!P0 FMUL R4, R4, 16777216 ;  /* 0x4b80000004048820 */ /* 0x000fcc0000400000 */
[----:B------:R-:W1:Y:S02]  /*251a0*/  MUFU.LG2 R4, R4 ;  /* 0x0000000400047308 */ /* 0x000e640000000c00 */
[----:B-1----:R-:W-:-:S04]  /*251b0*/  @!P0 FADD R4, R4, -24 ;  /* 0xc1c0000004048421 */ /* 0x002fc80000000000 */
[----:B------:R-:W-:-:S04]  /*251c0*/  FMUL R4, R4, 0.69314718246459960938 ;  /* 0x3f31721804047820 */ /* 0x000fc80000400000 */
[----:B------:R-:W-:-:S07]  /*251d0*/  FFMA R10, R152, UR4, R4 ;  /* 0x00000004980a7c23 */ /* 0x000fce0008000004 */
.L_x_41:
[----:B------:R-:W-:Y:S05]  /*251e0*/  BSYNC B0 ;  /* 0x0000000000007941 */ /* 0x000fea0003800000 */
.L_x_40:
[----:B------:R-:W2:Y:S01]  /*251f0*/  LDL.LU R2, [R1+0x208] ;  /* 0x0002080001027983 */ /* 0x000ea20000300800 */
[----:B------:R-:W-:-:S03]  /*25200*/  ULDC UR4, c[0x0][0x608] ;  /* 0x0001820000047ab9 */ /* 0x000fc60000000800 */
[----:B-1----:R-:W3:Y:S04]  /*25210*/  LDL.LU R16, [R1+0x20c] ;  /* 0x00020c0001107983 */ /* 0x002ee80000300800 */
[----:B------:R-:W4:Y:S04]  /*25220*/  LDL.LU R17, [R1+0x218] ;  /* 0x0002180001117983 */ /* 0x000f280000300800 */
[----:B------:R-:W5:Y:S04]  /*25230*/  LDL.LU R18, [R1+0x21c] ;  /* 0x00021c0001127983 */ /* 0x000f680000300800 */
        /* <DEDUP_REMOVED lines=59> */
[----:B------:R-:W5:Y:S01]  /*255f0*/  LDL.LU R0, [R1+0x3fc] ;  /* 0x0003fc0001007983 */ /* 0x000f620000300800 */
[----:B------:R-:W-:Y:S01]  /*25600*/  FMUL R9, R9, UR4 ;  /* 0x0000000409097c20 */ /* 0x000fe20008400000 */
[----:B------:R-:W-:-:S02]  /*25610*/  R2UR UR5, R163 ;  /* 0x00000000a30572ca */ /* 0x000fc400000e0000 */
[----:B------:R-:W5:Y:S01]  /*25620*/  LDL.LU R81, [R1+0x8] ;  /* 0x0000080001517983 */ /* 0x000f620000300800 */
[----:B------:R-:W-:-:S03]  /*25630*/  R2UR UR6, R153 ;  /* 0x00000000990672ca */ /* 0x000fc600000e0000 */
        /* <DEDUP_REMOVED lines=11> */
[----:B--2---:R-:W-:-:S03]  /*256f0*/  FMUL R2, R2, R9 ;  /* 0x0000000902027220 */ /* 0x004fc60000400000 */
[----:B------:R-:W2:Y:S01]  /*25700*/  LDL.LU R93, [R1+0x68] ;  /* 0x00006800015d7983 */ /* 0x000ea20000300800 */
[----:B---3--:R-:W-:-:S03]  /*25710*/  FMUL R16, R16, R9 ;  /* 0x0000000910107220 */ /* 0x008fc60000400000 */
[----:B------:R-:W3:Y:S01]  /*25720*/  LDL.LU R94, [R1+0x6c] ;  /* 0x00006c00015e7983 */ /* 0x000ee20000300800 */
[----:B----4-:R-:W-:-:S03]  /*25730*/  FMUL R17, R17, R9 ;  /* 0x0000000911117220 */ /* 0x010fc60000400000 */
[----:B------:R-:W4:Y:S01]  /*25740*/  LDL.LU R95, [R1+0x78] ;  /* 0x00007800015f7983 */ /* 0x000f220000300800 */
[----:B-----5:R-:W-:-:S03]  /*25750*/  FMUL R18, R18, R9 ;  /* 0x0000000912127220 */ /* 0x020fc60000400000 */
        /* <DEDUP_REMOVED lines=71> */
[-C--:B------:R-:W-:Y:S01]  /*25bd0*/  FMUL R68, R21, R9.reuse ;  /* 0x0000000915447220 */ /* 0x080fe20000400000 */
[-C--:B------:R-:W-:Y:S02]  /*25be0*/  FMUL R56, R56, R9.reuse ;  /* 0x0000000938387220 */ /* 0x080fe40000400000 */
[----:B------:R-:W5:Y:S01]  /*25bf0*/  LDL.LU R21, [R1+0x19c] ;  /* 0x00019c0001157983 */ /* 0x000f620000300800 */
[-C--:B------:R-:W-:Y:S01]  /*25c00*/  FMUL R69, R20, R9.reuse ;  /* 0x0000000914457220 */ /* 0x080fe20000400000 */
[-C--:B------:R-:W-:Y:S02]  /*25c10*/  FMUL R57, R57, R9.reuse ;  /* 0x0000000939397220 */ /* 0x080fe40000400000 */
[----:B------:R-:W5:Y:S01]  /*25c20*/  LDL.LU R20, [R1+0x1a8] ;  /* 0x0001a80001147983 */ /* 0x000f620000300800 */
[-C--:B------:R-:W-:Y:S01]  /*25c30*/  FMUL R70, R15, R9.reuse ;  /* 0x000000090f467220 */ /* 0x080fe20000400000 */
[----:B------:R-:W-:-:S02]  /*25c40*/  FMUL R58, R58, R9 ;  /* 0x000000093a3a7220 */ /* 0x000fc40000400000 */
        /* <DEDUP_REMOVED lines=28> */
[----:B------:R-:W-:-:S03]  /*25e10*/  FMUL R80, R0, R9 ;  /* 0x0000000900507220 */ /* 0x000fc60000400000 */
[----:B------:R-:W5:Y:S01]  /*25e20*/  LDL.LU R0, [R1+0x1fc] ;  /* 0x0001fc0001007983 */ /* 0x000f620000300800 */
[----:B------:R-:W-:-:S06]  /*25e30*/  UIADD3 UR4, UR5, -0x1, URZ ;  /* 0xffffffff05047890 */ /* 0x000fcc000fffe03f */
[----:B------:R-:W-:Y:S01]  /*25e40*/  ISETP.NE.AND P0, PT, RZ, UR4, PT ;  /* 0x00000004ff007c0c */ /* 0x000fe2000bf05270 */
[----:B------:R-:W-:Y:S01]  /*25e50*/  ULEA UR4, UR5, UR6, 0x3 ;  /* 0x0000000605047291 */ /* 0x000fe2000f8e183f */
        /* <DEDUP_REMOVED lines=12> */
[-C--:B--2---:R-:W-:Y:S01]  /*25f20*/  FMUL R93, R93, R9.reuse ;  /* 0x000000095d5d7220 */ /* 0x084fe20000400000 */
[-C--:B---3--:R-:W-:Y:S01]  /*25f30*/  FMUL R94, R94, R9.reuse ;  /* 0x000000095e5e7220 */ /* 0x088fe20000400000 */
[-C--:B----4-:R-:W-:Y:S01]  /*25f40*/  FMUL R95, R95, R9.reuse ;  /* 0x000000095f5f7220 */ /* 0x090fe20000400000 */
[-C--:B-----5:R-:W-:Y:S01]  /*25f50*/  FMUL R96, R96, R9.reuse ;  /* 0x0000000960607220 */ /* 0x0a0fe20000400000 */
        /* <DEDUP_REMOVED lines=35> */
[----:B------:R-:W-:Y:S01]  /*26190*/  FMUL R211, R0, R9 ;  /* 0x0000000900d37220 */ /* 0x000fe20000400000 */
[----:B------:R-:W-:-:S04]  /*261a0*/  SEL R0, RZ, 0x1, P0 ;  /* 0x00000001ff007807 */ /* 0x000fc80000000000 */
[----:B------:R-:W-:-:S04]  /*261b0*/  SHF.L.U32 R0, R0, 0x1f, RZ ;  /* 0x0000001f00007819 */ /* 0x000fc800000006ff */
[----:B------:R-:W1:Y:S01]  /*261c0*/  SYNCS.PHASECHK.TRANS64.TRYWAIT P0, [UR4+0xb0098], R0 ;  /* 0x0b009800ff0075a7 */ /* 0x000e620008000144 */
[-C--:B------:R-:W-:Y:S02]  /*261d0*/  FMUL R210, R3, R9.reuse ;  /* 0x0000000903d27220 */ /* 0x080fe40000400000 */
[----:B------:R-:W2:Y:S01]  /*261e0*/  S2R R3, SR_TID.X ;  /* 0x0000000000037919 */ /* 0x000ea20000002100 */
        /* <DEDUP_REMOVED lines=11> */
[----:B-12---:R-:W-:Y:S06]  /*262a0*/  @!P0 BRA `(.L_x_45) ;  /* 0x0000005000848947 */ /* 0x006fec0003800000 */
.L_x_107:
[----:B------:R-:W-:Y:S01]  /*262b0*/  R2UR UR4, R169 ;  /* 0x00000000a90472ca */ /* 0x000fe200000e0000 */
[----:B------:R-:W-:Y:S01]  /*262c0*/  ULDC.64 UR8, c[0x0][0x208] ;  /* 0x0000820000087ab9 */ /* 0x000fe20000000a00 */
[C---:B------:R-:W-:Y:S01]  /*262d0*/  LOP3.LUT P0, RZ, R3.reuse, 0x3, RZ, 0xc0, !PT ;  /* 0x0000000303ff7812 */ /* 0x040fe2000780c0ff */
[----:B------:R-:W-:Y:S01]  /*262e0*/  BSSY B0, `(.L_x_46) ;  /* 0x000001a000007945 */ /* 0x000fe20003800000 */
[----:B------:R-:W-:Y:S02]  /*262f0*/  LOP3.LUT R158, R3, 0x7f, RZ, 0xc0, !PT ;  /* 0x0000007f039e7812 */ /* 0x000fe400078ec0ff */
[----:B------:R-:W-:Y:S02]  /*26300*/  SHF.R.U32.HI R169, RZ, 0x2, R3 ;  /* 0x00000002ffa97819 */ /* 0x000fe40000011603 */
[----:B------:R-:W-:-:S05]  /*26310*/  SHF.R.U32.HI R152, RZ, 0x5, R158 ;  /* 0x00000005ff987819 */ /* 0x000fca000001169e */
[----:B------:R-:W-:Y:S02]  /*26320*/  USHF.L.U32 UR42, UR4, 0x6, URZ ;  /* 0x00000006042a7899 */ /* 0x000fe4000800063f */
[----:B------:R-:W-:Y:S10]  /*26330*/  @P0 BRA `(.L_x_47) ;  /* 0x0000000000500947 */ /* 0x000ff40003800000 */
[----:B------:R-:W2:Y:S01]  /*26340*/  S2UR UR4, SR_CTAID.Y ;  /* 0x00000000000479c3 */ /* 0x000ea20000002600 */
[----:B------:R-:W-:Y:S01]  /*26350*/  LOP3.LUT R3, R169, 0x7, RZ, 0xc0, !PT ;  /* 0x00000007a9037812 */ /* 0x000fe200078ec0ff */
[----:B------:R-:W-:Y:S01]  /*26360*/  ULDC.64 UR6, c[0x0][0x688] ;  /* 0x0001a20000067ab9 */ /* 0x000fe20000000a00 */
[----:B-1----:R-:W-:Y:S01]  /*26370*/  SHF.L.U32 R0, R152, 0x4, RZ ;  /* 0x0000000498007819 */ /* 0x002fe200000006ff */
[----:B------:R-:W-:-:S03]  /*26380*/  ULDC UR10, c[0x0][0x288] ;  /* 0x0000a200000a7ab9 */ /* 0x000fc60000000800 */
[----:B------:R-:W-:Y:S01]  /*26390*/  LOP3.LUT R0, R0, 0xfffffff0, R3, 0xe2, !PT ;  /* 0xfffffff000007812 */ /* 0x000fe200078ee203 */
[----:B------:R-:W1:Y:S03]  /*263a0*/  S2UR UR5, SR_CTAID.Z ;  /* 0x00000000000579c3 */ /* 0x000e660000002700 */
[----:B------:R-:W-:-:S04]  /*263b0*/  IADD3 R3, R0, UR42, RZ ;  /* 0x0000002a00037c10 */ /* 0x000fc8000fffe0ff */
[C---:B------:R-:W-:Y:S01]  /*263c0*/  ISETP.GE.U32.AND P0, PT, R3.reuse, UR10, PT ;  /* 0x0000000a03007c0c */ /* 0x040fe2000bf06070 */
[----:B------:R-:W-:-:S05]  /*263d0*/  VIADD R3, R3, 0x8 ;  /* 0x0000000803037836 */ /* 0x000fca0000000000 */
[----:B------:R-:W-:Y:S01]  /*263e0*/  ISETP.GE.U32.AND P1, PT, R3, UR10, PT ;  /* 0x0000000a03007c0c */ /* 0x000fe2000bf26070 */
[----:B--2---:R-:W-:-:S04]  /*263f0*/  UIMAD UR4, UR4, UR6, UR42 ;  /* 0x00000006040472a4 */ /* 0x004fc8000f8e022a */
[----:B-1----:R-:W-:-:S06]  /*26400*/  UIMAD UR4, UR5, UR7, UR4 ;  /* 0x00000007050472a4 */ /* 0x002fcc000f8e0204 */
[----:B------:R-:W-:Y:S01]  /*26410*/  IADD3 R0, P2, R0, UR4, RZ ;  /* 0x0000000400007c10 */ /* 0x000fe2000ff5e0ff */
[----:B------:R-:W-:-:S03]  /*26420*/  ULDC.64 UR4, c[0x0][0x680] ;  /* 0x0001a00000047ab9 */ /* 0x000fc60000000a00 */
[----:B------:R-:W-:Y:S02]  /*26430*/  IADD3.X R3, RZ, RZ, RZ, P2, !PT ;  /* 0x000000ffff037210 */ /* 0x000fe400017fe4ff */
[----:B------:R-:W-:-:S04]  /*26440*/  LEA R4, P2, R0, UR4, 0x2 ;  /* 0x0000000400047c11 */ /* 0x000fc8000f8410ff */
[----:B------:R-:W-:-:S05]  /*26450*/  LEA.HI.X R5, R0, UR5, R3, 0x2, P2 ;  /* 0x0000000500057c11 */ /* 0x000fca00090f1403 */
[----:B------:R2:W-:Y:S04]  /*26460*/  @!P0 STG.E desc[UR8][R4.64], R8 ;  /* 0x0000000804008986 */ /* 0x0005e8000c101908 */
[----:B------:R2:W-:Y:S02]  /*26470*/  @!P1 STG.E desc[UR8][R4.64+0x20], R10 ;  /* 0x0000200a04009986 */ /* 0x0005e4000c101908 */
.L_x_47:
[----:B------:R-:W-:Y:S05]  /*26480*/  BSYNC B0 ;  /* 0x0000000000007941 */ /* 0x000fea0003800000 */
.L_x_46:
[----:B------:R-:W-:Y:S02]  /*26490*/  ULDC.64 UR4, c[0x0][0x730] ;  /* 0x0001cc0000047ab9 */ /* 0x000fe40000000a00 */
[----:B------:R-:W-:-:S04]  /*264a0*/  ISETP.NE.U32.AND P0, PT, RZ, UR4, PT ;  /* 0x00000004ff007c0c */ /* 0x000fc8000bf05070 */
[----:B------:R-:W-:-:S13]  /*264b0*/  ISETP.NE.AND.EX P0, PT, RZ, UR5, PT, P0 ;  /* 0x00000005ff007c0c */ /* 0x000fda000bf05300 */
[----:B------:R-:W-:Y:S05]  /*264c0*/  @P0 BRA `(.L_x_48) ;  /* 0x0000000000200947 */ /* 0x000fea0003800000 */
[----:B------:R-:W-:Y:S02]  /*264d0*/  ULDC.64 UR4, c[0x0][0x728] ;  /* 0x0001ca0000047ab9 */ /* 0x000fe40000000a00 */
[----:B------:R-:W-:-:S04]  /*264e0*/  ISETP.NE.U32.AND P0, PT, RZ, UR4, PT ;  /* 0x00000004ff007c0c */ /* 0x000fc8000bf05070 */
[----:B------:R-:W-:-:S13]  /*264f0*/  ISETP.NE.AND.EX P0, PT, RZ, UR5, PT, P0 ;  /* 0x00000005ff007c0c */ /* 0x000fda000bf05300 */
[----:B------:R-:W-:Y:S05]  /*26500*/  @!P0 BRA `(.L_x_49) ;  /* 0x00000000000c8947 */ /* 0x000fea0003800000 */
[----:B-12---:R-:W1:Y:S02]  /*26510*/  LDC.64 R4, c[0x0][0x728] ;  /* 0x0001ca00ff047b82 */ /* 0x006e640000000a00 */
[----:B-1----:R4:W5:Y:S01]  /*26520*/  LDG.E R119, desc[UR8][R4.64] ;  /* 0x0000000804777981 */ /* 0x002962000c1e1900 */
[----:B------:R-:W-:Y:S05]  /*26530*/  BRA `(.L_x_48) ;  /* 0x0000000000047947 */ /* 0x000fea0003800000 */
.L_x_49:
[----:B------:R-:W3:Y:S02]  /*26540*/  LDC R119, c[0x0][0x720] ;  /* 0x0001c800ff777b82 */ /* 0x000ee40000000800 */
.L_x_48:
[----:B-1----:R-:W-:-:S04]  /*26550*/  MOV R0, RZ ;  /* 0x000000ff00007202 */ /* 0x002fc80000000f00 */
[----:B------:R-:W-:-:S13]  /*26560*/  LOP3.LUT P0, RZ, R0, 0x1bf, RZ, 0xc0, !PT ;  /* 0x000001bf00ff7812 */ /* 0x000fda000780c0ff */
[----:B------:R-:W-:Y:S05]  /*26570*/  @!P0 BRA `(.L_x_50) ;  /* 0x0000000000408947 */ /* 0x000fea0003800000 */
[----:B------:R-:W-:Y:S01]  /*26580*/  MOV R14, 0x0 ;  /* 0x00000000000e7802 */ /* 0x000fe20000000f00 */
[----:B------:R-:W-:Y:S01]  /*26590*/  ULDC.64 UR4, c[0x4][0x70] ;  /* 0x01001c0000047ab9 */ /* 0x000fe20000000a00 */
[----:B------:R-:W-:Y:S01]  /*265a0*/  ULDC.64 UR6, c[0x4][0x78] ;  /* 0x01001e0000067ab9 */ /* 0x000fe20000000a00 */
[----:B------:R-:W-:Y:S01]  /*265b0*/  ULDC.64 UR8, c[0x4][0x8] ;  /* 0x0100020000087ab9 */ /* 0x000fe20000000a00 */
[----:B--2-4-:R-:W-:Y:S01]  /*265c0*/  MOV R4, UR4 ;  /* 0x0000000400047c02 */ /* 0x014fe20008000f00 */
[----:B------:R-:W-:Y:S01]  /*265d0*/  IMAD.U32 R5, RZ, RZ, UR5 ;  /* 0x00000005ff057e24 */ /* 0x000fe2000f8e00ff */
[----:B------:R-:W1:Y:S01]  /*265e0*/  LDC.64 R14, c[0x4][R14] ;  /* 0x010000000e0e7b82 */ /* 0x000e620000000a00 */
[----:B------:R-:W-:Y:S01]  /*265f0*/  MOV R6, UR6 ;  /* 0x0000000600067c02 */ /* 0x000fe20008000f00 */
[----:B------:R-:W-:Y:S01]  /*26600*/  IMAD.U32 R10, RZ, RZ, UR8 ;  /* 0x00000008ff0a7e24 */ /* 0x000fe2000f8e00ff */
[----:B------:R-:W-:Y:S01]  /*26610*/  MOV R7, UR7 ;  /* 0x0000000700077c02 */ /* 0x000fe20008000f00 */
[----:B------:R-:W-:Y:S01]  /*26620*/  IMAD.MOV.U32 R12, RZ, RZ, 0x1 ;  /* 0x00000001ff0c7424 */ /* 0x000fe200078e00ff */
[----:B------:R-:W-:-:S02]  /*26630*/  MOV R11, UR9 ;  /* 0x00000009000b7c02 */ /* 0x000fc40008000f00 */
[----:B------:R-:W-:Y:S02]  /*26640*/  MOV R8, 0x70 ;  /* 0x0000007000087802 */ /* 0x000fe40000000f00 */
[----:B------:R-:W-:-:S07]  /*26650*/  MOV R13, RZ ;  /* 0x000000ff000d7202 */ /* 0x000fce0000000f00 */
[----:B------:R-:W-:-:S07]  /*26660*/  LEPC R20, `(.L_x_50) ;  /* 0x000000001014794e */ /* 0x000fce0000000000 */
[----:B-1-3-5:R-:W-:Y:S05]  /*26670*/  CALL.ABS.NOINC R14 ;  /* 0x000000000e007343 */ /* 0x02afea0003c00000 */
.L_x_50:
[----:B------:R-:W-:Y:S02]  /*26680*/  R2UR UR4, R163 ;  /* 0x00000000a30472ca */ /* 0x000fe400000e0000 */
[----:B------:R-:W-:-:S11]  /*26690*/  R2UR UR5, R153 ;  /* 0x00000000990572ca */ /* 0x000fd600000e0000 */
[----:B------:R-:W-:Y:S02]  /*266a0*/  UIADD3 UR4, UR4, -0x1, URZ ;  /* 0xffffffff04047890 */ /* 0x000fe4000fffe03f */
[----:B------:R-:W-:-:S04]  /*266b0*/  MOV R118, UR5 ;  /* 0x0000000500767c02 */ /* 0x000fc80008000f00 */
[----:B------:R-:W-:-:S04]  /*266c0*/  IMAD.U32 R0, RZ, RZ, UR4 ;  /* 0x00000004ff007e24 */ /* 0x000fc8000f8e00ff */
[----:B------:R-:W-:-:S05]  /*266d0*/  IMAD R118, R0, 0x2200, R118 ;  /* 0x0000220000767824 */ /* 0x000fca00078e0276 */
        /* <DEDUP_REMOVED lines=12> */
[----:B------:R-:W-:Y:S01]  /*267a0*/  IMAD.MOV.U32 R13, RZ, RZ, RZ ;  /* 0x000000ffff0d7224 */ /* 0x000fe200078e00ff */
[----:B------:R-:W-:-:S02]  /*267b0*/  MOV R10, UR4 ;  /* 0x00000004000a7c02 */ /* 0x000fc40008000f00 */
[----:B------:R-:W-:Y:S02]  /*267c0*/  MOV R8, 0x70 ;  /* 0x0000007000087802 */ /* 0x000fe40000000f00 */
[----:B------:R-:W-:-:S07]  /*267d0*/  MOV R12, 0x1 ;  /* 0x00000001000c7802 */ /* 0x000fce0000000f00 */
[----:B------:R-:W-:-:S07]  /*267e0*/  LEPC R20, `(.L_x_51) ;  /* 0x000000001014794e */ /* 0x000fce0000000000 */
[----:B-1-3-5:R-:W-:Y:S05]  /*267f0*/  CALL.ABS.NOINC R14 ;  /* 0x000000000e007343 */ /* 0x02afea0003c00000 */
.L_x_51:
[----:B------:R-:W-:Y:S01]  /*26800*/  ULDC.64 UR4, c[0x0][0x730] ;  /* 0x0001cc0000047ab9 */ /* 0x000fe20000000a00 */
[----:B--2-4-:R-:W1:Y:S01]  /*26810*/  S2R R4, SR_TID.X ;  /* 0x0000000000047919 */ /* 0x014e620000002100 */
[----:B------:R-:W-:Y:S01]  /*26820*/  ISETP.NE.U32.AND P0, PT, RZ, UR4, PT ;  /* 0x00000004ff007c0c */ /* 0x000fe2000bf05070 */
[----:B------:R-:W-:Y:S01]  /*26830*/  BSSY B0, `(.L_x_52) ;  /* 0x0000025000007945 */ /* 0x000fe20003800000 */
[----:B------:R-:W-:Y:S02]  /*26840*/  SHF.L.U32 R169, R169, 0x6, RZ ;  /* 0x00000006a9a97819 */ /* 0x000fe400000006ff */
[----:B------:R-:W-:Y:S02]  /*26850*/  ISETP.NE.AND.EX P0, PT, RZ, UR5, PT, P0 ;  /* 0x00000005ff007c0c */ /* 0x000fe4000bf05300 */
[----:B------:R-:W-:-:S11]  /*26860*/  IADD3 R158, R158, 0x1f, RZ ;  /* 0x0000001f9e9e7810 */ /* 0x000fd60007ffe0ff */
[----:B---3-5:R-:W2:Y:S01]  /*26870*/  @P0 LDC R119, c[0x0][0x720] ;  /* 0x0001c800ff770b82 */ /* 0x028ea20000000800 */
[----:B------:R-:W-:Y:S01]  /*26880*/  ISETP.GT.U32.AND P0, PT, R158, 0x3e, PT ;  /* 0x0000003e9e00780c */ /* 0x000fe20003f04070 */
[-C--:B--2---:R-:W-:Y:S01]  /*26890*/  FMUL R2, R2, R119.reuse ;  /* 0x0000007702027220 */ /* 0x084fe20000400000 */
[-C--:B------:R-:W-:Y:S01]  /*268a0*/  FMUL R16, R16, R119.reuse ;  /* 0x0000007710107220 */ /* 0x080fe20000400000 */
[-C--:B------:R-:W-:Y:S01]  /*268b0*/  FMUL R125, R125, R119.reuse ;  /* 0x000000777d7d7220 */ /* 0x080fe20000400000 */
[-C--:B------:R-:W-:Y:S01]  /*268c0*/  FMUL R124, R124, R119.reuse ;  /* 0x000000777c7c7220 */ /* 0x080fe20000400000 */
[-C--:B------:R-:W-:Y:S01]  /*268d0*/  FMUL R122, R122, R119.reuse ;  /* 0x000000777a7a7220 */ /* 0x080fe20000400000 */
[-C--:B------:R-:W-:Y:S01]  /*268e0*/  FMUL R120, R120, R119.reuse ;  /* 0x0000007778787220 */ /* 0x080fe20000400000 */
[----:B------:R-:W-:Y:S01]  /*268f0*/  F2FP.SATFINITE.E4M3.F32.PACK_AB_MERGE_C R2, R16, R2, RZ ;  /* 0x000000021002723e */ /* 0x000fe200048070ff */
[----:B------:R-:W-:Y:S01]  /*26900*/  FMUL R17, R17, R119 ;  /* 0x0000007711117220 */ /* 0x000fe20000400000 */
[----:B------:R-:W-:Y:S01]  /*26910*/  F2FP.SATFINITE.E4M3.F32.PACK_AB_MERGE_C R0, R124, R125, RZ ;  /* 0x0000007d7c00723e */ /* 0x000fe200048070ff */
[-C--:B------:R-:W-:Y:S01]  /*26920*/  FMUL R18, R18, R119.reuse ;  /* 0x0000007712127220 */ /* 0x080fe20000400000 */
[-C--:B------:R-:W-:Y:S01]  /*26930*/  FMUL R123, R123, R119.reuse ;  /* 0x000000777b7b7220 */ /* 0x080fe20000400000 */
[----:B------:R1:W-:Y:S01]  /*26940*/  STL [R1+0x40], R2 ;  /* 0x0000400201007387 */ /* 0x0003e20000100800 */
[----:B------:R-:W-:-:S03]  /*26950*/  FMUL R121, R121, R119 ;  /* 0x0000007779797220 */ /* 0x000fc60000400000 */
[----:B------:R2:W-:Y:S02]  /*26960*/  STL [R1+0x44], R0 ;  /* 0x0000440001007387 */ /* 0x0005e40000100800 */
[----:B------:R-:W-:Y:S02]  /*26970*/  F2FP.SATFINITE.E4M3.F32.PACK_AB_MERGE_C R3, R121, R123, RZ ;  /* 0x0000007b7903723e */ /* 0x000fe400048070ff */
[----:B-1----:R-:W-:Y:S02]  /*26980*/  SHF.L.U32 R2, R4, 0x1, RZ ;  /* 0x0000000104027819 */ /* 0x002fe400000006ff */
[----:B--2---:R-:W-:-:S05]  /*26990*/  F2FP.SATFINITE.E4M3.F32.PACK_AB_MERGE_C R0, R120, R122, RZ ;  /* 0x0000007a7800723e */ /* 0x004fca00048070ff */
[----:B------:R1:W-:Y:S02]  /*269a0*/  STL [R1+0x3c], R0 ;  /* 0x00003c0001007387 */ /* 0x0003e40000100800 */
[----:B-1----:R-:W-:-:S05]  /*269b0*/  F2FP.SATFINITE.E4M3.F32.PACK_AB_MERGE_C R0, R18, R17, RZ ;  /* 0x000000111200723e */ /* 0x002fca00048070ff */
[----:B------:R1:W-:Y:S04]  /*269c0*/  STL [R1+0x34], R0 ;  /* 0x0000340001007387 */ /* 0x0003e80000100800 */
[----:B------:R2:W-:Y:S01]  /*269d0*/  STL [R1+0x30], R3 ;  /* 0x0000300301007387 */ /* 0x0005e20000100800 */
[----:B-1----:R-:W-:Y:S02]  /*269e0*/  LOP3.LUT R0, R2, 0x6, RZ, 0xc0, !PT ;  /* 0x0000000602007812 */ /* 0x002fe400078ec0ff */
[----:B--2---:R-:W-:-:S03]  /*269f0*/  SHF.L.U32 R3, R4, 0x4, RZ ;  /* 0x0000000404037819 */ /* 0x004fc600000006ff */
[----:B------:R-:W-:Y:S01]  /*26a00*/  IMAD R0, R152, 0x400, R0 ;  /* 0x0000040098007824 */ /* 0x000fe200078e0200 */
[----:B------:R-:W-:-:S04]  /*26a10*/  LOP3.LUT R3, R3, 0x180, RZ, 0xc0, !PT ;  /* 0x0000018003037812 */ /* 0x000fc800078ec0ff */
[----:B------:R-:W-:Y:S02]  /*26a20*/  LOP3.LUT R2, R3, 0x30, R2, 0xf8, !PT ;  /* 0x0000003003027812 */ /* 0x000fe400078ef802 */
[----:B------:R-:W-:-:S04]  /*26a30*/  LOP3.LUT R3, R169, 0x40, RZ, 0xc0, !PT ;  /* 0x00000040a9037812 */ /* 0x000fc800078ec0ff */
[----:B------:R-:W-:-:S05]  /*26a40*/  IADD3 R0, R2, R0, R3 ;  /* 0x0000000002007210 */ /* 0x000fca0007ffe003 */
[----:B------:R1:W-:Y:S01]  /*26a50*/  STL [R1+0x38], R0 ;  /* 0x0000380001007387 */ /* 0x0003e20000100800 */
[----:B------:R-:W-:Y:S05]  /*26a60*/  @P0 BRA `(.L_x_53) ;  /* 0x0000000000040947 */ /* 0x000fea0003800000 */
[----:B------:R-:W-:-:S04]  /*26a70*/  DEPBAR.LE SB0, 0x1 ;  /* 0x000080400000791a */ /* 0x000fc80000000000 */
.L_x_53:
[----:B------:R-:W-:Y:S05]  /*26a80*/  BSYNC B0 ;  /* 0x0000000000007941 */ /* 0x000fea0003800000 */
.L_x_52:
[-C--:B------:R-:W-:Y:S01]  /*26a90*/  FMUL R3, R19, R119.reuse ;  /* 0x0000007713037220 */ /* 0x080fe20000400000 */
[-C--:B------:R-:W-:Y:S01]  /*26aa0*/  FMUL R2, R22, R119.reuse ;  /* 0x0000007716027220 */ /* 0x080fe20000400000 */
[----:B------:R-:W-:Y:S01]  /*26ab0*/  STL [R1+0x408], R118 ;  /* 0x0004087601007387 */ /* 0x000fe20000100800 */
[-C--:B-1----:R-:W-:Y:S01]  /*26ac0*/  FMUL R0, R127, R119.reuse ;  /* 0x000000777f007220 */ /* 0x082fe20000400000 */
[----:B------:R-:W-:Y:S02]  /*26ad0*/  R2P PR, R4, 0x18 ;  /* 0x0000001804007804 */ /* 0x000fe40000000000 */
[----:B------:R1:W-:Y:S04]  /*26ae0*/  STL [R1+0x404], R163 ;  /* 0x000404a301007387 */ /* 0x0003e80000100800 */
[----:B------:R-:W-:Y:S04]  /*26af0*/  STL [R1+0x400], R153 ;  /* 0x0004009901007387 */ /* 0x000fe80000100800 */
[----:B------:R2:W-:Y:S01]  /*26b00*/  STL [R1+0x2c], R3 ;  /* 0x00002c0301007387 */ /* 0x0005e20000100800 */
[----:B-1----:R-:W-:-:S03]  /*26b10*/  FMUL R163, R26, R119 ;  /* 0x000000771aa37220 */ /* 0x002fc60000400000 */
[----:B------:R1:W-:Y:S04]  /*26b20*/  STL [R1+0x28], R2 ;  /* 0x0000280201007387 */ /* 0x0003e80000100800 */
[----:B------:R3:W-:Y:S01]  /*26b30*/  STL [R1+0x24], R0 ;  /* 0x0000240001007387 */ /* 0x0007e20000100800 */
[-C--:B--2---:R-:W-:Y:S01]  /*26b40*/  FMUL R3, R126, R119.reuse ;  /* 0x000000777e037220 */ /* 0x084fe20000400000 */
[----:B-1----:R-:W-:-:S04]  /*26b50*/  FMUL R2, R23, R119 ;  /* 0x0000007717027220 */ /* 0x002fc80000400000 */
[----:B------:R1:W-:Y:S01]  /*26b60*/  STL [R1+0x20], R3 ;  /* 0x0000200301007387 */ /* 0x0003e20000100800 */
[----:B---3--:R-:W-:-:S03]  /*26b70*/  FMUL R0, R24, R119 ;  /* 0x0000007718007220 */ /* 0x008fc60000400000 */
[----:B------:R2:W-:Y:S01]  /*26b80*/  STL [R1+0x1c], R2 ;  /* 0x00001c0201007387 */ /* 0x0005e20000100800 */
[----:B------:R-:W-:-:S03]  /*26b90*/  FMUL R118, R131, R119 ;  /* 0x0000007783767220 */ /* 0x000fc60000400000 */
[----:B------:R3:W-:Y:S01]  /*26ba0*/  STL [R1+0x18], R0 ;  /* 0x0000180001007387 */ /* 0x0007e20000100800 */
[-C--:B-1----:R-:W-:Y:S01]  /*26bb0*/  FMUL R3, R129, R119.reuse ;  /* 0x0000007781037220 */ /* 0x082fe20000400000 */
[----:B--2---:R-:W-:-:S04]  /*26bc0*/  FMUL R2, R128, R119 ;  /* 0x0000007780027220 */ /* 0x004fc80000400000 */
[----:B------:R-:W-:Y:S01]  /*26bd0*/  STL [R1+0x14], R3 ;  /* 0x0000140301007387 */ /* 0x000fe20000100800 */
[----:B---3--:R-:W-:-:S03]  /*26be0*/  FMUL R0, R25, R119 ;  /* 0x0000007719007220 */ /* 0x008fc60000400000 */
[----:B------:R-:W-:Y:S01]  /*26bf0*/  STL [R1+0x10], R2 ;  /* 0x0000100201007387 */ /* 0x000fe20000100800 */
[-C--:B------:R-:W-:Y:S01]  /*26c00*/  FMUL R153, R130, R119.reuse ;  /* 0x0000007782997220 */ /* 0x080fe20000400000 */
[-C--:B------:R-:W-:Y:S02]  /*26c10*/  FMUL R27, R27, R119.reuse ;  /* 0x000000771b1b7220 */ /* 0x080fe40000400000 */
[----:B------:R1:W-:Y:S01]  /*26c20*/  STL [R1+0x410], R163 ;  /* 0x000410a301007387 */ /* 0x0003e20000100800 */
[----:B------:R-:W-:-:S03]  /*26c30*/  FMUL R28, R28, R119 ;  /* 0x000000771c1c7220 */ /* 0x000fc60000400000 */
[----:B------:R2:W-:Y:S04]  /*26c40*/  STL [R1+0xc], R0 ;  /* 0x00000c0001007387 */ /* 0x0005e80000100800 */
[----:B-1----:R-:W3:Y:S04]  /*26c50*/  LDL.LU R163, [R1+0x90] ;  /* 0x0000900001a37983 */ /* 0x002ee80000300800 */
[----:B------:R1:W-:Y:S01]  /*26c60*/  STL [R1+0x40c], R118 ;  /* 0x00040c7601007387 */ /* 0x0003e20000100800 */
[-C--:B--2---:R-:W-:Y:S01]  /*26c70*/  FMUL R0, R133, R119.reuse ;  /* 0x0000007785007220 */ /* 0x084fe20000400000 */
[-C--:B------:R-:W-:Y:S01]  /*26c80*/  FMUL R2, R132, R119.reuse ;  /* 0x0000007784027220 */ /* 0x080fe20000400000 */
[-C--:B------:R-:W-:Y:S01]  /*26c90*/  FMUL R29, R29, R119.reuse ;  /* 0x000000771d1d7220 */ /* 0x080fe20000400000 */
[----:B-1----:R-:W2:Y:S04]  /*26ca0*/  LDL.LU R118, [R1+0xa0] ;  /* 0x0000a00001767983 */ /* 0x002ea80000300800 */
[----:B------:R1:W-:Y:S01]  /*26cb0*/  STL [R1+0x414], R153 ;  /* 0x0004149901007387 */ /* 0x0003e20000100800 */
[-C--:B------:R-:W-:Y:S01]  /*26cc0*/  FMUL R30, R30, R119.reuse ;  /* 0x000000771e1e7220 */ /* 0x080fe20000400000 */
[----:B------:R-:W-:-:S02]  /*26cd0*/  FMUL R3, R135, R119 ;  /* 0x0000007787037220 */ /* 0x000fc40000400000 */
[----:B-1----:R-:W4:Y:S04]  /*26ce0*/  LDL.LU R153, [R1+0x74] ;  /* 0x0000740001997983 */ /* 0x002f280000300800 */
[----:B------:R1:W-:Y:S04]  /*26cf0*/  STL [R1+0x418], R27 ;  /* 0x0004181b01007387 */ /* 0x0003e80000100800 */
[----:B-1----:R-:W3:Y:S04]  /*26d00*/  LDL.LU R27, [R1+0x50] ;  /* 0x00005000011b7983 */ /* 0x002ee80000300800 */
[----:B------:R1:W-:Y:S04]  /*26d10*/  STL [R1+0x41c], R28 ;  /* 0x00041c1c01007387 */ /* 0x0003e80000100800 */
[----:B-1----:R-:W2:Y:S04]  /*26d20*/  LDL.LU R28, [R1+0x84] ;  /* 0x00008400011c7983 */ /* 0x002ea80000300800 */
[----:B------:R1:W-:Y:S04]  /*26d30*/  STL [R1+0x420], R0 ;  /* 0x0004200001007387 */ /* 0x0003e80000100800 */
[----:B-1----:R-:W4:Y:S04]  /*26d40*/  LDL.LU R0, [R1+0x70] ;  /* 0x0000700001007983 */ /* 0x002f280000300800 */
[----:B------:R1:W-:Y:S04]  /*26d50*/  STL [R1+0x424], R2 ;  /* 0x0004240201007387 */ /* 0x0003e80000100800 */
[----:B-1----:R-:W2:Y:S04]  /*26d60*/  LDL.LU R2, [R1+0x54] ;  /* 0x0000540001027983 */ /* 0x002ea80000300800 */
[----:B------:R1:W-:Y:S04]  /*26d70*/  STL [R1+0x428], R29 ;  /* 0x0004281d01007387 */ /* 0x0003e80000100800 */
[----:B-1----:R-:W4:Y:S04]  /*26d80*/  LDL.LU R29, [R1+0x80] ;  /* 0x00008000011d7983 */ /* 0x002f280000300800 */
[----:B------:R1:W-:Y:S04]  /*26d90*/  STL [R1+0x42c], R30 ;  /* 0x00042c1e01007387 */ /* 0x0003e80000100800 */
[----:B-1----:R-:W4:Y:S04]  /*26da0*/  LDL.LU R30, [R1+0x64] ;  /* 0x00006400011e7983 */ /* 0x002f280000300800 */
[----:B------:R1:W-:Y:S04]  /*26db0*/  STL [R1+0x430], R3 ;  /* 0x0004300301007387 */ /* 0x0003e80000100800 */
[----:B-1----:R-:W2:Y:S01]  /*26dc0*/  LDL.LU R3, [R1+0x60] ;  /* 0x0000600001037983 */ /* 0x002ea20000300800 */
        /* <DEDUP_REMOVED lines=93> */
[-C--:B---3--:R-:W-:Y:S01]  /*273a0*/  FMUL R101, R27, R119.reuse ;  /* 0x000000771b657220 */ /* 0x088fe20000400000 */
[-C--:B--2---:R-:W-:Y:S01]  /*273b0*/  FMUL R103, R3, R119.reuse ;  /* 0x0000007703677220 */ /* 0x084fe20000400000 */
[----:B------:R-:W2:Y:S01]  /*273c0*/  LDL.LU R27, [R1+0x94] ;  /* 0x00009400011b7983 */ /* 0x000ea20000300800 */
[-C--:B------:R-:W-:Y:S01]  /*273d0*/  FMUL R172, R105, R119.reuse ;  /* 0x0000007769ac7220 */ /* 0x080fe20000400000 */
[-C--:B------:R-:W-:Y:S01]  /*273e0*/  FMUL R173, R2, R119.reuse ;  /* 0x0000007702ad7220 */ /* 0x080fe20000400000 */
[-C--:B------:R-:W-:Y:S01]  /*273f0*/  FMUL R142, R77, R119.reuse ;  /* 0x000000774d8e7220 */ /* 0x080fe20000400000 */
[----:B------:R-:W3:Y:S01]  /*27400*/  LDL.LU R3, [R1+0xb0] ;  /* 0x0000b00001037983 */ /* 0x000ee20000300800 */
[-C--:B----4-:R-:W-:Y:S01]  /*27410*/  FMUL R105, R0, R119.reuse ;  /* 0x0000007700697220 */ /* 0x090fe20000400000 */
[-C--:B------:R-:W-:Y:S01]  /*27420*/  FMUL R77, R191, R119.reuse ;  /* 0x00000077bf4d7220 */ /* 0x080fe20000400000 */
[-C--:B------:R-:W-:Y:S01]  /*27430*/  FMUL R140, R75, R119.reuse ;  /* 0x000000774b8c7220 */ /* 0x080fe20000400000 */
[----:B------:R-:W4:Y:S01]  /*27440*/  LDL.LU R2, [R1+0xa4] ;  /* 0x0000a40001027983 */ /* 0x000f220000300800 */
[-C--:B------:R-:W-:Y:S01]  /*27450*/  FMUL R145, R189, R119.reuse ;  /* 0x00000077bd917220 */ /* 0x080fe20000400000 */
        /* <DEDUP_REMOVED lines=56> */
[-C--:B------:R-:W-:Y:S01]  /*277e0*/  FMUL R182, R115, R119.reuse ;  /* 0x0000007773b67220 */ /* 0x080fe20000400000 */
[----:B------:R-:W2:Y:S01]  /*277f0*/  LDL.LU R27, [R1+0x104] ;  /* 0x00010400011b7983 */ /* 0x000ea20000300800 */
[-C--:B------:R-:W-:Y:S01]  /*27800*/  FMUL R81, R199, R119.reuse ;  /* 0x00000077c7517220 */ /* 0x080fe20000400000 */
[-C--:B---3--:R-:W-:Y:S01]  /*27810*/  FMUL R113, R3, R119.reuse ;  /* 0x0000007703717220 */ /* 0x088fe20000400000 */
[-C--:B------:R-:W-:Y:S01]  /*27820*/  FMUL R166, R99, R119.reuse ;  /* 0x0000007763a67220 */ /* 0x080fe20000400000 */
[----:B------:R-:W3:Y:S01]  /*27830*/  LDL.LU R3, [R1+0x120] ;  /* 0x0001200001037983 */ /* 0x000ee20000300800 */
[-C--:B------:R-:W-:Y:S01]  /*27840*/  FMUL R99, R236, R119.reuse ;  /* 0x00000077ec637220 */ /* 0x080fe20000400000 */
[-C--:B----4-:R-:W-:Y:S01]  /*27850*/  FMUL R183, R2, R119.reuse ;  /* 0x0000007702b77220 */ /* 0x090fe20000400000 */
[-C--:B------:R-:W-:Y:S01]  /*27860*/  FMUL R95, R229, R119.reuse ;  /* 0x00000077e55f7220 */ /* 0x080fe20000400000 */
[----:B------:R-:W4:Y:S01]  /*27870*/  LDL.LU R2, [R1+0x114] ;  /* 0x0001140001027983 */ /* 0x000f220000300800 */
[-C--:B------:R-:W-:Y:S01]  /*27880*/  FMUL R93, R225, R119.reuse ;  /* 0x00000077e15d7220 */ /* 0x080fe20000400000 */
[-C--:B------:R-:W-:Y:S01]  /*27890*/  FMUL R115, R0, R119.reuse ;  /* 0x0000007700737220 */ /* 0x080fe20000400000 */
[-C--:B------:R-:W-:Y:S01]  /*278a0*/  FMUL R79, R195, R119.reuse ;  /* 0x00000077c34f7220 */ /* 0x080fe20000400000 */
[----:B------:R-:W2:Y:S01]  /*278b0*/  LDL.LU R0, [R1+0x130] ;  /* 0x0001300001007983 */ /* 0x000ea20000300800 */
        /* <DEDUP_REMOVED lines=9> */
[----:B---3--:R-:W-:-:S02]  /*27950*/  FMUL R193, R3, R119 ;  /* 0x0000007703c17220 */ /* 0x008fc40000400000 */
[----:B------:R-:W3:Y:S01]  /*27960*/  LDL.LU R205, [R1+0x134] ;  /* 0x0001340001cd7983 */ /* 0x000ee20000300800 */
[-C--:B------:R-:W-:Y:S01]  /*27970*/  FMUL R229, R29, R119.reuse ;  /* 0x000000771de57220 */ /* 0x080fe20000400000 */
[-C--:B------:R-:W-:Y:S01]  /*27980*/  FMUL R237, R191, R119.reuse ;  /* 0x00000077bfed7220 */ /* 0x080fe20000400000 */
[-C--:B----4-:R-:W-:Y:S01]  /*27990*/  FMUL R225, R2, R119.reuse ;  /* 0x0000007702e17220 */ /* 0x090fe20000400000 */
[----:B------:R-:W4:Y:S01]  /*279a0*/  LDL.LU R199, [R1+0x150] ;  /* 0x0001500001c77983 */ /* 0x000f220000300800 */
[-C--:B------:R-:W-:Y:S01]  /*279b0*/  FMUL R235, R187, R119.reuse ;  /* 0x00000077bbeb7220 */ /* 0x080fe20000400000 */
[-C--:B--2---:R-:W-:Y:S01]  /*279c0*/  FMUL R227, R27, R119.reuse ;  /* 0x000000771be37220 */ /* 0x084fe20000400000 */
[-C--:B------:R-:W-:Y:S01]  /*279d0*/  FMUL R195, R0, R119.reuse ;  /* 0x0000007700c37220 */ /* 0x080fe20000400000 */
[----:B------:R-:W2:Y:S01]  /*279e0*/  LDL.LU R3, [R1+0x144] ;  /* 0x0001440001037983 */ /* 0x000ea20000300800 */
[-C--:B------:R-:W-:Y:S01]  /*279f0*/  FMUL R117, R189, R119.reuse ;  /* 0x00000077bd757220 */ /* 0x080fe20000400000 */
[-C--:B------:R-:W-:Y:S01]  /*27a00*/  FMUL R189, R30, R119.reuse ;  /* 0x000000771ebd7220 */ /* 0x080fe20000400000 */
[-C--:B------:R-:W-:Y:S01]  /*27a10*/  FMUL R97, R233, R119.reuse ;  /* 0x00000077e9617220 */ /* 0x080fe20000400000 */
[----:B------:R-:W4:Y:S01]  /*27a20*/  LDL.LU R30, [R1+0x2c] ;  /* 0x00002c00011e7983 */ /* 0x000f220000300800 */
[----:B------:R-:W-:-:S03]  /*27a30*/  FMUL R191, R28, R119 ;  /* 0x000000771cbf7220 */ /* 0x000fc60000400000 */
        /* <DEDUP_REMOVED lines=8> */
[----:B------:R-:W4:Y:S04]  /*27ac0*/  LDL.LU R27, [R1+0x18] ;  /* 0x00001800011b7983 */ /* 0x000f280000300800 */
[----:B------:R-:W4:Y:S04]  /*27ad0*/  LDL.LU R153, [R1+0x14] ;  /* 0x0000140001997983 */ /* 0x000f280000300800 */
[----:B------:R-:W4:Y:S04]  /*27ae0*/  LDL.LU R163, [R1+0x10] ;  /* 0x0000100001a37983 */ /* 0x000f280000300800 */
[----:B------:R-:W4:Y:S04]  /*27af0*/  LDL.LU R118, [R1+0xc] ;  /* 0x00000c0001767983 */ /* 0x000f280000300800 */
[----:B------:R-:W4:Y:S04]  /*27b00*/  LDL.LU R201, [R1+0x160] ;  /* 0x0001600001c97983 */ /* 0x000f280000300800 */
[----:B------:R-:W4:Y:S04]  /*27b10*/  LDL.LU R217, [R1+0x154] ;  /* 0x0001540001d97983 */ /* 0x000f280000300800 */
[----:B------:R-:W4:Y:S04]  /*27b20*/  LDL.LU R203, [R1+0x170] ;  /* 0x0001700001cb7983 */ /* 0x000f280000300800 */
[----:B------:R-:W4:Y:S01]  /*27b30*/  LDL.LU R215, [R1+0x164] ;  /* 0x0001640001d77983 */ /* 0x000f220000300800 */
[----:B---3--:R-:W-:-:S03]  /*27b40*/  FMUL R221, R205, R119 ;  /* 0x00000077cddd7220 */ /* 0x008fc60000400000 */
[----:B------:R-:W3:Y:S04]  /*27b50*/  LDL.LU R205, [R1+0x180] ;  /* 0x0001800001cd7983 */ /* 0x000ee80000300800 */
[----:B------:R-:W3:Y:S01]  /*27b60*/  LDL.LU R213, [R1+0x174] ;  /* 0x0001740001d57983 */ /* 0x000ee20000300800 */
[----:B--2---:R-:W-:-:S03]  /*27b70*/  FMUL R219, R3, R119 ;  /* 0x0000007703db7220 */ /* 0x004fc60000400000 */
[----:B------:R-:W2:Y:S04]  /*27b80*/  LDL.LU R207, [R1+0x190] ;  /* 0x0001900001cf7983 */ /* 0x000ea80000300800 */
[----:B------:R-:W2:Y:S04]  /*27b90*/  LDL.LU R209, [R1+0x184] ;  /* 0x0001840001d17983 */ /* 0x000ea80000300800 */
[----:B------:R-:W2:Y:S01]  /*27ba0*/  LDL.LU R3, [R1+0x194] ;  /* 0x0001940001037983 */ /* 0x000ea20000300800 */
[----:B----4-:R-:W-:Y:S01]  /*27bb0*/  F2FP.SATFINITE.E4M3.F32.PACK_AB_MERGE_C R29, R29, R30, RZ ;  /* 0x0000001e1d1d723e */ /* 0x010fe200048070ff */
        /* <DEDUP_REMOVED lines=41> */
[----:B------:R-:W-:-:S02]  /*27e50*/  F2FP.SATFINITE.E4M3.F32.PACK_AB_MERGE_C R0, R0, R2, RZ ;  /* 0x000000020000723e */ /* 0x000fc400048070ff */
[----:B------:R-:W-:Y:S02]  /*27e60*/  F2FP.SATFINITE.E4M3.F32.PACK_AB_MERGE_C R27, R27, R28, RZ ;  /* 0x0000001c1b1b723e */ /* 0x000fe400048070ff */
[----:B------:R-:W-:Y:S01]  /*27e70*/  F2FP.SATFINITE.E4M3.F32.PACK_AB_MERGE_C R163, R163, R153, RZ ;  /* 0x00000099a3a3723e */ /* 0x000fe200048070ff */
[-C--:B---3--:R-:W-:Y:S01]  /*27e80*/  FMUL R205, R205, R119.reuse ;  /* 0x00000077cdcd7220 */ /* 0x088fe20000400000 */
[-C--:B------:R-:W-:Y:S01]  /*27e90*/  FMUL R213, R213, R119.reuse ;  /* 0x00000077d5d57220 */ /* 0x080fe20000400000 */
[-C--:B--2---:R-:W-:Y:S01]  /*27ea0*/  FMUL R207, R207, R119.reuse ;  /* 0x00000077cfcf7220 */ /* 0x084fe20000400000 */
[-C--:B------:R-:W-:Y:S01]  /*27eb0*/  FMUL R209, R209, R119.reuse ;  /* 0x00000077d1d17220 */ /* 0x080fe20000400000 */
[----:B------:R-:W-:Y:S02]  /*27ec0*/  FMUL R119, R3, R119 ;  /* 0x0000007703777220 */ /* 0x000fe40000400000 */
[----:B------:R-:W2:Y:S04]  /*27ed0*/  LDL.LU R3, [R1+0x430] ;  /* 0x0004300001037983 */ /* 0x000ea80000300800 */
[----:B------:R-:W3:Y:S04]  /*27ee0*/  LDL.LU R30, [R1+0x42c] ;  /* 0x00042c00011e7983 */ /* 0x000ee80000300800 */
[----:B------:R1:W-:Y:S04]  /*27ef0*/  STL [R1+0x28], R29 ;  /* 0x0000281d01007387 */ /* 0x0003e80000100800 */
[----:B-1----:R-:W3:Y:S04]  /*27f00*/  LDL.LU R29, [R1+0x428] ;  /* 0x00042800011d7983 */ /* 0x002ee80000300800 */
[----:B------:R-:W4:Y:S04]  /*27f10*/  LDL.LU R2, [R1+0x424] ;  /* 0x0004240001027983 */ /* 0x000f280000300800 */
[----:B------:R1:W-:Y:S04]  /*27f20*/  STL [R1+0x20], R0 ;  /* 0x0000200001007387 */ /* 0x0003e80000100800 */
[----:B-1----:R-:W4:Y:S04]  /*27f30*/  LDL.LU R0, [R1+0x420] ;  /* 0x0004200001007983 */ /* 0x002f280000300800 */
[----:B------:R-:W2:Y:S04]  /*27f40*/  LDL.LU R28, [R1+0x41c] ;  /* 0x00041c00011c7983 */ /* 0x000ea80000300800 */
[----:B------:R1:W-:Y:S04]  /*27f50*/  STL [R1+0x18], R27 ;  /* 0x0000181b01007387 */ /* 0x0003e80000100800 */
[----:B-1----:R-:W2:Y:S04]  /*27f60*/  LDL.LU R27, [R1+0x418] ;  /* 0x00041800011b7983 */ /* 0x002ea80000300800 */
[----:B------:R-:W3:Y:S04]  /*27f70*/  LDL.LU R153, [R1+0x414] ;  /* 0x0004140001997983 */ /* 0x000ee80000300800 */
[----:B------:R1:W-:Y:S04]  /*27f80*/  STL [R1+0x10], R163 ;  /* 0x000010a301007387 */ /* 0x0003e80000100800 */
[----:B-1----:R-:W4:Y:S02]  /*27f90*/  LDL.LU R163, [R1+0x410] ;  /* 0x0004100001a37983 */ /* 0x002f240000300800 */
[----:B----4-:R-:W-:-:S02]  /*27fa0*/  F2FP.SATFINITE.E4M3.F32.PACK_AB_MERGE_C R163, R163, R118, RZ ;  /* 0x00000076a3a3723e */ /* 0x010fc400048070ff */
[----:B------:R-:W4:Y:S01]  /*27fb0*/  LDL.LU R118, [R1+0x40c] ;  /* 0x00040c0001767983 */ /* 0x000f220000300800 */
[----:B--2---:R-:W-:Y:S02]  /*27fc0*/  F2FP.SATFINITE.E4M3.F32.PACK_AB_MERGE_C R27, R28, R27, RZ ;  /* 0x0000001b1c1b723e */ /* 0x004fe400048070ff */
[----:B------:R-:W-:Y:S02]  /*27fd0*/  F2FP.SATFINITE.E4M3.F32.PACK_AB_MERGE_C R0, R2, R0, RZ ;  /* 0x000000000200723e */ /* 0x000fe400048070ff */
[----:B---3--:R-:W-:Y:S02]  /*27fe0*/  F2FP.SATFINITE.E4M3.F32.PACK_AB_MERGE_C R29, R30, R29, RZ ;  /* 0x0000001d1e1d723e */ /* 0x008fe400048070ff */
[----:B------:R-:W-:Y:S02]  /*27ff0*/  F2FP.SATFINITE.E4M3.F32.PACK_AB_MERGE_C R3, R4, R3, RZ ;  /* 0x000000030403723e */ /* 0x000fe400048070ff */
[----:B------:R-:W-:Y:S02]  /*28000*/  F2FP.SATFINITE.E4M3.F32.PACK_AB_MERGE_C R31, R32, R31, RZ ;  /* 0x0000001f201f723e */ /* 0x000fe400048070ff */
[----:B------:R-:W-:-:S02]  /*28010*/  F2FP.SATFINITE.E4M3.F32.PACK_AB_MERGE_C R5, R6, R5, RZ ;  /* 0x000000050605723e */ /* 0x000fc400048070ff */
[----:B------:R-:W-:Y:S02]  /*28020*/  F2FP.SATFINITE.E4M3.F32.PACK_AB_MERGE_C R33, R34, R33, RZ ;  /* 0x000000212221723e */ /* 0x000fe400048070ff */
[----:B------:R-:W-:Y:S02]  /*28030*/  F2FP.SATFINITE.E4M3.F32.PACK_AB_MERGE_C R7, R8, R7, RZ ;  /* 0x000000070807723e */ /* 0x000fe400048070ff */
[----:B------:R-:W-:Y:S02]  /*28040*/  F2FP.SATFINITE.E4M3.F32.PACK_AB_MERGE_C R35, R36, R35, RZ ;  /* 0x000000232423723e */ /* 0x000fe400048070ff */
[----:B------:R-:W-:Y:S02]  /*28050*/  F2FP.SATFINITE.E4M3.F32.PACK_AB_MERGE_C R9, R10, R9, RZ ;  /* 0x000000090a09723e */ /* 0x000fe400048070ff */
[----:B----4-:R-:W-:Y:S02]  /*28060*/  F2FP.SATFINITE.E4M3.F32.PACK_AB_MERGE_C R153, R153, R118, RZ ;  /* 0x000000769999723e */ /* 0x010fe400048070ff */
[----:B------:R-:W2:Y:S04]  /*28070*/  LDL.LU R118, [R1+0x408] ;  /* 0x0004080001767983 */ /* 0x000ea80000300800 */
[----:B------:R-:W3:Y:S04]  /*28080*/  LDL.LU R28, [R1+0x10] ;  /* 0x00001000011c7983 */ /* 0x000ee80000300800 */
[----:B------:R-:W2:Y:S04]  /*28090*/  LDL.LU R2, [R1+0x38] ;  /* 0x0000380001027983 */ /* 0x000ea80000300800 */
[----:B------:R-:W4:Y:S04]  /*280a0*/  LDL.LU R30, [R1+0x18] ;  /* 0x00001800011e7983 */ /* 0x000f280000300800 */
[----:B------:R-:W3:Y:S04]  /*280b0*/  LDL.LU R4, [R1+0x44] ;  /* 0x0000440001047983 */ /* 0x000ee80000300800 */
[----:B------:R-:W4:Y:S04]  /*280c0*/  LDL.LU R32, [R1+0x20] ;  /* 0x0000200001207983 */ /* 0x000f280000300800 */
[----:B------:R-:W4:Y:S04]  /*280d0*/  LDL.LU R6, [R1+0x40] ;  /* 0x0000400001067983 */ /* 0x000f280000300800 */
[----:B------:R-:W4:Y:S04]  /*280e0*/  LDL.LU R34, [R1+0x28] ;  /* 0x0000280001227983 */ /* 0x000f280000300800 */
[----:B------:R-:W4:Y:S04]  /*280f0*/  LDL.LU R8, [R1+0x30] ;  /* 0x0000300001087983 */ /* 0x000f280000300800 */
[----:B------:R-:W4:Y:S04]  /*28100*/  LDL.LU R36, [R1+0x34] ;  /* 0x0000340001247983 */ /* 0x000f280000300800 */
[----:B------:R-:W4:Y:S01]  /*28110*/  LDL.LU R10, [R1+0x3c] ;  /* 0x00003c00010a7983 */ /* 0x000f220000300800 */
[----:B------:R-:W-:Y:S05]  /*28120*/  WARPSYNC.ALL ;  /* 0x0000000000007948 */ /* 0x000fea0003800000 */
[----:B------:R-:W-:-:S02]  /*28130*/  F2FP.SATFINITE.E4M3.F32.PACK_AB_MERGE_C R55, R121, R55, RZ ;  /* 0x000000377937723e */ /* 0x000fc400048070ff */
[----:B------:R-:W-:Y:S01]  /*28140*/  F2FP.SATFINITE.E4M3.F32.PACK_AB_MERGE_C R121, R162, R95, RZ ;  /* 0x0000005fa279723e */ /* 0x000fe200048070ff */
[----:B------:R-:W-:-:S05]  /*28150*/  IMAD.MOV.U32 R95, RZ, RZ, 0x10 ;  /* 0x00000010ff5f7424 */ /* 0x000fca00078e00ff */
[----:B------:R-:W-:Y:S01]  /*28160*/  SEL R95, R95, 0xfffffff0, !P3 ;  /* 0xfffffff05f5f7807 */ /* 0x000fe20005800000 */
[----:B------:R-:W-:Y:S01]  /*28170*/  BAR.SYNC.DEFER_BLOCKING 0x1, 0x80 ;  /* 0x0042000000007b1d */ /* 0x000fe20000010000 */
[----:B--2---:R-:W-:-:S05]  /*28180*/  IADD3 R2, R118, R2, RZ ;  /* 0x0000000276027210 */ /* 0x004fca0007ffe0ff */
[----:B---3--:R1:W-:Y:S04]  /*28190*/  STS.U16 [R2], R4 ;  /* 0x0000000402007388 */ /* 0x0083e80000000400 */
[----:B----4-:R2:W-:Y:S01]  /*281a0*/  STS.U16 [R2+0x200], R6 ;  /* 0x0002000602007388 */ /* 0x0105e20000000400 */
[C---:B-1----:R-:W-:Y:S01]  /*281b0*/  IADD3 R4, R2.reuse, R95, RZ ;  /* 0x0000005f02047210 */ /* 0x042fe20007ffe0ff */
[C---:B--2---:R-:W-:Y:S01]  /*281c0*/  VIADD R6, R2.reuse, 0x20 ;  /* 0x0000002002067836 */ /* 0x044fe20000000000 */
[----:B------:R-:W-:Y:S01]  /*281d0*/  @P4 IADD3 R6, R2, -0x20, RZ ;  /* 0xffffffe002064810 */ /* 0x000fe20007ffe0ff */
[----:B------:R-:W-:Y:S04]  /*281e0*/  STS.U16 [R2+0x208], R36 ;  /* 0x0002082402007388 */ /* 0x000fe80000000400 */
[----:B------:R-:W-:Y:S04]  /*281f0*/  STS.U16 [R2+0x8], R10 ;  /* 0x0000080a02007388 */ /* 0x000fe80000000400 */
[----:B------:R-:W-:Y:S04]  /*28200*/  STS.U16 [R4], R8 ;  /* 0x0000000804007388 */ /* 0x000fe80000000400 */
[----:B------:R-:W-:Y:S04]  /*28210*/  STS.U16 [R4+0x200], R34 ;  /* 0x0002002204007388 */ /* 0x000fe80000000400 */
[----:B------:R-:W-:Y:S04]  /*28220*/  STS.U16 [R4+0x8], R32 ;  /* 0x0000082004007388 */ /* 0x000fe80000000400 */
[----:B------:R-:W-:Y:S04]  /*28230*/  STS.U16 [R4+0x208], R30 ;  /* 0x0002081e04007388 */ /* 0x000fe80000000400 */
[----:B------:R1:W-:Y:S04]  /*28240*/  STS.U16 [R6+0x200], R163 ;  /* 0x000200a306007388 */ /* 0x0003e80000000400 */
[----:B------:R2:W-:Y:S04]  /*28250*/  STS.U16 [R6+0x8], R153 ;  /* 0x0000089906007388 */ /* 0x0005e80000000400 */
[----:B-1----:R1:W5:Y:S04]  /*28260*/  LDL.LU R163, [R1+0x404] ;  /* 0x0004040001a37983 */ /* 0x0023680000300800 */
[----:B--2---:R1:W5:Y:S01]  /*28270*/  LDL.LU R153, [R1+0x400] ;  /* 0x0004000001997983 */ /* 0x0043620000300800 */
[----:B------:R-:W-:-:S03]  /*28280*/  IADD3 R8, R95, R6, RZ ;  /* 0x000000065f087210 */ /* 0x000fc60007ffe0ff */
[----:B------:R1:W-:Y:S04]  /*28290*/  STS.U16 [R6], R28 ;  /* 0x0000001c06007388 */ /* 0x0003e80000000400 */
[----:B------:R1:W-:Y:S04]  /*282a0*/  STS.U16 [R6+0x208], R27 ;  /* 0x0002081b06007388 */ /* 0x0003e80000000400 */
[----:B------:R1:W-:Y:S04]  /*282b0*/  STS.U16 [R8], R0 ;  /* 0x0000000008007388 */ /* 0x0003e80000000400 */
[----:B------:R1:W-:Y:S04]  /*282c0*/  STS.U16 [R8+0x200], R29 ;  /* 0x0002001d08007388 */ /* 0x0003e80000000400 */
[----:B------:R1:W-:Y:S04]  /*282d0*/  STS.U16 [R8+0x8], R3 ;  /* 0x0000080308007388 */ /* 0x0003e80000000400 */
[----:B------:R1:W-:Y:S01]  /*282e0*/  STS.U16 [R8+0x208], R31 ;  /* 0x0002081f08007388 */ /* 0x0003e20000000400 */
[----:B------:R-:W-:Y:S01]  /*282f0*/  @!PT LDS RZ, [RZ] ;  /* 0x00000000fffff984 */ /* 0x000fe20000000800 */
[----:B------:R-:W-:Y:S01]  /*28300*/  @!PT LDS RZ, [RZ] ;  /* 0x00000000fffff984 */ /* 0x000fe20000000800 */
[----:B------:R-:W-:Y:S01]  /*28310*/  @!PT LDS RZ, [RZ] ;  /* 0x00000000fffff984 */ /* 0x000fe20000000800 */
[----:B------:R-:W-:Y:S01]  /*28320*/  @!PT LDS RZ, [RZ] ;  /* 0x00000000fffff984 */ /* 0x000fe20000000800 */
[----:B------:R2:W-:Y:S06]  /*28330*/  MEMBAR.ALL.CTA ;  /* 0x0000000000007992 */ /* 0x0005ec0000008000 */
[----:B--2---:R-:W2:Y:S01]  /*28340*/  FENCE.VIEW.ASYNC.S ;  /* 0x00000000000073c6 */ /* 0x004ea20000000000 */
[----:B------:R-:W-:Y:S01]  /*28350*/  BSSY B0, `(.L_x_54) ;  /* 0x0000076000007945 */ /* 0x000fe20003800000 */
[----:B------:R-:W-:-:S02]  /*28360*/  F2FP.SATFINITE.E4M3.F32.PACK_AB_MERGE_C R57, R123, R57, RZ ;  /* 0x000000397b39723e */ /* 0x000fc400048070ff */
[----:B------:R-:W-:Y:S02]  /*28370*/  F2FP.SATFINITE.E4M3.F32.PACK_AB_MERGE_C R59, R125, R59, RZ ;  /* 0x0000003b7d3b723e */ /* 0x000fe400048070ff */
[----:B------:R-:W-:Y:S02]  /*28380*/  F2FP.SATFINITE.E4M3.F32.PACK_AB_MERGE_C R61, R127, R61, RZ ;  /* 0x0000003d7f3d723e */ /* 0x000fe400048070ff */
[----:B------:R-:W-:Y:S02]  /*28390*/  F2FP.SATFINITE.E4M3.F32.PACK_AB_MERGE_C R63, R129, R63, RZ ;  /* 0x0000003f813f723e */ /* 0x000fe400048070ff */
[----:B------:R-:W-:Y:S02]  /*283a0*/  F2FP.SATFINITE.E4M3.F32.PACK_AB_MERGE_C R65, R131, R65, RZ ;  /* 0x000000418341723e */ /* 0x000fe400048070ff */
[----:B------:R-:W-:Y:S02]  /*283b0*/  F2FP.SATFINITE.E4M3.F32.PACK_AB_MERGE_C R67, R133, R67, RZ ;  /* 0x000000438543723e */ /* 0x000fe400048070ff */
        /* <DEDUP_REMOVED lines=98> */
[----:B------:R-:W-:Y:S01]  /*289e0*/  F2FP.SATFINITE.E4M3.F32.PACK_AB_MERGE_C R211, R211, R210, RZ ;  /* 0x000000d2d3d3723e */ /* 0x000fe200048070ff */
[----:B--2---:R-:W-:Y:S06]  /*289f0*/  BAR.SYNC.DEFER_BLOCKING 0x1, 0x80 ;  /* 0x0042000000007b1d */ /* 0x004fec0000010000 */
[----:B-1----:R-:W-:Y:S05]  /*28a00*/  @P0 BRA `(.L_x_55) ;  /* 0x0000000000280947 */ /* 0x002fea0003800000 */
[----:B------:R-:W-:Y:S01]  /*28a10*/  S2UR UR44, SR_CTAID.Z ;  /* 0x00000000002c79c3 */ /* 0x000fe20000002700 */
[----:B------:R-:W-:Y:S01]  /*28a20*/  ULDC.64 UR4, c[0x0][0x198] ;  /* 0x0000660000047ab9 */ /* 0x000fe20000000a00 */
[----:B------:R-:W-:Y:S01]  /*28a30*/  R2UR UR40, R118 ;  /* 0x00000000762872ca */ /* 0x000fe200000e0000 */
[----:B------:R-:W-:Y:S01]  /*28a40*/  UIADD3 UR4, UP0, UR4, 0x670, URZ ;  /* 0x0000067004047890 */ /* 0x000fe2000ff1e03f */
[----:B------:R-:W-:-:S03]  /*28a50*/  UMOV UR41, URZ ;  /* 0x0000003f00297c82 */ /* 0x000fc60008000000 */
[----:B------:R-:W-:Y:S01]  /*28a60*/  UIADD3.X UR5, URZ, UR5, URZ, UP0, !UPT ;  /* 0x000000053f057290 */ /* 0x000fe200087fe43f */
[----:B------:R-:W1:Y:S08]  /*28a70*/  S2UR UR43, SR_CTAID.Y ;  /* 0x00000000002b79c3 */ /* 0x000e700000002600 */
[----:B-1----:R1:W-:Y:S01]  /*28a80*/  UTMASTG.4D [UR40], [UR4] ;  /* 0x00000028040073b5 */ /* 0x0023e20008018000 */
[----:B------:R0:W-:Y:S01]  /*28a90*/  UTMACMDFLUSH ;  /* 0x00000000000079b7 */ /* 0x0001e20000000000 */
[----:B-1----:R-:W-:-:S04]  /*28aa0*/  DEPBAR.LE SB0, 0x1 ;  /* 0x000080400000791a */ /* 0x002fc80000000000 */
.L_x_55:
[----:B------:R-:W-:Y:S05]  /*28ab0*/  BSYNC B0 ;  /* 0x0000000000007941 */ /* 0x000fea0003800000 */
.L_x_54:
[----:B------:R-:W-:Y:S06]  /*28ac0*/  BAR.SYNC.DEFER_BLOCKING 0x1, 0x80 ;  /* 0x0042000000007b1d */ /* 0x000fec0000010000 */
[----:B------:R-:W-:Y:S01]  /*28ad0*/  BSSY B0, `(.L_x_56) ;  /* 0x0000025000007945 */ /* 0x000fe20003800000 */
[----:B------:R1:W-:Y:S04]  /*28ae0*/  STS.U16 [R2+0x1000], R5 ;  /* 0x0010000502007388 */ /* 0x0003e80000000400 */
        /* <DEDUP_REMOVED lines=20> */
[----:B--2---:R-:W2:Y:S02]  /*28c30*/  FENCE.VIEW.ASYNC.S ;  /* 0x00000000000073c6 */ /* 0x004ea40000000000 */
[----:B--2---:R-:W-:Y:S06]  /*28c40*/  BAR.SYNC.DEFER_BLOCKING 0x1, 0x80 ;  /* 0x0042000000007b1d */ /* 0x004fec0000010000 */
[----:B-1----:R-:W-:Y:S05]  /*28c50*/  @P0 BRA `(.L_x_57) ;  /* 0x0000000000300947 */ /* 0x002fea0003800000 */
[----:B------:R-:W-:Y:S01]  /*28c60*/  S2UR UR12, SR_CTAID.Z ;  /* 0x00000000000c79c3 */ /* 0x000fe20000002700 */
[----:B------:R-:W-:Y:S01]  /*28c70*/  R2UR UR8, R118 ;  /* 0x00000000760872ca */ /* 0x000fe200000e0000 */
[----:B------:R-:W-:Y:S01]  /*28c80*/  ULDC.64 UR4, c[0x0][0x198] ;  /* 0x0000660000047ab9 */ /* 0x000fe20000000a00 */
[----:B------:R-:W-:Y:S01]  /*28c90*/  UMOV UR9, 0x40 ;  /* 0x0000004000097882 */ /* 0x000fe20000000000 */
[----:B------:R-:W-:Y:S01]  /*28ca0*/  UIADD3 UR4, UP0, UR4, 0x670, URZ ;  /* 0x0000067004047890 */ /* 0x000fe2000ff1e03f */
[----:B------:R-:W-:-:S03]  /*28cb0*/  UMOV UR10, UR42 ;  /* 0x0000002a000a7c82 */ /* 0x000fc60008000000 */
[----:B------:R-:W1:Y:S01]  /*28cc0*/  S2UR UR11, SR_CTAID.Y ;  /* 0x00000000000b79c3 */ /* 0x000e620000002600 */
[----:B------:R-:W-:-:S05]  /*28cd0*/  UIADD3.X UR5, URZ, UR5, URZ, UP0, !UPT ;  /* 0x000000053f057290 */ /* 0x000fca00087fe43f */
[----:B------:R-:W-:-:S09]  /*28ce0*/  UIADD3 UR8, UR8, 0x1000, URZ ;  /* 0x0000100008087890 */ /* 0x000fd2000fffe03f */
[----:B-1----:R1:W-:Y:S01]  /*28cf0*/  UTMASTG.4D [UR8], [UR4] ;  /* 0x00000008040073b5 */ /* 0x0023e20008018000 */
[----:B------:R0:W-:Y:S01]  /*28d00*/  UTMACMDFLUSH ;  /* 0x00000000000079b7 */ /* 0x0001e20000000000 */
[----:B-1----:R-:W-:-:S04]  /*28d10*/  DEPBAR.LE SB0, 0x1 ;  /* 0x000080400000791a */ /* 0x002fc80000000000 */
.L_x_57:
[----:B------:R-:W-:Y:S05]  /*28d20*/  BSYNC B0 ;  /* 0x0000000000007941 */ /* 0x000fea0003800000 */
.L_x_56:
[----:B------:R-:W-:Y:S06]  /*28d30*/  BAR.SYNC.DEFER_BLOCKING 0x1, 0x80 ;  /* 0x0042000000007b1d */ /* 0x000fec0000010000 */
[----:B------:R-:W-:Y:S01]  /*28d40*/  BSSY B0, `(.L_x_58) ;  /* 0x0000024000007945 */ /* 0x000fe20003800000 */
[----:B------:R1:W-:Y:S04]  /*28d50*/  STS.U16 [R2], R21 ;  /* 0x0000001502007388 */ /* 0x0003e80000000400 */
[----:B------:R1:W-:Y:S04]  /*28d60*/  STS.U16 [R2+0x200], R49 ;  /* 0x0002003102007388 */ /* 0x0003e80000000400 */
[----:B------:R1:W-:Y:S04]  /*28d70*/  STS.U16 [R2+0x8], R23 ;  /* 0x0000081702007388 */ /* 0x0003e80000000400 */
[----:B------:R1:W-:Y:S04]  /*28d80*/  STS.U16 [R2+0x208], R51 ;  /* 0x0002083302007388 */ /* 0x0003e80000000400 */
        /* <DEDUP_REMOVED lines=21> */
[----:B------:R-:W-:Y:S01]  /*28ee0*/  ULDC.64 UR4, c[0x0][0x198] ;  /* 0x0000660000047ab9 */ /* 0x000fe20000000a00 */
[----:B------:R-:W-:Y:S01]  /*28ef0*/  R2UR UR8, R118 ;  /* 0x00000000760872ca */ /* 0x000fe200000e0000 */
[----:B------:R-:W-:Y:S01]  /*28f00*/  UIADD3 UR4, UP0, UR4, 0x670, URZ ;  /* 0x0000067004047890 */ /* 0x000fe2000ff1e03f */
[----:B------:R-:W-:Y:S01]  /*28f10*/  UMOV UR9, 0x80 ;  /* 0x0000008000097882 */ /* 0x000fe20000000000 */
[----:B------:R-:W-:Y:S02]  /*28f20*/  UMOV UR10, UR42 ;  /* 0x0000002a000a7c82 */ /* 0x000fe40008000000 */
[----:B------:R-:W-:Y:S01]  /*28f30*/  UIADD3.X UR5, URZ, UR5, URZ, UP0, !UPT ;  /* 0x000000053f057290 */ /* 0x000fe200087fe43f */
[----:B------:R-:W1:Y:S08]  /*28f40*/  S2UR UR11, SR_CTAID.Y ;  /* 0x00000000000b79c3 */ /* 0x000e700000002600 */
[----:B-1----:R1:W-:Y:S01]  /*28f50*/  UTMASTG.4D [UR8], [UR4] ;  /* 0x00000008040073b5 */ /* 0x0023e20008018000 */
[----:B------:R0:W-:Y:S01]  /*28f60*/  UTMACMDFLUSH ;  /* 0x00000000000079b7 */ /* 0x0001e20000000000 */
[----:B-1----:R-:W-:-:S04]  /*28f70*/  DEPBAR.LE SB0, 0x1 ;  /* 0x000080400000791a */ /* 0x002fc80000000000 */
.L_x_59:
[----:B------:R-:W-:Y:S05]  /*28f80*/  BSYNC B0 ;  /* 0x0000000000007941 */ /* 0x000fea0003800000 */
.L_x_58:
        /* <DEDUP_REMOVED lines=38> */
.L_x_61:
[----:B------:R-:W-:Y:S05]  /*291f0*/  BSYNC B0 ;  /* 0x0000000000007941 */ /* 0x000fea0003800000 */
.L_x_60:
        /* <DEDUP_REMOVED lines=37> */
.L_x_63:
[----:B------:R-:W-:Y:S05]  /*29450*/  BSYNC B0 ;  /* 0x0000000000007941 */ /* 0x000fea0003800000 */
.L_x_62:
        /* <DEDUP_REMOVED lines=38> */
.L_x_65:
[----:B------:R-:W-:Y:S05]  /*296c0*/  BSYNC B0 ;  /* 0x0000000000007941 */ /* 0x000fea0003800000 */
.L_x_64:
        /* <DEDUP_REMOVED lines=37> */
.L_x_67:
[----:B------:R-:W-:Y:S05]  /*29920*/  BSYNC B0 ;  /* 0x0000000000007941 */ /* 0x000fea0003800000 */
.L_x_66:
        /* <DEDUP_REMOVED lines=35> */
[----:B-1----:R1:W-:Y:S02]  /*29b60*/  UTMASTG.4D [UR8], [UR4] ;  /* 0x00000008040073b5 */ /* 0x0023e40008018000 */
[----:B-1----:R0:W-:Y:S02]  /*29b70*/  UTMACMDFLUSH ;  /* 0x00000000000079b7 */ /* 0x0021e40000000000 */
.L_x_69:
[----:B------:R-:W-:Y:S05]  /*29b80*/  BSYNC B0 ;  /* 0x0000000000007941 */ /* 0x000fea0003800000 */
.L_x_68:
[----:B-----5:R-:W-:Y:S01]  /*29b90*/  R2UR UR4, R163 ;  /* 0x00000000a30472ca */ /* 0x020fe200000e0000 */
[----:B------:R-:W-:-:S04]  /*29ba0*/  DEPBAR.LE SB0, 0x0 ;  /* 0x000080000000791a */ /* 0x000fc80000000000 */
[----:B------:R-:W-:-:S08]  /*29bb0*/  R2UR UR5, R153 ;  /* 0x00000000990572ca */ /* 0x000fd000000e0000 */
[----:B------:R-:W-:-:S04]  /*29bc0*/  UIADD3 UR4, UR4, -0x1, URZ ;  /* 0xffffffff04047890 */ /* 0x000fc8000fffe03f */
[----:B------:R-:W-:-:S04]  /*29bd0*/  USHF.L.U32 UR4, UR4, 0x3, URZ ;  /* 0x0000000304047899 */ /* 0x000fc8000800063f */
[----:B------:R-:W-:-:S04]  /*29be0*/  ULOP3.LUT UR4, UR4, 0x8, URZ, 0xe2, !UPT ;  /* 0x0000000804047892 */ /* 0x000fc8000f8ee23f */
[----:B------:R-:W-:-:S06]  /*29bf0*/  ULOP3.LUT UR4, UR4, 0x18, URZ, 0x3c, !UPT ;  /* 0x0000001804047892 */ /* 0x000fcc000f8e3c3f */
[----:B------:R-:W-:-:S04]  /*29c00*/  IMAD.U32 R0, RZ, RZ, UR4 ;  /* 0x00000004ff007e24 */ /* 0x000fc8000f8e00ff */
[----:B------:R-:W-:Y:S01]  /*29c10*/  SYNCS.ARRIVE.TRANS64.A1T0 RZ, [R0+UR5+0xb0090], RZ ;  /* 0x0b0090ff00ff79a7 */ /* 0x000fe20008100005 */
[----:B------:R-:W-:Y:S05]  /*29c20*/  EXIT ;  /* 0x000000000000794d */ /* 0x000fea0003800000 */
.L_x_6:
[----:B------:R-:W-:-:S08]  /*29c30*/  UISETP.NE.AND UP0, UPT, UR6, 0x1, UPT ;  /* 0x000000010600788c */ /* 0x000fd0000bf05270 */
[----:B------:R-:W1:-:S00]  /*29c40*/  USETMAXREG.DEALLOC.CTAPOOL 0x18 ;  /* 0x00000018000079c8 */ /* 0x000e4000080e0500 */
[----:B------:R-:W-:-:S13]  /*29c50*/  PLOP3.LUT P0, PT, PT, PT, UP0, 0x80, 0x0 ;  /* 0x000000000000781c */ /* 0x000fda0003f0f008 */
[----:B------:R-:W-:Y:S05]  /*29c60*/  @P0 EXIT ;  /* 0x000000000000094d */ /* 0x000fea0003800000 */
[----:B------:R-:W2:Y:S01]  /*29c70*/  S2UR UR11, SR_CTAID.X ;  /* 0x00000000000b79c3 */ /* 0x000ea20000002500 */
[----:B------:R-:W-:Y:S01]  /*29c80*/  ELECT P3, URZ, PT ;  /* 0x00000000003f782f */ /* 0x000fe20003860000 */
[----:B------:R-:W-:Y:S01]  /*29c90*/  BSSY B0, `(.L_x_70) ;  /* 0x000003c000007945 */ /* 0x000fe20003800000 */
[----:B-1----:R-:W-:Y:S01]  /*29ca0*/  MOV R2, RZ ;  /* 0x000000ff00027202 */ /* 0x002fe20000000f00 */
[----:B------:R-:W-:Y:S01]  /*29cb0*/  IMAD.MOV.U32 R4, RZ, RZ, RZ ;  /* 0x000000ffff047224 */ /* 0x000fe200078e00ff */
[----:B------:R-:W-:-:S03]  /*29cc0*/  MOV R8, RZ ;  /* 0x000000ff00087202 */ /* 0x000fc60000000f00 */
[----:B------:R-:W1:Y:S08]  /*29cd0*/  S2UR UR28, SR_CTAID.Y ;  /* 0x00000000001c79c3 */ /* 0x000e700000002600 */
[----:B------:R-:W3:Y:S01]  /*29ce0*/  S2UR UR29, SR_CTAID.Z ;  /* 0x00000000001d79c3 */ /* 0x000ee20000002700 */
[----:B--2---:R-:W-:Y:S01]  /*29cf0*/  USHF.L.U32 UR11, UR11, 0x7, URZ ;  /* 0x000000070b0b7899 */ /* 0x004fe2000800063f */
[----:B------:R-:W-:Y:S11]  /*29d00*/  @!P3 BRA `(.L_x_71) ;  /* 0x0000000000d0b947 */ /* 0x000ff60003800000 */
[----:B------:R-:W2:Y:S01]  /*29d10*/  S2R R4, SR_CgaCtaId ;  /* 0x0000000000047919 */ /* 0x000ea20000008800 */
[----:B------:R-:W-:Y:S02]  /*29d20*/  MOV R3, 0x400 ;  /* 0x0000040000037802 */ /* 0x000fe40000000f00 */
[----:B------:R-:W-:Y:S02]  /*29d30*/  MOV R5, 0x1 ;  /* 0x0000000100057802 */ /* 0x000fe40000000f00 */
[----:B--2---:R-:W-:Y:S02]  /*29d40*/  LEA R4, R4, R3, 0x18 ;  /* 0x0000000304047211 */ /* 0x004fe400078ec0ff */
[----:B------:R-:W-:-:S04]  /*29d50*/  SHF.L.U32 R3, R5, 0x1f, RZ ;  /* 0x0000001f05037819 */ /* 0x000fc800000006ff */
[----:B------:R-:W2:Y:S02]  /*29d60*/  SYNCS.PHASECHK.TRANS64.TRYWAIT P0, [R4+URZ+0xb0060], R3 ;  /* 0x0b006003040075a7 */ /* 0x000ea4000800017f */
[----:B--2---:R-:W-:Y:S05]  /*29d70*/  @!P0 BRA `(.L_x_72) ;  /* 0x0000001400e88947 */ /* 0x004fea0003800000 */
.L_x_108:
[----:B------:R-:W-:Y:S01]  /*29d80*/  ULOP3.LUT UR4, UR7, 0x2, URZ, 0xfc, !UPT ;  /* 0x0000000207047892 */ /* 0x000fe2000f8efc3f */
[----:B--2---:R-:W-:-:S03]  /*29d90*/  @P2 MOV R3, 0x8000 ;  /* 0x0000800000032802 */ /* 0x004fc60000000f00 */
[----:B------:R-:W-:Y:S01]  /*29da0*/  UPRMT UR4, UR4, 0x9910, URZ ;  /* 0x0000991004047896 */ /* 0x000fe2000800003f */
[----:B------:R2:W-:Y:S03]  /*29db0*/  @P2 SYNCS.ARRIVE.TRANS64 RZ, [R4+URZ+0xb0050], R3 ;  /* 0x0b00500304ff29a7 */ /* 0x0005e6000800003f */
[----:B------:R-:W-:-:S06]  /*29dc0*/  UISETP.NE.AND UP0, UPT, UR4, 0x2, UPT ;  /* 0x000000020400788c */ /* 0x000fcc000bf05270 */
[----:B------:R-:W-:-:S13]  /*29dd0*/  PLOP3.LUT P0, PT, PT, PT, UP0, 0x80, 0x0 ;  /* 0x000000000000781c */ /* 0x000fda0003f0f008 */
[----:B--2---:R-:W-:Y:S05]  /*29de0*/  @P0 BRA `(.L_x_73) ;  /* 0x0000000000040947 */ /* 0x004fea0003800000 */
[----:B-1-3--:R-:W-:Y:S01]  /*29df0*/  BPT.TRAP 0x1 ;  /* 0x000000040000795c */ /* 0x00afe20000300000 */
.L_x_73:
[----:B------:R-:W-:-:S04]  /*29e00*/  LOP3.LUT P0, RZ, R0, 0x1f, RZ, 0xc0, !PT ;  /* 0x0000001f00ff7812 */ /* 0x000fc8000780c0ff */
[----:B------:R-:W-:-:S13]  /*29e10*/  PLOP3.LUT P0, PT, P0, P2, PT, 0x2a, 0x0 ;  /* 0x000000000000781c */ /* 0x000fda0000704572 */
[----:B------:R-:W-:Y:S05]  /*29e20*/  @P0 BRA `(.L_x_74) ;  /* 0x0000000000040947 */ /* 0x000fea0003800000 */
[----:B-1-3--:R-:W-:Y:S01]  /*29e30*/  BPT.TRAP 0x1 ;  /* 0x000000040000795c */ /* 0x00afe20000300000 */
.L_x_74:
[----:B------:R-:W-:Y:S01]  /*29e40*/  R2UR UR8, R4 ;  /* 0x00000000040872ca */ /* 0x000fe200000e0000 */
[----:B------:R-:W-:Y:S01]  /*29e50*/  ULDC.64 UR4, c[0x0][0x198] ;  /* 0x0000660000047ab9 */ /* 0x000fe20000000a00 */
[----:B------:R-:W-:Y:S01]  /*29e60*/  UMOV UR14, 0x0 ;  /* 0x00000000000e7882 */ /* 0x000fe20000000000 */
[----:B------:R-:W-:Y:S01]  /*29e70*/  UIADD3 UR4, UP0, UR4, 0xf0, URZ ;  /* 0x000000f004047890 */ /* 0x000fe2000ff1e03f */
[----:B------:R-:W-:Y:S01]  /*29e80*/  IMAD.MOV.U32 R4, RZ, RZ, 0x1 ;  /* 0x00000001ff047424 */ /* 0x000fe200078e00ff */
[----:B------:R-:W-:Y:S01]  /*29e90*/  UMOV UR15, 0x10000000 ;  /* 0x10000000000f7882 */ /* 0x000fe20000000000 */
[----:B------:R-:W-:Y:S01]  /*29ea0*/  UMOV UR10, URZ ;  /* 0x0000003f000a7c82 */ /* 0x000fe20008000000 */
[----:B------:R-:W-:Y:S01]  /*29eb0*/  UIADD3.X UR5, URZ, UR5, URZ, UP0, !UPT ;  /* 0x000000053f057290 */ /* 0x000fe200087fe43f */
[----:B------:R-:W-:Y:S01]  /*29ec0*/  MOV R8, 0x40 ;  /* 0x0000004000087802 */ /* 0x000fe20000000f00 */
[----:B-1----:R-:W-:Y:S01]  /*29ed0*/  UMOV UR12, UR28 ;  /* 0x0000001c000c7c82 */ /* 0x002fe20008000000 */
[----:B---3--:R-:W-:Y:S01]  /*29ee0*/  UMOV UR13, UR29 ;  /* 0x0000001d000d7c82 */ /* 0x008fe20008000000 */
[----:B------:R-:W-:Y:S01]  /*29ef0*/  UMOV UR34, 0x80 ;  /* 0x0000008000227882 */ /* 0x000fe20000000000 */
[----:B------:R-:W-:Y:S01]  /*29f00*/  UMOV UR35, UR11 ;  /* 0x0000000b00237c82 */ /* 0x000fe20008000000 */
[----:B------:R-:W-:-:S02]  /*29f10*/  UIADD3 UR9, UR8, 0xb0050, URZ ;  /* 0x000b005008097890 */ /* 0x000fc4000fffe03f */
[----:B------:R-:W-:Y:S02]  /*29f20*/  UIADD3 UR32, UR8, 0x2000, URZ ;  /* 0x0000200008207890 */ /* 0x000fe4000fffe03f */
[----:B------:R-:W-:Y:S02]  /*29f30*/  UIADD3 UR16, UR8, 0x4000, URZ ;  /* 0x0000400008107890 */ /* 0x000fe4000fffe03f */
[----:B------:R-:W-:Y:S01]  /*29f40*/  UIADD3 UR24, UR8, 0x6000, URZ ;  /* 0x0000600008187890 */ /* 0x000fe2000fffe03f */
[----:B------:R-:W-:Y:S01]  /*29f50*/  UMOV UR36, UR28 ;  /* 0x0000001c00247c82 */ /* 0x000fe20008000000 */
[----:B------:R-:W-:Y:S01]  /*29f60*/  UMOV UR37, UR29 ;  /* 0x0000001d00257c82 */ /* 0x000fe20008000000 */
[----:B------:R-:W-:Y:S01]  /*29f70*/  UMOV UR33, UR9 ;  /* 0x0000000900217c82 */ /* 0x000fe20008000000 */
[----:B------:R-:W-:Y:S01]  /*29f80*/  UMOV UR18, 0x100 ;  /* 0x0000010000127882 */ /* 0x000fe20000000000 */
[----:B------:R-:W-:Y:S01]  /*29f90*/  UMOV UR19, UR11 ;  /* 0x0000000b00137c82 */ /* 0x000fe20008000000 */
[----:B------:R-:W-:Y:S01]  /*29fa0*/  UMOV UR20, UR28 ;  /* 0x0000001c00147c82 */ /* 0x000fe20008000000 */
[----:B------:R2:W-:Y:S01]  /*29fb0*/  UTMALDG.4D [UR8], [UR4], desc[UR14] ;  /* 0x00000e08040075b4 */ /* 0x0005e20008019000 */
[----:B------:R-:W-:Y:S01]  /*29fc0*/  UMOV UR21, UR29 ;  /* 0x0000001d00157c82 */ /* 0x000fe20008000000 */
[----:B------:R-:W-:Y:S01]  /*29fd0*/  UMOV UR17, UR9 ;  /* 0x0000000900117c82 */ /* 0x000fe20008000000 */
[----:B------:R-:W-:Y:S01]  /*29fe0*/  UMOV UR26, 0x180 ;  /* 0x00000180001a7882 */ /* 0x000fe20000000000 */
[----:B------:R-:W-:Y:S01]  /*29ff0*/  UMOV UR27, UR11 ;  /* 0x0000000b001b7c82 */ /* 0x000fe20008000000 */
[----:B------:R-:W-:Y:S01]  /*2a000*/  UMOV UR25, UR9 ;  /* 0x0000000900197c82 */ /* 0x000fe20008000000 */
[----:B------:R2:W-:Y:S01]  /*2a010*/  UTMALDG.4D [UR32], [UR4], desc[UR14] ;  /* 0x00000e20040075b4 */ /* 0x0005e20008019000 */
[----:B------:R2:W-:Y:S01]  /*2a020*/  UTMALDG.4D [UR16], [UR4], desc[UR14] ;  /* 0x00000e10040075b4 */ /* 0x0005e20008019000 */
[----:B------:R2:W-:Y:S02]  /*2a030*/  UTMALDG.4D [UR24], [UR4], desc[UR14] ;  /* 0x00000e18040075b4 */ /* 0x0005e40008019000 */
[----:B--2---:R-:W-:Y:S01]  /*2a040*/  NOP ;  /* 0x0000000000007918 */ /* 0x004fe20000000000 */
.L_x_71:
[----:B-1-3--:R-:W-:Y:S05]  /*2a050*/  BSYNC B0 ;  /* 0x0000000000007941 */ /* 0x00afea0003800000 */
.L_x_70:
[----:B------:R-:W1:Y:S01]  /*2a060*/  LDC R3, c[0x0][0x28c] ;  /* 0x0000a300ff037b82 */ /* 0x000e620000000800 */
[----:B------:R-:W-:Y:S01]  /*2a070*/  BSSY B0, `(.L_x_75) ;  /* 0x0000038000007945 */ /* 0x000fe20003800000 */
[----:B-1----:R-:W-:-:S13]  /*2a080*/  ISETP.GT.AND P4, PT, R3, RZ, P3 ;  /* 0x000000ff0300720c */ /* 0x002fda0001f84270 */
[----:B------:R-:W-:Y:S05]  /*2a090*/  @!P4 BRA `(.L_x_76) ;  /* 0x0000000000d4c947 */ /* 0x000fea0003800000 */
[----:B------:R-:W1:Y:S01]  /*2a0a0*/  S2R R5, SR_CgaCtaId ;  /* 0x0000000000057919 */ /* 0x000e620000008800 */
[----:B------:R-:W-:-:S04]  /*2a0b0*/  MOV R2, 0x400 ;  /* 0x0000040000027802 */ /* 0x000fc80000000f00 */
[----:B-1----:R-:W-:Y:S02]  /*2a0c0*/  LEA R5, R5, R2, 0x18 ;  /* 0x0000000205057211 */ /* 0x002fe400078ec0ff */
[----:B------:R-:W-:-:S04]  /*2a0d0*/  MOV R2, 0x1 ;  /* 0x0000000100027802 */ /* 0x000fc80000000f00 */
[----:B------:R-:W-:-:S04]  /*2a0e0*/  SHF.L.U32 R2, R2, 0x1f, RZ ;  /* 0x0000001f02027819 */ /* 0x000fc800000006ff */
[----:B------:R-:W1:Y:S02]  /*2a0f0*/  SYNCS.PHASECHK.TRANS64.TRYWAIT P0, [R5+URZ+0xb0028], R2 ;  /* 0x0b002802050075a7 */ /* 0x000e64000800017f */
[----:B-1----:R-:W-:Y:S05]  /*2a100*/  @!P0 BRA `(.L_x_77) ;  /* 0x0000001400188947 */ /* 0x002fea0003800000 */
.L_x_109:
[----:B------:R-:W-:Y:S01]  /*2a110*/  ULOP3.LUT UR4, UR7, 0x2, URZ, 0xfc, !UPT ;  /* 0x0000000207047892 */ /* 0x000fe2000f8efc3f */
[----:B-1----:R-:W-:-:S03]  /*2a120*/  @P2 IMAD.MOV.U32 R2, RZ, RZ, 0x20000 ;  /* 0x00020000ff022424 */ /* 0x002fc600078e00ff */
[----:B------:R-:W-:Y:S01]  /*2a130*/  UPRMT UR4, UR4, 0x9910, URZ ;  /* 0x0000991004047896 */ /* 0x000fe2000800003f */
[----:B------:R1:W-:Y:S03]  /*2a140*/  @P2 SYNCS.ARRIVE.TRANS64 RZ, [R5+URZ+0xb0000], R2 ;  /* 0x0b00000205ff29a7 */ /* 0x0003e6000800003f */
[----:B------:R-:W-:-:S06]  /*2a150*/  UISETP.NE.AND UP0, UPT, UR4, 0x2, UPT ;  /* 0x000000020400788c */ /* 0x000fcc000bf05270 */
[----:B------:R-:W-:-:S13]  /*2a160*/  PLOP3.LUT P0, PT, PT, PT, UP0, 0x80, 0x0 ;  /* 0x000000000000781c */ /* 0x000fda0003f0f008 */
[----:B-1----:R-:W-:Y:S05]  /*2a170*/  @P0 BRA `(.L_x_78) ;  /* 0x0000000000040947 */ /* 0x002fea0003800000 */
[----:B------:R-:W-:Y:S01]  /*2a180*/  BPT.TRAP 0x1 ;  /* 0x000000040000795c */ /* 0x000fe20000300000 */
.L_x_78:
[----:B------:R-:W-:-:S04]  /*2a190*/  LOP3.LUT P0, RZ, R0, 0x1f, RZ, 0xc0, !PT ;  /* 0x0000001f00ff7812 */ /* 0x000fc8000780c0ff */
[----:B------:R-:W-:-:S13]  /*2a1a0*/  PLOP3.LUT P0, PT, P0, P2, PT, 0x2a, 0x0 ;  /* 0x000000000000781c */ /* 0x000fda0000704572 */
[----:B------:R-:W-:Y:S05]  /*2a1b0*/  @P0 BRA `(.L_x_79) ;  /* 0x0000000000040947 */ /* 0x000fea0003800000 */
[----:B------:R-:W-:Y:S01]  /*2a1c0*/  BPT.TRAP 0x1 ;  /* 0x000000040000795c */ /* 0x000fe20000300000 */
.L_x_79:
[----:B------:R-:W-:Y:S01]  /*2a1d0*/  R2UR UR24, R5 ;  /* 0x00000000051872ca */ /* 0x000fe200000e0000 */
[----:B------:R-:W-:Y:S01]  /*2a1e0*/  ULDC.64 UR4, c[0x0][0x198] ;  /* 0x0000660000047ab9 */ /* 0x000fe20000000a00 */
[----:B------:R-:W-:Y:S01]  /*2a1f0*/  UMOV UR19, URZ ;  /* 0x0000003f00137c82 */ /* 0x000fe20008000000 */
[----:B------:R-:W-:Y:S01]  /*2a200*/  UIADD3 UR4, UP0, UR4, 0x1f0, URZ ;  /* 0x000001f004047890 */ /* 0x000fe2000ff1e03f */
[----:B------:R-:W-:Y:S01]  /*2a210*/  MOV R2, 0x1 ;  /* 0x0000000100027802 */ /* 0x000fe20000000f00 */
[----:B------:R-:W-:Y:S01]  /*2a220*/  UMOV UR8, 0x0 ;  /* 0x0000000000087882 */ /* 0x000fe20000000000 */
[----:B------:R-:W-:Y:S01]  /*2a230*/  UMOV UR9, 0x10000000 ;  /* 0x1000000000097882 */ /* 0x000fe20000000000 */
[----:B------:R-:W-:Y:S01]  /*2a240*/  UIADD3.X UR5, URZ, UR5, URZ, UP0, !UPT ;  /* 0x000000053f057290 */ /* 0x000fe200087fe43f */
[----:B------:R-:W-:Y:S01]  /*2a250*/  UMOV UR18, URZ ;  /* 0x0000003f00127c82 */ /* 0x000fe20008000000 */
[----:B------:R-:W-:Y:S01]  /*2a260*/  UMOV UR20, UR28 ;  /* 0x0000001c00147c82 */ /* 0x000fe20008000000 */
[----:B------:R-:W-:Y:S01]  /*2a270*/  UMOV UR21, UR29 ;  /* 0x0000001d00157c82 */ /* 0x000fe20008000000 */
[----:B------:R-:W-:-:S02]  /*2a280*/  UMOV UR42, 0x80 ;  /* 0x00000080002a7882 */ /* 0x000fc40000000000 */
[----:B------:R-:W-:Y:S02]  /*2a290*/  UIADD3 UR16, UR24, 0x10000, URZ ;  /* 0x0001000018107890 */ /* 0x000fe4000fffe03f */
[----:B------:R-:W-:Y:S02]  /*2a2a0*/  UIADD3 UR17, UR24, 0xb0000, URZ ;  /* 0x000b000018117890 */ /* 0x000fe4000fffe03f */
[----:B------:R-:W-:Y:S02]  /*2a2b0*/  UIADD3 UR40, UR24, 0x18000, URZ ;  /* 0x0001800018287890 */ /* 0x000fe4000fffe03f */
[----:B------:R-:W-:Y:S02]  /*2a2c0*/  UIADD3 UR32, UR24, 0x20000, URZ ;  /* 0x0002000018207890 */ /* 0x000fe4000fffe03f */
[----:B------:R-:W-:Y:S01]  /*2a2d0*/  UIADD3 UR24, UR24, 0x28000, URZ ;  /* 0x0002800018187890 */ /* 0x000fe2000fffe03f */
[----:B------:R-:W-:Y:S01]  /*2a2e0*/  UMOV UR44, UR28 ;  /* 0x0000001c002c7c82 */ /* 0x000fe20008000000 */
        /* <DEDUP_REMOVED lines=15> */
[----:B-1----:R-:W-:Y:S01]  /*2a3e0*/  NOP ;  /* 0x0000000000007918 */ /* 0x002fe20000000000 */
.L_x_76:
[----:B------:R-:W-:Y:S05]  /*2a3f0*/  BSYNC B0 ;  /* 0x0000000000007941 */ /* 0x000fea0003800000 */
.L_x_75:
[----:B------:R-:W-:Y:S04]  /*2a400*/  BSSY B0, `(.L_x_80) ;  /* 0x000003a000007945 */ /* 0x000fe80003800000 */
[----:B------:R-:W-:Y:S05]  /*2a410*/  @!P3 BRA `(.L_x_81) ;  /* 0x0000000000e0b947 */ /* 0x000fea0003800000 */
[----:B------:R-:W1:Y:S01]  /*2a420*/  S2R R6, SR_CgaCtaId ;  /* 0x0000000000067919 */ /* 0x000e620000008800 */
[----:B------:R-:W-:-:S04]  /*2a430*/  MOV R5, 0x400 ;  /* 0x0000040000057802 */ /* 0x000fc80000000f00 */
[----:B-1----:R-:W-:Y:S02]  /*2a440*/  LEA R7, R6, R5, 0x18 ;  /* 0x0000000506077211 */ /* 0x002fe400078ec0ff */
[----:B------:R-:W-:-:S03]  /*2a450*/  MOV R6, 0x1 ;  /* 0x0000000100067802 */ /* 0x000fc60000000f00 */
[----:B------:R-:W-:Y:S01]  /*2a460*/  IMAD R5, R4, 0x8, R7 ;  /* 0x0000000804057824 */ /* 0x000fe200078e0207 */
[----:B------:R-:W-:-:S04]  /*2a470*/  SHF.L.U32 R6, R6, 0x1f, RZ ;  /* 0x0000001f06067819 */ /* 0x000fc800000006ff */
[----:B------:R-:W1:Y:S02]  /*2a480*/  SYNCS.PHASECHK.TRANS64.TRYWAIT P0, [R5+URZ+0xb0060], R6 ;  /* 0x0b006006050075a7 */ /* 0x000e64000800017f */
[----:B-1----:R-:W-:Y:S05]  /*2a490*/  @!P0 BRA `(.L_x_82) ;  /* 0x0000001000488947 */ /* 0x002fea0003800000 */
.L_x_110:
[----:B------:R-:W-:Y:S01]  /*2a4a0*/  ULOP3.LUT UR4, UR7, 0x2, URZ, 0xfc, !UPT ;  /* 0x0000000207047892 */ /* 0x000fe2000f8efc3f */
[----:B-1----:R-:W-:-:S03]  /*2a4b0*/  @P2 MOV R6, 0x8000 ;  /* 0x0000800000062802 */ /* 0x002fc60000000f00 */
[----:B------:R-:W-:Y:S01]  /*2a4c0*/  UPRMT UR4, UR4, 0x9910, URZ ;  /* 0x0000991004047896 */ /* 0x000fe2000800003f */
[----:B------:R1:W-:Y:S03]  /*2a4d0*/  @P2 SYNCS.ARRIVE.TRANS64 RZ, [R5+URZ+0xb0050], R6 ;  /* 0x0b00500605ff29a7 */ /* 0x0003e6000800003f */
[----:B------:R-:W-:-:S06]  /*2a4e0*/  UISETP.NE.AND UP0, UPT, UR4, 0x2, UPT ;  /* 0x000000020400788c */ /* 0x000fcc000bf05270 */
[----:B------:R-:W-:-:S13]  /*2a4f0*/  PLOP3.LUT P0, PT, PT, PT, UP0, 0x80, 0x0 ;  /* 0x000000000000781c */ /* 0x000fda0003f0f008 */
[----:B-1----:R-:W-:Y:S05]  /*2a500*/  @P0 BRA `(.L_x_83) ;  /* 0x0000000000040947 */ /* 0x002fea0003800000 */
[----:B------:R-:W-:Y:S01]  /*2a510*/  BPT.TRAP 0x1 ;  /* 0x000000040000795c */ /* 0x000fe20000300000 */
.L_x_83:
[----:B------:R-:W-:-:S04]  /*2a520*/  LOP3.LUT P0, RZ, R0, 0x1f, RZ, 0xc0, !PT ;  /* 0x0000001f00ff7812 */ /* 0x000fc8000780c0ff */
[----:B------:R-:W-:-:S13]  /*2a530*/  PLOP3.LUT P0, PT, P0, P2, PT, 0x2a, 0x0 ;  /* 0x000000000000781c */ /* 0x000fda0000704572 */
[----:B------:R-:W-:Y:S05]  /*2a540*/  @P0 BRA `(.L_x_84) ;  /* 0x0000000000040947 */ /* 0x000fea0003800000 */
[----:B------:R-:W-:Y:S01]  /*2a550*/  BPT.TRAP 0x1 ;  /* 0x000000040000795c */ /* 0x000fe20000300000 */
.L_x_84:
[----:B------:R-:W-:Y:S01]  /*2a560*/  R2UR UR40, R4 ;  /* 0x00000000042872ca */ /* 0x000fe200000e0000 */
[----:B------:R-:W-:Y:S01]  /*2a570*/  ULDC.64 UR12, c[0x0][0x198] ;  /* 0x00006600000c7ab9 */ /* 0x000fe20000000a00 */
[----:B------:R-:W-:Y:S01]  /*2a580*/  R2UR UR5, R7 ;  /* 0x00000000070572ca */ /* 0x000fe200000e0000 */
[----:B------:R-:W-:Y:S01]  /*2a590*/  UIADD3 UR4, UP0, UR12, 0xf0, URZ ;  /* 0x000000f00c047890 */ /* 0x000fe2000ff1e03f */
[----:B------:R-:W-:Y:S01]  /*2a5a0*/  R2UR UR41, R5 ;  /* 0x00000000052972ca */ /* 0x000fe200000e0000 */
[----:B------:R-:W-:Y:S01]  /*2a5b0*/  UMOV UR8, 0x0 ;  /* 0x0000000000087882 */ /* 0x000fe20000000000 */
[----:B------:R-:W-:Y:S01]  /*2a5c0*/  R2UR UR43, R8 ;  /* 0x00000000082b72ca */ /* 0x000fe200000e0000 */
[----:B------:R-:W-:Y:S01]  /*2a5d0*/  UMOV UR9, 0x10000000 ;  /* 0x1000000000097882 */ /* 0x000fe20000000000 */
[----:B------:R-:W-:Y:S01]  /*2a5e0*/  UMOV UR42, URZ ;  /* 0x0000003f002a7c82 */ /* 0x000fe20008000000 */
[----:B------:R-:W-:Y:S01]  /*2a5f0*/  UMOV UR44, UR28 ;  /* 0x0000001c002c7c82 */ /* 0x000fe20008000000 */
[----:B------:R-:W-:Y:S01]  /*2a600*/  UMOV UR45, UR29 ;  /* 0x0000001d002d7c82 */ /* 0x000fe20008000000 */
[----:B------:R-:W-:Y:S01]  /*2a610*/  UMOV UR34, 0x80 ;  /* 0x0000008000227882 */ /* 0x000fe20000000000 */
[----:B------:R-:W-:Y:S01]  /*2a620*/  UMOV UR36, UR28 ;  /* 0x0000001c00247c82 */ /* 0x000fe20008000000 */
[----:B------:R-:W-:Y:S01]  /*2a630*/  UMOV UR37, UR29 ;  /* 0x0000001d00257c82 */ /* 0x000fe20008000000 */
[----:B------:R-:W-:Y:S01]  /*2a640*/  UMOV UR26, 0x100 ;  /* 0x00000100001a7882 */ /* 0x000fe20000000000 */
[----:B------:R-:W-:-:S02]  /*2a650*/  ULEA UR40, UR40, UR5, 0xf ;  /* 0x0000000528287291 */ /* 0x000fc4000f8e783f */
[----:B------:R-:W-:Y:S02]  /*2a660*/  UIADD3 UR41, UR41, 0xb0050, URZ ;  /* 0x000b005029297890 */ /* 0x000fe4000fffe03f */
[----:B------:R-:W-:Y:S02]  /*2a670*/  UIADD3 UR43, UR11, UR43, URZ ;  /* 0x0000002b0b2b7290 */ /* 0x000fe4000fffe03f */
[----:B------:R-:W-:Y:S02]  /*2a680*/  UIADD3.X UR5, URZ, UR13, URZ, UP0, !UPT ;  /* 0x0000000d3f057290 */ /* 0x000fe400087fe43f */
[----:B------:R-:W-:Y:S02]  /*2a690*/  UIADD3 UR32, UR40, 0x2000, URZ ;  /* 0x0000200028207890 */ /* 0x000fe4000fffe03f */
[----:B------:R-:W-:Y:S02]  /*2a6a0*/  UIADD3 UR24, UR40, 0x4000, URZ ;  /* 0x0000400028187890 */ /* 0x000fe4000fffe03f */
[----:B------:R-:W-:Y:S01]  /*2a6b0*/  UIADD3 UR16, UR40, 0x6000, URZ ;  /* 0x0000600028107890 */ /* 0x000fe2000fffe03f */
        /* <DEDUP_REMOVED lines=8> */
[----:B------:R-:W-:Y:S01]  /*2a740*/  UMOV UR17, UR41 ;  /* 0x0000002900117c82 */ /* 0x000fe20008000000 */
[----:B------:R-:W-:Y:S01]  /*2a750*/  UMOV UR19, UR43 ;  /* 0x0000002b00137c82 */ /* 0x000fe20008000000 */
[----:B------:R1:W-:Y:S01]  /*2a760*/  UTMALDG.4D [UR32], [UR4], desc[UR8] ;  /* 0x00000820040075b4 */ /* 0x0003e20008019000 */
[----:B------:R1:W-:Y:S01]  /*2a770*/  UTMALDG.4D [UR24], [UR4], desc[UR8] ;  /* 0x00000818040075b4 */ /* 0x0003e20008019000 */
[----:B------:R1:W-:Y:S02]  /*2a780*/  UTMALDG.4D [UR16], [UR4], desc[UR8] ;  /* 0x00000810040075b4 */ /* 0x0003e40008019000 */
[----:B-1----:R-:W-:Y:S01]  /*2a790*/  NOP ;  /* 0x0000000000007918 */ /* 0x002fe20000000000 */
.L_x_81:
[----:B------:R-:W-:Y:S05]  /*2a7a0*/  BSYNC B0 ;  /* 0x0000000000007941 */ /* 0x000fea0003800000 */
.L_x_80:
[----:B------:R-:W-:Y:S01]  /*2a7b0*/  BSSY B0, `(.L_x_85) ;  /* 0x000002e000007945 */ /* 0x000fe20003800000 */
[----:B------:R-:W-:-:S03]  /*2a7c0*/  MOV R8, RZ ;  /* 0x000000ff00087202 */ /* 0x000fc60000000f00 */
[----:B------:R-:W-:Y:S05]  /*2a7d0*/  @!P4 BRA `(.L_x_86) ;  /* 0x0000000000acc947 */ /* 0x000fea0003800000 */
[----:B------:R-:W1:Y:S01]  /*2a7e0*/  S2R R5, SR_CgaCtaId ;  /* 0x0000000000057919 */ /* 0x000e620000008800 */
[----:B------:R-:W-:Y:S01]  /*2a7f0*/  MOV R4, 0x400 ;  /* 0x0000040000047802 */ /* 0x000fe20000000f00 */
[----:B------:R-:W-:-:S05]  /*2a800*/  IMAD.MOV.U32 R7, RZ, RZ, 0x1 ;  /* 0x00000001ff077424 */ /* 0x000fca00078e00ff */
[----:B------:R-:W-:Y:S02]  /*2a810*/  SHF.L.U32 R7, R7, 0x1f, RZ ;  /* 0x0000001f07077819 */ /* 0x000fe400000006ff */
[----:B-1----:R-:W-:-:S04]  /*2a820*/  LEA R5, R5, R4, 0x18 ;  /* 0x0000000405057211 */ /* 0x002fc800078ec0ff */
[----:B------:R-:W-:-:S04]  /*2a830*/  LEA R4, R2, R5, 0x3 ;  /* 0x0000000502047211 */ /* 0x000fc800078e18ff */
[----:B------:R-:W1:Y:S02]  /*2a840*/  SYNCS.PHASECHK.TRANS64.TRYWAIT P0, [R4+URZ+0xb0028], R7 ;  /* 0x0b002807040075a7 */ /* 0x000e64000800017f */
[----:B-1----:R-:W-:Y:S05]  /*2a850*/  @!P0 BRA `(.L_x_87) ;  /* 0x0000000c006c8947 */ /* 0x002fea0003800000 */
.L_x_111:
        /* <DEDUP_REMOVED lines=8> */
.L_x_88:
[----:B------:R-:W-:-:S04]  /*2a8e0*/  LOP3.LUT P0, RZ, R0, 0x1f, RZ, 0xc0, !PT ;  /* 0x0000001f00ff7812 */ /* 0x000fc8000780c0ff */
[----:B------:R-:W-:-:S13]  /*2a8f0*/  PLOP3.LUT P0, PT, P0, P2, PT, 0x2a, 0x0 ;  /* 0x000000000000781c */ /* 0x000fda0000704572 */
[----:B------:R-:W-:Y:S05]  /*2a900*/  @P0 BRA `(.L_x_89) ;  /* 0x0000000000040947 */ /* 0x000fea0003800000 */
[----:B------:R-:W-:Y:S01]  /*2a910*/  BPT.TRAP 0x1 ;  /* 0x000000040000795c */ /* 0x000fe20000300000 */
.L_x_89:
[----:B------:R-:W-:Y:S01]  /*2a920*/  IMAD R5, R2, 0x20000, R5 ;  /* 0x0002000002057824 */ /* 0x000fe200078e0205 */
[----:B------:R-:W-:Y:S01]  /*2a930*/  R2UR UR25, R4 ;  /* 0x00000000041972ca */ /* 0x000fe200000e0000 */
[----:B------:R-:W-:Y:S01]  /*2a940*/  ULDC.64 UR4, c[0x0][0x198] ;  /* 0x0000660000047ab9 */ /* 0x000fe20000000a00 */
[----:B------:R-:W-:Y:S01]  /*2a950*/  UMOV UR27, URZ ;  /* 0x0000003f001b7c82 */ /* 0x000fe20008000000 */
[----:B------:R-:W-:Y:S01]  /*2a960*/  UIADD3 UR4, UP0, UR4, 0x2f0, URZ ;  /* 0x000002f004047890 */ /* 0x000fe2000ff1e03f */
[----:B------:R-:W-:Y:S01]  /*2a970*/  R2UR UR16, R5 ;  /* 0x00000000051072ca */ /* 0x000fe200000e0000 */
[----:B------:R-:W-:Y:S01]  /*2a980*/  UMOV UR8, 0x0 ;  /* 0x0000000000087882 */ /* 0x000fe20000000000 */
[----:B------:R-:W-:Y:S01]  /*2a990*/  UMOV UR9, 0x10000000 ;  /* 0x1000000000097882 */ /* 0x000fe20000000000 */
[----:B------:R-:W-:Y:S01]  /*2a9a0*/  UIADD3.X UR5, URZ, UR5, URZ, UP0, !UPT ;  /* 0x000000053f057290 */ /* 0x000fe200087fe43f */
[----:B------:R-:W-:Y:S01]  /*2a9b0*/  IADD3 R2, R2, 0x1, RZ ;  /* 0x0000000102027810 */ /* 0x000fe20007ffe0ff */
[----:B------:R-:W-:Y:S01]  /*2a9c0*/  UMOV UR26, URZ ;  /* 0x0000003f001a7c82 */ /* 0x000fe20008000000 */
[----:B------:R-:W-:Y:S01]  /*2a9d0*/  UMOV UR18, 0x80 ;  /* 0x0000008000127882 */ /* 0x000fe20000000000 */
[----:B------:R-:W-:Y:S01]  /*2a9e0*/  UMOV UR20, UR28 ;  /* 0x0000001c00147c82 */ /* 0x000fe20008000000 */
[----:B------:R-:W-:Y:S01]  /*2a9f0*/  UMOV UR21, UR29 ;  /* 0x0000001d00157c82 */ /* 0x000fe20008000000 */
[----:B------:R-:W-:Y:S01]  /*2aa00*/  UIADD3 UR25, UR25, 0xb0000, URZ ;  /* 0x000b000019197890 */ /* 0x000fe2000fffe03f */
[----:B------:R-:W-:Y:S01]  /*2aa10*/  MOV R8, 0x1 ;  /* 0x0000000100087802 */ /* 0x000fe20000000f00 */
[----:B------:R-:W-:-:S02]  /*2aa20*/  UMOV UR19, UR27 ;  /* 0x0000001b00137c82 */ /* 0x000fc40008000000 */
[----:B------:R-:W-:Y:S02]  /*2aa30*/  UIADD3 UR24, UR16, 0x10000, URZ ;  /* 0x0001000010187890 */ /* 0x000fe4000fffe03f */
[----:B------:R-:W-:Y:S01]  /*2aa40*/  UIADD3 UR16, UR16, 0x20000, URZ ;  /* 0x0002000010107890 */ /* 0x000fe2000fffe03f */
[----:B------:R-:W-:-:S06]  /*2aa50*/  UMOV UR17, UR25 ;  /* 0x0000001900117c82 */ /* 0x000fcc0008000000 */
[----:B------:R1:W-:Y:S02]  /*2aa60*/  UTMALDG.4D [UR24], [UR4], desc[UR8] ;  /* 0x00000818040075b4 */ /* 0x0003e40008019000 */
[----:B------:R1:W-:Y:S02]  /*2aa70*/  UTMALDG.4D [UR16], [UR4], desc[UR8] ;  /* 0x00000810040075b4 */ /* 0x0003e40008019000 */
[----:B-1----:R-:W-:Y:S01]  /*2aa80*/  NOP ;  /* 0x0000000000007918 */ /* 0x002fe20000000000 */
.L_x_86:
[----:B------:R-:W-:Y:S05]  /*2aa90*/  BSYNC B0 ;  /* 0x0000000000007941 */ /* 0x000fea0003800000 */
.L_x_85:
[----:B------:R-:W-:-:S13]  /*2aaa0*/  ISETP.GE.AND P0, PT, R3, 0x101, PT ;  /* 0x000001010300780c */ /* 0x000fda0003f06270 */
[----:B------:R-:W-:Y:S05]  /*2aab0*/  @!P0 EXIT ;  /* 0x000000000000894d */ /* 0x000fea0003800000 */
[----:B------:R-:W-:Y:S01]  /*2aac0*/  VIADD R3, R3, 0xff ;  /* 0x000000ff03037836 */ /* 0x000fe20000000000 */
[----:B------:R-:W-:Y:S01]  /*2aad0*/  LOP3.LUT P0, RZ, R0, 0x1f, RZ, 0xc0, !PT ;  /* 0x0000001f00ff7812 */ /* 0x000fe2000780c0ff */
[----:B------:R-:W-:Y:S03]  /*2aae0*/  BSSY B0, `(.L_x_90) ;  /* 0x0000076000007945 */ /* 0x000fe60003800000 */
[----:B------:R-:W-:Y:S02]  /*2aaf0*/  SHF.R.S32.HI R0, RZ, 0x1f, R3 ;  /* 0x0000001fff007819 */ /* 0x000fe40000011403 */
[----:B------:R-:W-:Y:S02]  /*2ab00*/  PLOP3.LUT P0, PT, P0, P2, PT, 0x2a, 0x0 ;  /* 0x000000000000781c */ /* 0x000fe40000704572 */
[----:B------:R-:W-:Y:S02]  /*2ab10*/  LEA.HI R0, R0, R3, RZ, 0x8 ;  /* 0x0000000300007211 */ /* 0x000fe400078f40ff */
[----:B------:R-:W-:-:S02]  /*2ab20*/  MOV R3, UR7 ;  /* 0x0000000700037c02 */ /* 0x000fc40008000f00 */
[----:B------:R-:W-:Y:S02]  /*2ab30*/  SHF.R.S32.HI R4, RZ, 0x8, R0 ;  /* 0x00000008ff047819 */ /* 0x000fe40000011400 */
[----:B------:R-:W-:Y:S01]  /*2ab40*/  LOP3.LUT R0, R3, 0x2, RZ, 0xfc, !PT ;  /* 0x0000000203007812 */ /* 0x000fe200078efcff */
[----:B------:R-:W-:Y:S01]  /*2ab50*/  IMAD.MOV.U32 R3, RZ, RZ, 0x1 ;  /* 0x00000001ff037424 */ /* 0x000fe200078e00ff */
[----:B------:R-:W-:-:S07]  /*2ab60*/  SHF.L.U32 R4, R4, 0x1, RZ ;  /* 0x0000000104047819 */ /* 0x000fce00000006ff */
.L_x_101:
[----:B------:R-:W-:Y:S04]  /*2ab70*/  BSSY B1, `(.L_x_91) ;  /* 0x000003a000017945 */ /* 0x000fe80003800000 */
[----:B------:R-:W-:Y:S05]  /*2ab80*/  @!P3 BRA `(.L_x_92) ;  /* 0x0000000000e0b947 */ /* 0x000fea0003800000 */
[----:B------:R-:W1:Y:S01]  /*2ab90*/  S2R R6, SR_CgaCtaId ;  /* 0x0000000000067919 */ /* 0x000e620000008800 */
[----:B------:R-:W-:-:S04]  /*2aba0*/  MOV R5, 0x400 ;  /* 0x0000040000057802 */ /* 0x000fc80000000f00 */
[----:B-1----:R-:W-:Y:S02]  /*2abb0*/  LEA R7, R6, R5, 0x18 ;  /* 0x0000000506077211 */ /* 0x002fe400078ec0ff */
[----:B------:R-:W-:Y:S02]  /*2abc0*/  SHF.L.U32 R5, R3, 0x1f, RZ ;  /* 0x0000001f03057819 */ /* 0x000fe400000006ff */
[----:B------:R-:W-:-:S04]  /*2abd0*/  LEA R6, R2, R7, 0x3 ;  /* 0x0000000702067211 */ /* 0x000fc800078e18ff */
[----:B------:R-:W1:Y:S02]  /*2abe0*/  SYNCS.PHASECHK.TRANS64.TRYWAIT P4, [R6+URZ+0xb0028], R5 ;  /* 0x0b002805060075a7 */ /* 0x000e64000808017f */
[----:B-1----:R-:W-:Y:S05]  /*2abf0*/  @!P4 BRA `(.L_x_93) ;  /* 0x000000080098c947 */ /* 0x002fea0003800000 */
.L_x_112:
[----:B-1----:R-:W-:-:S04]  /*2ac00*/  @P2 MOV R5, 0x20000 ;  /* 0x0002000000052802 */ /* 0x002fc80000000f00 */
[----:B------:R1:W-:Y:S02]  /*2ac10*/  @P2 SYNCS.ARRIVE.TRANS64 RZ, [R6+URZ+0xb0000], R5 ;  /* 0x0b00000506ff29a7 */ /* 0x0003e4000800003f */
[----:B-1----:R-:W-:-:S04]  /*2ac20*/  PRMT R5, R0, 0x9910, RZ ;  /* 0x0000991000057816 */ /* 0x002fc800000000ff */
[----:B------:R-:W-:-:S13]  /*2ac30*/  ISETP.NE.AND P4, PT, R5, 0x2, PT ;  /* 0x000000020500780c */ /* 0x000fda0003f85270 */
[----:B------:R-:W-:Y:S05]  /*2ac40*/  @P4 BRA `(.L_x_94) ;  /* 0x0000000000044947 */ /* 0x000fea0003800000 */
[----:B------:R-:W-:Y:S01]  /*2ac50*/  BPT.TRAP 0x1 ;  /* 0x000000040000795c */ /* 0x000fe20000300000 */
.L_x_94:
[----:B------:R-:W-:Y:S05]  /*2ac60*/  @P0 BRA `(.L_x_95) ;  /* 0x0000000000040947 */ /* 0x000fea0003800000 */
[----:B------:R-:W-:Y:S01]  /*2ac70*/  BPT.TRAP 0x1 ;  /* 0x000000040000795c */ /* 0x000fe20000300000 */
.L_x_95:
[----:B------:R-:W-:Y:S01]  /*2ac80*/  IMAD R7, R2, 0x20000, R7 ;  /* 0x0002000002077824 */ /* 0x000fe200078e0207 */
[----:B------:R-:W-:Y:S01]  /*2ac90*/  R2UR UR25, R6 ;  /* 0x00000000061972ca */ /* 0x000fe200000e0000 */
[----:B------:R-:W-:Y:S01]  /*2aca0*/  ULDC.64 UR4, c[0x0][0x198] ;  /* 0x0000660000047ab9 */ /* 0x000fe20000000a00 */
[----:B------:R-:W-:Y:S01]  /*2acb0*/  R2UR UR27, R8 ;  /* 0x00000000081b72ca */ /* 0x000fe200000e0000 */
        /* <DEDUP_REMOVED lines=11> */
[----:B------:R-:W-:Y:S01]  /*2ad70*/  ISETP.NE.AND P4, PT, R5, 0x5, PT ;  /* 0x000000050500780c */ /* 0x000fe20003f85270 */
[----:B------:R-:W-:-:S02]  /*2ad80*/  USHF.L.U32 UR27, UR27, 0x8, URZ ;  /* 0x000000081b1b7899 */ /* 0x000fc4000800063f */
[----:B------:R-:W-:Y:S01]  /*2ad90*/  UIADD3 UR24, UR32, 0x10000, URZ ;  /* 0x0001000020187890 */ /* 0x000fe2000fffe03f */
[----:B------:R-:W-:Y:S01]  /*2ada0*/  SEL R2, RZ, 0x1, P4 ;  /* 0x00000001ff027807 */ /* 0x000fe20002000000 */
[----:B------:R-:W-:Y:S02]  /*2adb0*/  UIADD3 UR40, UR32, 0x18000, URZ ;  /* 0x0001800020287890 */ /* 0x000fe4000fffe03f */
[----:B------:R-:W-:Y:S01]  /*2adc0*/  UIADD3 UR16, UR32, 0x20000, URZ ;  /* 0x0002000020107890 */ /* 0x000fe2000fffe03f */
[----:B------:R-:W-:Y:S01]  /*2add0*/  LOP3.LUT R3, R3, R2, RZ, 0x3c, !PT ;  /* 0x0000000203037212 */ /* 0x000fe200078e3cff */
[----:B------:R-:W-:Y:S01]  /*2ade0*/  UIADD3 UR32, UR32, 0x28000, URZ ;  /* 0x0002800020207890 */ /* 0x000fe2000fffe03f */
[----:B------:R-:W-:Y:S01]  /*2adf0*/  SEL R2, R5, RZ, P4 ;  /* 0x000000ff05027207 */ /* 0x000fe20002000000 */
        /* <DEDUP_REMOVED lines=17> */
.L_x_92:
[----:B------:R-:W-:Y:S05]  /*2af10*/  BSYNC B1 ;  /* 0x0000000000017941 */ /* 0x000fea0003800000 */
.L_x_91:
[----:B------:R-:W-:Y:S01]  /*2af20*/  ISETP.LT.OR P4, PT, R4, 0x4, !P3 ;  /* 0x000000040400780c */ /* 0x000fe20005f81670 */
[----:B------:R-:W-:-:S12]  /*2af30*/  BSSY B1, `(.L_x_96) ;  /* 0x000002d000017945 */ /* 0x000fd80003800000 */
[----:B------:R-:W-:Y:S05]  /*2af40*/  @P4 BRA `(.L_x_97) ;  /* 0x0000000000ac4947 */ /* 0x000fea0003800000 */
[----:B------:R-:W1:Y:S01]  /*2af50*/  S2R R6, SR_CgaCtaId ;  /* 0x0000000000067919 */ /* 0x000e620000008800 */
[----:B------:R-:W-:Y:S02]  /*2af60*/  MOV R5, 0x400 ;  /* 0x0000040000057802 */ /* 0x000fe40000000f00 */
[----:B------:R-:W-:Y:S02]  /*2af70*/  SHF.L.U32 R7, R3, 0x1f, RZ ;  /* 0x0000001f03077819 */ /* 0x000fe400000006ff */
[----:B-1----:R-:W-:-:S04]  /*2af80*/  LEA R5, R6, R5, 0x18 ;  /* 0x0000000506057211 */ /* 0x002fc800078ec0ff */
[----:B------:R-:W-:-:S04]  /*2af90*/  LEA R6, R2, R5, 0x3 ;  /* 0x0000000502067211 */ /* 0x000fc800078e18ff */
[----:B------:R-:W1:Y:S02]  /*2afa0*/  SYNCS.PHASECHK.TRANS64.TRYWAIT P4, [R6+URZ+0xb0028], R7 ;  /* 0x0b002807060075a7 */ /* 0x000e64000808017f */
[----:B-1----:R-:W-:Y:S05]  /*2afb0*/  @!P4 BRA `(.L_x_98) ;  /* 0x0000000400bcc947 */ /* 0x002fea0003800000 */
.L_x_113:
[----:B-1----:R-:W-:-:S04]  /*2afc0*/  @P1 IMAD.MOV.U32 R7, RZ, RZ, 0x20000 ;  /* 0x00020000ff071424 */ /* 0x002fc800078e00ff */
[----:B------:R1:W-:Y:S02]  /*2afd0*/  @P1 SYNCS.ARRIVE.TRANS64 RZ, [R6+URZ+0xb0000], R7 ;  /* 0x0b00000706ff19a7 */ /* 0x0003e4000800003f */
[----:B-1----:R-:W-:-:S04]  /*2afe0*/  PRMT R7, R0, 0x9910, RZ ;  /* 0x0000991000077816 */ /* 0x002fc800000000ff */
[----:B------:R-:W-:-:S13]  /*2aff0*/  ISETP.NE.AND P4, PT, R7, 0x2, PT ;  /* 0x000000020700780c */ /* 0x000fda0003f85270 */
[----:B------:R-:W-:Y:S05]  /*2b000*/  @P4 BRA `(.L_x_99) ;  /* 0x0000000000044947 */ /* 0x000fea0003800000 */
[----:B------:R-:W-:Y:S01]  /*2b010*/  BPT.TRAP 0x1 ;  /* 0x000000040000795c */ /* 0x000fe20000300000 */
.L_x_99:
[----:B------:R-:W-:Y:S05]  /*2b020*/  @P0 BRA `(.L_x_100) ;  /* 0x0000000000040947 */ /* 0x000fea0003800000 */
[----:B------:R-:W-:Y:S01]  /*2b030*/  BPT.TRAP 0x1 ;  /* 0x000000040000795c */ /* 0x000fe20000300000 */
.L_x_100:
[----:B------:R-:W-:Y:S01]  /*2b040*/  LEA R5, R2, R5, 0x11 ;  /* 0x0000000502057211 */ /* 0x000fe200078e88ff */
[----:B------:R-:W-:Y:S01]  /*2b050*/  ULDC.64 UR4, c[0x0][0x198] ;  /* 0x0000660000047ab9 */ /* 0x000fe20000000a00 */
[----:B------:R-:W-:Y:S01]  /*2b060*/  R2UR UR26, R8 ;  /* 0x00000000081a72ca */ /* 0x000fe200000e0000 */
[----:B------:R-:W-:Y:S01]  /*2b070*/  UIADD3 UR4, UP0, UR4, 0x2f0, URZ ;  /* 0x000002f004047890 */ /* 0x000fe2000ff1e03f */
[----:B------:R-:W-:Y:S01]  /*2b080*/  R2UR UR25, R6 ;  /* 0x00000000061972ca */ /* 0x000fe200000e0000 */
[----:B------:R-:W-:Y:S01]  /*2b090*/  UMOV UR27, URZ ;  /* 0x0000003f001b7c82 */ /* 0x000fe20008000000 */
[----:B------:R-:W-:Y:S01]  /*2b0a0*/  R2UR UR16, R5 ;  /* 0x00000000051072ca */ /* 0x000fe200000e0000 */
[----:B------:R-:W-:Y:S01]  /*2b0b0*/  UIADD3.X UR5, URZ, UR5, URZ, UP0, !UPT ;  /* 0x000000053f057290 */ /* 0x000fe200087fe43f */
[----:B------:R-:W-:Y:S01]  /*2b0c0*/  IADD3 R2, R2, 0x1, RZ ;  /* 0x0000000102027810 */ /* 0x000fe20007ffe0ff */
[----:B------:R-:W-:Y:S01]  /*2b0d0*/  UMOV UR8, 0x0 ;  /* 0x0000000000087882 */ /* 0x000fe20000000000 */
[----:B------:R-:W-:Y:S01]  /*2b0e0*/  UMOV UR9, 0x10000000 ;  /* 0x1000000000097882 */ /* 0x000fe20000000000 */
[----:B------:R-:W-:Y:S01]  /*2b0f0*/  UMOV UR20, UR28 ;  /* 0x0000001c00147c82 */ /* 0x000fe20008000000 */
[----:B------:R-:W-:Y:S01]  /*2b100*/  UMOV UR21, UR29 ;  /* 0x0000001d00157c82 */ /* 0x000fe20008000000 */
[----:B------:R-:W-:Y:S01]  /*2b110*/  UMOV UR19, UR27 ;  /* 0x0000001b00137c82 */ /* 0x000fe20008000000 */
[----:B------:R-:W-:Y:S01]  /*2b120*/  ISETP.NE.AND P4, PT, R2, 0x5, PT ;  /* 0x000000050200780c */ /* 0x000fe20003f85270 */
[----:B------:R-:W-:Y:S01]  /*2b130*/  USHF.L.U32 UR26, UR26, 0x8, URZ ;  /* 0x000000081a1a7899 */ /* 0x000fe2000800063f */
[----:B------:R-:W-:Y:S01]  /*2b140*/  VIADD R8, R8, 0x1 ;  /* 0x0000000108087836 */ /* 0x000fe20000000000 */
[----:B------:R-:W-:Y:S01]  /*2b150*/  UIADD3 UR25, UR25, 0xb0000, URZ ;  /* 0x000b000019197890 */ /* 0x000fe2000fffe03f */
[----:B------:R-:W-:Y:S01]  /*2b160*/  SEL R6, RZ, 0x1, P4 ;  /* 0x00000001ff067807 */ /* 0x000fe20002000000 */
[----:B------:R-:W-:Y:S01]  /*2b170*/  UIADD3 UR24, UR16, 0x10000, URZ ;  /* 0x0001000010187890 */ /* 0x000fe2000fffe03f */
[----:B------:R-:W-:Y:S01]  /*2b180*/  SEL R2, R2, RZ, P4 ;  /* 0x000000ff02027207 */ /* 0x000fe20002000000 */
[----:B------:R-:W-:Y:S01]  /*2b190*/  UIADD3 UR18, UR26, 0x80, URZ ;  /* 0x000000801a127890 */ /* 0x000fe2000fffe03f */
[----:B------:R-:W-:Y:S01]  /*2b1a0*/  LOP3.LUT R3, R3, R6, RZ, 0x3c, !PT ;  /* 0x0000000603037212 */ /* 0x000fe200078e3cff */
[----:B------:R-:W-:Y:S01]  /*2b1b0*/  UIADD3 UR16, UR16, 0x20000, URZ ;  /* 0x0002000010107890 */ /* 0x000fe2000fffe03f */
[----:B------:R-:W-:-:S04]  /*2b1c0*/  UMOV UR17, UR25 ;  /* 0x0000001900117c82 */ /* 0x000fc80008000000 */
[----:B------:R1:W-:Y:S04]  /*2b1d0*/  UTMALDG.4D [UR24], [UR4], desc[UR8] ;  /* 0x00000818040075b4 */ /* 0x0003e80008019000 */
[----:B------:R1:W-:Y:S02]  /*2b1e0*/  UTMALDG.4D [UR16], [UR4], desc[UR8] ;  /* 0x00000810040075b4 */ /* 0x0003e40008019000 */
[----:B-1----:R-:W-:Y:S01]  /*2b1f0*/  NOP ;  /* 0x0000000000007918 */ /* 0x002fe20000000000 */
.L_x_97:
[----:B------:R-:W-:Y:S05]  /*2b200*/  BSYNC B1 ;  /* 0x0000000000017941 */ /* 0x000fea0003800000 */
.L_x_96:
[C---:B------:R-:W-:Y:S02]  /*2b210*/  ISETP.GT.AND P4, PT, R4.reuse, 0x4, PT ;  /* 0x000000040400780c */ /* 0x040fe40003f84270 */
[----:B------:R-:W-:-:S11]  /*2b220*/  IADD3 R4, R4, -0x2, RZ ;  /* 0xfffffffe04047810 */ /* 0x000fd60007ffe0ff */
[----:B------:R-:W-:Y:S05]  /*2b230*/  @P4 BRA `(.L_x_101) ;  /* 0xfffffff8004c4947 */ /* 0x000fea000383ffff */
[----:B------:R-:W-:Y:S05]  /*2b240*/  BSYNC B0 ;  /* 0x0000000000007941 */ /* 0x000fea0003800000 */
.L_x_90:
[----:B------:R-:W-:Y:S05]  /*2b250*/  EXIT ;  /* 0x000000000000794d */ /* 0x000fea0003800000 */
.L_x_15:
[----:B-1----:R-:W-:-:S04]  /*2b260*/  MOV R3, UR5 ;  /* 0x0000000500037c02 */ /* 0x002fc80008000f00 */
[----:B------:R1:W2:Y:S03]  /*2b270*/  SYNCS.PHASECHK.TRANS64.TRYWAIT P1, [R3+URZ+0xb0050], R2 ;  /* 0x0b005002030075a7 */ /* 0x0002a6000802017f */
[----:B--2---:R-:W-:Y:S05]  /*2b280*/  @!P1 NANOSLEEP.SYNCS 0x989680 ;  /* 0x009896800000995d */ /* 0x004fea0003900000 */
[----:B------:R-:W2:Y:S02]  /*2b290*/  @!P1 SYNCS.PHASECHK.TRANS64 P1, [R3+URZ+0xb0050], R2 ;  /* 0x0b005002030095a7 */ /* 0x000ea4000802007f */
[----:B--2---:R-:W-:Y:S05]  /*2b2a0*/  @!P1 BRA `(.L_x_15) ;  /* 0xfffffffc00ec9947 */ /* 0x004fea000383ffff */
[----:B------:R-:W-:Y:S05]  /*2b2b0*/  BRA `(.L_x_102) ;  /* 0xfffffd5800fc7947 */ /* 0x000fea000383ffff */
.L_x_17:
[----:B------:R-:W-:-:S13]  /*2b2c0*/  R2UR UR4, R153 ;  /* 0x00000000990472ca */ /* 0x000fda00000e0000 */
[----:B-1----:R-:W-:-:S04]  /*2b2d0*/  IMAD.U32 R3, RZ, RZ, UR4 ;  /* 0x00000004ff037e24 */ /* 0x002fc8000f8e00ff */
[----:B------:R1:W2:Y:S03]  /*2b2e0*/  SYNCS.PHASECHK.TRANS64.TRYWAIT P1, [R3+URZ+0xb0000], R2 ;  /* 0x0b000002030075a7 */ /* 0x0002a6000802017f */
[----:B--2---:R-:W-:Y:S05]  /*2b2f0*/  @!P1 NANOSLEEP.SYNCS 0x989680 ;  /* 0x009896800000995d */ /* 0x004fea0003900000 */
[----:B------:R-:W2:Y:S02]  /*2b300*/  @!P1 SYNCS.PHASECHK.TRANS64 P1, [R3+URZ+0xb0000], R2 ;  /* 0x0b000002030095a7 */ /* 0x000ea4000802007f */
[----:B--2---:R-:W-:Y:S05]  /*2b310*/  @!P1 BRA `(.L_x_17) ;  /* 0xfffffffc00e89947 */ /* 0x004fea000383ffff */
[----:B------:R-:W-:Y:S05]  /*2b320*/  BRA `(.L_x_103) ;  /* 0xfffffd5c00007947 */ /* 0x000fea000383ffff */
.L_x_18:
[----:B-1----:R-:W-:-:S04]  /*2b330*/  MOV R4, UR4 ;  /* 0x0000000400047c02 */ /* 0x002fc80008000f00 */
[----:B------:R1:W2:Y:S03]  /*2b340*/  SYNCS.PHASECHK.TRANS64.TRYWAIT P1, [R4+URZ], R3 ;  /* 0x00000003040075a7 */ /* 0x0002a6000802017f */
[----:B--2---:R-:W-:Y:S05]  /*2b350*/  @!P1 NANOSLEEP.SYNCS 0x989680 ;  /* 0x009896800000995d */ /* 0x004fea0003900000 */
[----:B------:R-:W2:Y:S02]  /*2b360*/  @!P1 SYNCS.PHASECHK.TRANS64 P1, [R4+URZ], R3 ;  /* 0x00000003040095a7 */ /* 0x000ea4000802007f */
[----:B--2---:R-:W-:Y:S05]  /*2b370*/  @!P1 BRA `(.L_x_18) ;  /* 0xfffffffc00ec9947 */ /* 0x004fea000383ffff */
[----:B------:R-:W-:Y:S05]  /*2b380*/  BRA `(.L_x_104) ;  /* 0xfffffd5c00087947 */ /* 0x000fea000383ffff */
.L_x_20:
[----:B------:R-:W-:-:S13]  /*2b390*/  R2UR UR6, R153 ;  /* 0x00000000990672ca */ /* 0x000fda00000e0000 */
[----:B-1----:R-:W-:-:S04]  /*2b3a0*/  MOV R3, UR6 ;  /* 0x0000000600037c02 */ /* 0x002fc80008000f00 */
[----:B------:R1:W2:Y:S03]  /*2b3b0*/  SYNCS.PHASECHK.TRANS64.TRYWAIT P1, [R3+URZ+0xb0008], R2 ;  /* 0x0b000802030075a7 */ /* 0x0002a6000802017f */
[----:B--2---:R-:W-:Y:S05]  /*2b3c0*/  @!P1 NANOSLEEP.SYNCS 0x989680 ;  /* 0x009896800000995d */ /* 0x004fea0003900000 */
[----:B------:R-:W2:Y:S02]  /*2b3d0*/  @!P1 SYNCS.PHASECHK.TRANS64 P1, [R3+URZ+0xb0008], R2 ;  /* 0x0b000802030095a7 */ /* 0x000ea4000802007f */
[----:B--2---:R-:W-:Y:S05]  /*2b3e0*/  @!P1 BRA `(.L_x_20) ;  /* 0xfffffffc00e89947 */ /* 0x004fea000383ffff */
[----:B------:R-:W-:Y:S05]  /*2b3f0*/  BRA `(.L_x_105) ;  /* 0xfffffdc400507947 */ /* 0x000fea000383ffff */
.L_x_25:
[----:B-1----:R-:W-:-:S04]  /*2b400*/  IMAD.U32 R4, RZ, RZ, UR6 ;  /* 0x00000006ff047e24 */ /* 0x002fc8000f8e00ff */
[----:B------:R1:W3:Y:S03]  /*2b410*/  SYNCS.PHASECHK.TRANS64.TRYWAIT P2, [R4+URZ+0xb0000], R2 ;  /* 0x0b000002040075a7 */ /* 0x0002e6000804017f */
[----:B---3--:R-:W-:Y:S05]  /*2b420*/  @!P2 NANOSLEEP.SYNCS 0x989680 ;  /* 0x009896800000a95d */ /* 0x008fea0003900000 */
[----:B------:R-:W3:Y:S02]  /*2b430*/  @!P2 SYNCS.PHASECHK.TRANS64 P2, [R4+URZ+0xb0000], R2 ;  /* 0x0b0000020400a5a7 */ /* 0x000ee4000804007f */
[----:B---3--:R-:W-:Y:S05]  /*2b440*/  @!P2 BRA `(.L_x_25) ;  /* 0xfffffffc00eca947 */ /* 0x008fea000383ffff */
[----:B------:R-:W-:Y:S05]  /*2b450*/  BRA `(.L_x_106) ;  /* 0xfffffe54008c7947 */ /* 0x000fea000383ffff */
.L_x_29:
[----:B-1----:R-:W-:-:S04]  /*2b460*/  MOV R0, UR7 ;  /* 0x0000000700007c02 */ /* 0x002fc80008000f00 */
[----:B------:R1:W2:Y:S03]  /*2b470*/  SYNCS.PHASECHK.TRANS64.TRYWAIT P2, [R0+URZ+0xb0000], R19 ;  /* 0x0b000013000075a7 */ /* 0x0002a6000804017f */
[----:B--2---:R-:W-:Y:S05]  /*2b480*/  @!P2 NANOSLEEP.SYNCS 0x989680 ;  /* 0x009896800000a95d */ /* 0x004fea0003900000 */
[----:B------:R-:W2:Y:S02]  /*2b490*/  @!P2 SYNCS.PHASECHK.TRANS64 P2, [R0+URZ+0xb0000], R19 ;  /* 0x0b0000130000a5a7 */ /* 0x000ea4000804007f */
[----:B--2---:R-:W-:Y:S05]  /*2b4a0*/  @!P2 BRA `(.L_x_29) ;  /* 0xfffffffc00eca947 */ /* 0x004fea000383ffff */
[----:B------:R-:W-:Y:S05]  /*2b4b0*/  BRA `(.L_x_28) ;  /* 0xfffffee400647947 */ /* 0x000fea000383ffff */
.L_x_45:
[----:B-1----:R-:W-:-:S04]  /*2b4c0*/  MOV R5, UR4 ;  /* 0x0000000400057c02 */ /* 0x002fc80008000f00 */
[----:B------:R1:W2:Y:S03]  /*2b4d0*/  SYNCS.PHASECHK.TRANS64.TRYWAIT P0, [R5+URZ+0xb0098], R0 ;  /* 0x0b009800050075a7 */ /* 0x0002a6000800017f */
[----:B--2---:R-:W-:Y:S05]  /*2b4e0*/  @!P0 NANOSLEEP.SYNCS 0x989680 ;  /* 0x009896800000895d */ /* 0x004fea0003900000 */
[----:B------:R-:W2:Y:S02]  /*2b4f0*/  @!P0 SYNCS.PHASECHK.TRANS64 P0, [R5+URZ+0xb0098], R0 ;  /* 0x0b009800050085a7 */ /* 0x000ea4000800007f */
[----:B--2---:R-:W-:Y:S05]  /*2b500*/  @!P0 BRA `(.L_x_45) ;  /* 0xfffffffc00ec8947 */ /* 0x004fea000383ffff */
[----:B------:R-:W-:Y:S05]  /*2b510*/  BRA `(.L_x_107) ;  /* 0xffffffac00647947 */ /* 0x000fea000383ffff */
.L_x_72:
[----:B--2---:R2:W4:Y:S02]  /*2b520*/  SYNCS.PHASECHK.TRANS64.TRYWAIT P0, [R4+URZ+0xb0060], R3 ;  /* 0x0b006003040075a7 */ /* 0x004524000800017f */
[----:B----4-:R-:W-:Y:S05]  /*2b530*/  @!P0 NANOSLEEP.SYNCS 0x989680 ;  /* 0x009896800000895d */ /* 0x010fea0003900000 */
[----:B------:R-:W4:Y:S02]  /*2b540*/  @!P0 SYNCS.PHASECHK.TRANS64 P0, [R4+URZ+0xb0060], R3 ;  /* 0x0b006003040085a7 */ /* 0x000f24000800007f */
[----:B----4-:R-:W-:Y:S05]  /*2b550*/  @!P0 BRA `(.L_x_72) ;  /* 0xfffffffc00f08947 */ /* 0x010fea000383ffff */
[----:B------:R-:W-:Y:S05]  /*2b560*/  BRA `(.L_x_108) ;  /* 0xffffffe800047947 */ /* 0x000fea000383ffff */
.L_x_77:
[----:B-1----:R1:W2:Y:S02]  /*2b570*/  SYNCS.PHASECHK.TRANS64.TRYWAIT P0, [R5+URZ+0xb0028], R2 ;  /* 0x0b002802050075a7 */ /* 0x0022a4000800017f */
[----:B--2---:R-:W-:Y:S05]  /*2b580*/  @!P0 NANOSLEEP.SYNCS 0x989680 ;  /* 0x009896800000895d */ /* 0x004fea0003900000 */
[----:B------:R-:W2:Y:S02]  /*2b590*/  @!P0 SYNCS.PHASECHK.TRANS64 P0, [R5+URZ+0xb0028], R2 ;  /* 0x0b002802050085a7 */ /* 0x000ea4000800007f */
[----:B--2---:R-:W-:Y:S05]  /*2b5a0*/  @!P0 BRA `(.L_x_77) ;  /* 0xfffffffc00f08947 */ /* 0x004fea000383ffff */
[----:B------:R-:W-:Y:S05]  /*2b5b0*/  BRA `(.L_x_109) ;  /* 0xffffffe800d47947 */ /* 0x000fea000383ffff */
.L_x_82:
[----:B-1----:R1:W2:Y:S02]  /*2b5c0*/  SYNCS.PHASECHK.TRANS64.TRYWAIT P0, [R5+URZ+0xb0060], R6 ;  /* 0x0b006006050075a7 */ /* 0x0022a4000800017f */
[----:B--2---:R-:W-:Y:S05]  /*2b5d0*/  @!P0 NANOSLEEP.SYNCS 0x989680 ;  /* 0x009896800000895d */ /* 0x004fea0003900000 */
[----:B------:R-:W2:Y:S02]  /*2b5e0*/  @!P0 SYNCS.PHASECHK.TRANS64 P0, [R5+URZ+0xb0060], R6 ;  /* 0x0b006006050085a7 */ /* 0x000ea4000800007f */
[----:B--2---:R-:W-:Y:S05]  /*2b5f0*/  @!P0 BRA `(.L_x_82) ;  /* 0xfffffffc00f08947 */ /* 0x004fea000383ffff */
[----:B------:R-:W-:Y:S05]  /*2b600*/  BRA `(.L_x_110) ;  /* 0xffffffec00a47947 */ /* 0x000fea000383ffff */
.L_x_87:
[----:B-1----:R1:W2:Y:S02]  /*2b610*/  SYNCS.PHASECHK.TRANS64.TRYWAIT P0, [R4+URZ+0xb0028], R7 ;  /* 0x0b002807040075a7 */ /* 0x0022a4000800017f */
[----:B--2---:R-:W-:Y:S05]  /*2b620*/  @!P0 NANOSLEEP.SYNCS 0x989680 ;  /* 0x009896800000895d */ /* 0x004fea0003900000 */
[----:B------:R-:W2:Y:S02]  /*2b630*/  @!P0 SYNCS.PHASECHK.TRANS64 P0, [R4+URZ+0xb0028], R7 ;  /* 0x0b002807040085a7 */ /* 0x000ea4000800007f */
[----:B--2---:R-:W-:Y:S05]  /*2b640*/  @!P0 BRA `(.L_x_87) ;  /* 0xfffffffc00f08947 */ /* 0x004fea000383ffff */
[----:B------:R-:W-:Y:S05]  /*2b650*/  BRA `(.L_x_111) ;  /* 0xfffffff000807947 */ /* 0x000fea000383ffff */
.L_x_93:
[----:B-1----:R1:W2:Y:S02]  /*2b660*/  SYNCS.PHASECHK.TRANS64.TRYWAIT P4, [R6+URZ+0xb0028], R5 ;  /* 0x0b002805060075a7 */ /* 0x0022a4000808017f */
[----:B--2---:R-:W-:Y:S05]  /*2b670*/  @!P4 NANOSLEEP.SYNCS 0x989680 ;  /* 0x009896800000c95d */ /* 0x004fea0003900000 */
[----:B------:R-:W2:Y:S02]  /*2b680*/  @!P4 SYNCS.PHASECHK.TRANS64 P4, [R6+URZ+0xb0028], R5 ;  /* 0x0b0028050600c5a7 */ /* 0x000ea4000808007f */
[----:B--2---:R-:W-:Y:S05]  /*2b690*/  @!P4 BRA `(.L_x_93) ;  /* 0xfffffffc00f0c947 */ /* 0x004fea000383ffff */
[----:B------:R-:W-:Y:S05]  /*2b6a0*/  BRA `(.L_x_112) ;  /* 0xfffffff400547947 */ /* 0x000fea000383ffff */
.L_x_98:
[----:B-1----:R1:W2:Y:S02]  /*2b6b0*/  SYNCS.PHASECHK.TRANS64.TRYWAIT P4, [R6+URZ+0xb0028], R7 ;  /* 0x0b002807060075a7 */ /* 0x0022a4000808017f */
[----:B--2---:R-:W-:Y:S05]  /*2b6c0*/  @!P4 NANOSLEEP.SYNCS 0x989680 ;  /* 0x009896800000c95d */ /* 0x004fea0003900000 */
[----:B------:R-:W2:Y:S02]  /*2b6d0*/  @!P4 SYNCS.PHASECHK.TRANS64 P4, [R6+URZ+0xb0028], R7 ;  /* 0x0b0028070600c5a7 */ /* 0x000ea4000808007f */
[----:B--2---:R-:W-:Y:S05]  /*2b6e0*/  @!P4 BRA `(.L_x_98) ;  /* 0xfffffffc00f0c947 */ /* 0x004fea000383ffff */
[----:B------:R-:W-:Y:S05]  /*2b6f0*/  BRA `(.L_x_113) ;  /* 0xfffffff800307947 */ /* 0x000fea000383ffff */
        .weak           $__internal_0_$__cuda_sm20_rcp_rn_f32_slowpath
        .type           $__internal_0_$__cuda_sm20_rcp_rn_f32_slowpath,@function
        .size           $__internal_0_$__cuda_sm20_rcp_rn_f32_slowpath,(.L_x_119 - $__internal_0_$__cuda_sm20_rcp_rn_f32_slowpath)
$__internal_0_$__cuda_sm20_rcp_rn_f32_slowpath:
[----:B------:R-:W-:Y:S01]  /*2b700*/  IMAD.SHL.U32 R2, R0, 0x2, RZ ;  /* 0x0000000200027824 */ /* 0x000fe200078e00ff */
[----:B------:R-:W-:Y:S04]  /*2b710*/  BSSY B2, `(.L_x_114) ;  /* 0x0000030000027945 */ /* 0x000fe80003800000 */
[----:B------:R-:W-:-:S04]  /*2b720*/  SHF.R.U32.HI R2, RZ, 0x18, R2 ;  /* 0x00000018ff027819 */ /* 0x000fc80000011602 */
[----:B------:R-:W-:-:S13]  /*2b730*/  ISETP.NE.U32.AND P0, PT, R2, RZ, PT ;  /* 0x000000ff0200720c */ /* 0x000fda0003f05070 */
[----:B------:R-:W-:Y:S05]  /*2b740*/  @P0 BRA `(.L_x_115) ;  /* 0x0000000000280947 */ /* 0x000fea0003800000 */
[----:B------:R-:W-:-:S04]  /*2b750*/  SHF.L.U32 R2, R0, 0x1, RZ ;  /* 0x0000000100027819 */ /* 0x000fc800000006ff */
[----:B------:R-:W-:-:S13]  /*2b760*/  ISETP.NE.AND P0, PT, R2, RZ, PT ;  /* 0x000000ff0200720c */ /* 0x000fda0003f05270 */
[----:B------:R-:W-:Y:S01]  /*2b770*/  @P0 FFMA R5, R0, 1.84467440737095516160e+19, RZ ;  /* 0x5f80000000050823 */ /* 0x000fe200000000ff */
[----:B------:R-:W-:Y:S08]  /*2b780*/  @!P0 MUFU.RCP R2, R0 ;  /* 0x0000000000028308 */ /* 0x000ff00000001000 */
[----:B------:R-:W1:Y:S02]  /*2b790*/  @P0 MUFU.RCP R3, R5 ;  /* 0x0000000500030308 */ /* 0x000e640000001000 */
[----:B-1----:R-:W-:-:S04]  /*2b7a0*/  @P0 FFMA R5, R5, R3, -1 ;  /* 0xbf80000005050423 */ /* 0x002fc80000000003 */
[----:B------:R-:W-:-:S04]  /*2b7b0*/  @P0 FADD.FTZ R5, -R5, -RZ ;  /* 0x800000ff05050221 */ /* 0x000fc80000010100 */
[----:B------:R-:W-:-:S04]  /*2b7c0*/  @P0 FFMA R3, R3, R5, R3 ;  /* 0x0000000503030223 */ /* 0x000fc80000000003 */
[----:B------:R-:W-:Y:S01]  /*2b7d0*/  @P0 FFMA R2, R3, 1.84467440737095516160e+19, RZ ;  /* 0x5f80000003020823 */ /* 0x000fe200000000ff */
[----:B------:R-:W-:Y:S06]  /*2b7e0*/  BRA `(.L_x_116) ;  /* 0x0000000000887947 */ /* 0x000fec0003800000 */
.L_x_115:
[----:B------:R-:W-:-:S04]  /*2b7f0*/  IADD3 R12, R2, -0xfd, RZ ;  /* 0xffffff03020c7810 */ /* 0x000fc80007ffe0ff */
[----:B------:R-:W-:-:S13]  /*2b800*/  ISETP.GT.U32.AND P0, PT, R12, 0x1, PT ;  /* 0x000000010c00780c */ /* 0x000fda0003f04070 */
[----:B------:R-:W-:Y:S05]  /*2b810*/  @P0 BRA `(.L_x_117) ;  /* 0x0000000000780947 */ /* 0x000fea0003800000 */
[----:B------:R-:W-:Y:S01]  /*2b820*/  LOP3.LUT R5, R0, 0x7fffff, RZ, 0xc0, !PT ;  /* 0x007fffff00057812 */ /* 0x000fe200078ec0ff */
[----:B------:R-:W-:Y:S01]  /*2b830*/  IMAD.MOV.U32 R13, RZ, RZ, 0x3 ;  /* 0x00000003ff0d7424 */ /* 0x000fe200078e00ff */
[----:B------:R-:W-:Y:S02]  /*2b840*/  IADD3 R2, R2, -0xfc, RZ ;  /* 0xffffff0402027810 */ /* 0x000fe40007ffe0ff */
[----:B------:R-:W-:Y:S02]  /*2b850*/  LOP3.LUT R5, R5, 0x3f800000, RZ, 0xfc, !PT ;  /* 0x3f80000005057812 */ /* 0x000fe400078efcff */
[----:B------:R-:W-:Y:S02]  /*2b860*/  SHF.L.U32 R13, R13, R12, RZ ;  /* 0x0000000c0d0d7219 */ /* 0x000fe400000006ff */
[----:B------:R-:W1:Y:S02]  /*2b870*/  MUFU.RCP R3, R5 ;  /* 0x0000000500037308 */ /* 0x000e640000001000 */
[----:B-1----:R-:W-:-:S04]  /*2b880*/  FFMA R6, R5, R3, -1 ;  /* 0xbf80000005067423 */ /* 0x002fc80000000003 */
[----:B------:R-:W-:-:S04]  /*2b890*/  FADD.FTZ R6, -R6, -RZ ;  /* 0x800000ff06067221 */ /* 0x000fc80000010100 */
[CCC-:B------:R-:W-:Y:S01]  /*2b8a0*/  FFMA.RM R5, R3.reuse, R6.reuse, R3.reuse ;  /* 0x0000000603057223 */ /* 0x1c0fe20000004003 */
[----:B------:R-:W-:-:S05]  /*2b8b0*/  FFMA.RP R3, R3, R6, R3 ;  /* 0x0000000603037223 */ /* 0x000fca0000008003 */
[C---:B------:R-:W-:Y:S02]  /*2b8c0*/  FSETP.NEU.FTZ.AND P0, PT, R5.reuse, R3, PT ;  /* 0x000000030500720b */ /* 0x040fe40003f1d000 */
[----:B------:R-:W-:Y:S02]  /*2b8d0*/  LOP3.LUT R3, R5, 0x7fffff, RZ, 0xc0, !PT ;  /* 0x007fffff05037812 */ /* 0x000fe400078ec0ff */
[----:B------:R-:W-:Y:S02]  /*2b8e0*/  SEL R5, RZ, 0xffffffff, !P0 ;  /* 0xffffffffff057807 */ /* 0x000fe40004000000 */
[----:B------:R-:W-:Y:S02]  /*2b8f0*/  LOP3.LUT R3, R3, 0x800000, RZ, 0xfc, !PT ;  /* 0x0080000003037812 */ /* 0x000fe400078efcff */
[----:B------:R-:W-:Y:S02]  /*2b900*/  IADD3 R6, -R5, RZ, RZ ;  /* 0x000000ff05067210 */ /* 0x000fe40007ffe1ff */
[----:B------:R-:W-:-:S02]  /*2b910*/  LOP3.LUT R13, R13, R3, RZ, 0xc0, !PT ;  /* 0x000000030d0d7212 */ /* 0x000fc400078ec0ff */
[-C--:B------:R-:W-:Y:S02]  /*2b920*/  LOP3.LUT P1, RZ, R6, R12.reuse, R3, 0xf8, !PT ;  /* 0x0000000c06ff7212 */ /* 0x080fe4000782f803 */
[----:B------:R-:W-:Y:S02]  /*2b930*/  SHF.R.U32.HI R5, RZ, R12, R13 ;  /* 0x0000000cff057219 */ /* 0x000fe4000001160d */
[----:B------:R-:W-:Y:S02]  /*2b940*/  SHF.R.U32.HI R2, RZ, R2, R3 ;  /* 0x00000002ff027219 */ /* 0x000fe40000011603 */
[C---:B------:R-:W-:Y:S02]  /*2b950*/  LOP3.LUT P0, RZ, R5.reuse, 0x1, RZ, 0xc0, !PT ;  /* 0x0000000105ff7812 */ /* 0x040fe4000780c0ff */
[----:B------:R-:W-:-:S04]  /*2b960*/  LOP3.LUT P2, RZ, R5, 0x2, RZ, 0xc0, !PT ;  /* 0x0000000205ff7812 */ /* 0x000fc8000784c0ff */
[----:B------:R-:W-:Y:S02]  /*2b970*/  PLOP3.LUT P0, PT, P0, P1, P2, 0xe0, 0x0 ;  /* 0x000000000000781c */ /* 0x000fe40000703c20 */
[----:B------:R-:W-:Y:S02]  /*2b980*/  LOP3.LUT P1, RZ, R0, 0x7fffff, RZ, 0xc0, !PT ;  /* 0x007fffff00ff7812 */ /* 0x000fe4000782c0ff */
[----:B------:R-:W-:-:S05]  /*2b990*/  SEL R3, RZ, 0x1, !P0 ;  /* 0x00000001ff037807 */ /* 0x000fca0004000000 */
[----:B------:R-:W-:-:S05]  /*2b9a0*/  IMAD.MOV R3, RZ, RZ, -R3 ;  /* 0x000000ffff037224 */ /* 0x000fca00078e0a03 */
[----:B------:R-:W-:-:S13]  /*2b9b0*/  ISETP.GE.AND P0, PT, R3, RZ, PT ;  /* 0x000000ff0300720c */ /* 0x000fda0003f06270 */
[----:B------:R-:W-:-:S04]  /*2b9c0*/  @!P0 IADD3 R2, R2, 0x1, RZ ;  /* 0x0000000102028810 */ /* 0x000fc80007ffe0ff */
[----:B------:R-:W-:-:S04]  /*2b9d0*/  @!P1 SHF.L.U32 R2, R2, 0x1, RZ ;  /* 0x0000000102029819 */ /* 0x000fc800000006ff */
[----:B------:R-:W-:Y:S01]  /*2b9e0*/  LOP3.LUT R2, R2, 0x80000000, R0, 0xf8, !PT ;  /* 0x8000000002027812 */ /* 0x000fe200078ef800 */
[----:B------:R-:W-:Y:S06]  /*2b9f0*/  BRA `(.L_x_116) ;  /* 0x0000000000047947 */ /* 0x000fec0003800000 */
.L_x_117:
[----:B------:R1:W2:Y:S02]  /*2ba00*/  MUFU.RCP R2, R0 ;  /* 0x0000000000027308 */ /* 0x0002a40000001000 */
.L_x_116:
[----:B------:R-:W-:Y:S05]  /*2ba10*/  BSYNC B2 ;  /* 0x0000000000027941 */ /* 0x000fea0003800000 */
.L_x_114:
[----:B--2---:R-:W-:Y:S01]  /*2ba20*/  IMAD.MOV.U32 R5, RZ, RZ, R2 ;  /* 0x000000ffff057224 */ /* 0x004fe200078e0002 */
[----:B------:R-:W-:Y:S02]  /*2ba30*/  MOV R2, R7 ;  /* 0x0000000700027202 */ /* 0x000fe40000000f00 */
[----:B------:R-:W-:-:S04]  /*2ba40*/  MOV R3, 0x0 ;  /* 0x0000000000037802 */ /* 0x000fc80000000f00 */
[----:B-1----:R-:W-:Y:S05]  /*2ba50*/  RET.REL.NODEC R2 `(_ZN7cutlass13device_kernelINS_4fmha6kernel28FmhaKernelTmaWarpSpecializedINS1_10collective30FmhaMainloopTmaWarpSpecializedINS_12float_e4m3_tEffN4cute5tupleIJNS7_1CILi128EEENS9_ILi256EEENS9_ILi512EEEEEENS8_IJiNS9_ILi1EEENS8_IJiiEEEEEESG_NS8_IJSE_iSF_EEENS4_13DefaultFusionEJEEENS4_15FmhaFwdEpilogueIS6_fNS8_IJNS9_ILi64EEESC_SB_EEEEENS2_23IndividualTileSchedulerEJEEEEEvNT_6ParamsE) ;  /* 0xfffffd4402687950 */ /* 0x002fea0003c3ffff */
.L_x_118:
[----:B------:R-:W-:-:S00]  /*2ba60*/  BRA `(.L_x_118) ;  /* 0xfffffffc00fc7947 */ /* 0x000fc0000383ffff */
[----:B------:R-:W-:-:S00]  /*2ba70*/  NOP ;  /* 0x0000000000007918 */ /* 0x000fc00000000000 */
        /* <DEDUP_REMOVED lines=8> */
.L_x_119:


//--------------------- .nv.global.init           --------------------------
	.section	.nv.global.init,"aw",@progbits
.nv.global.init:
	.type		$str$24,@object
	.size		$str$24,($str$25 - $str$24)
$str$24:
        /*0000*/ 	.byte	0x28, 0x61, 0x64, 0x64, 0x72, 0x65, 0x73, 0x73, 0x20, 0x26, 0x20, 0x6d, 0x61, 0x73, 0x6b, 0x29
        /*0010*/ 	.byte	0x20, 0x3d, 0x3d, 0x20, 0x30, 0x00
	.type		$str$25,@object
	.size		$str$25,(__unnamed_1 - $str$25)
$str$25:
        /*0016*/ 	.byte	0x2f, 0x74, 0x6d, 0x70, 0x2f, 0x63, 0x75, 0x74, 0x6c, 0x61, 0x73, 0x73, 0x5f, 0x73, 0x77, 0x65
        /*0026*/ 	.byte	0x65, 0x70, 0x5f, 0x73, 0x72, 0x63, 0x2f, 0x69, 0x6e, 0x63, 0x6c, 0x75, 0x64, 0x65, 0x2f, 0x63
        /*0036*/ 	.byte	0x75, 0x74, 0x65, 0x2f, 0x70, 0x6f, 0x69, 0x6e, 0x74, 0x65, 0x72, 0x5f, 0x66, 0x6c, 0x61, 0x67
        /*0046*/ 	.byte	0x67, 0x65, 0x64, 0x2e, 0x68, 0x70, 0x70, 0x00
	.type		__unnamed_1,@object
	.size		__unnamed_1,(__unnamed_2 - __unnamed_1)
__unnamed_1:
        /* <DEDUP_REMOVED lines=28> */
        /*020e*/ 	.byte	0x43, 0x3c, 0x34, 0x30, 0x39, 0x36, 0x3e, 0x3e, 0x3e, 0x3e, 0x3e, 0x5d, 0x00
	.type		__unnamed_2,@object
	.size		__unnamed_2,(.L_1 - __unnamed_2)
__unnamed_2:
        /* <DEDUP_REMOVED lines=29> */
.L_1:


//--------------------- .nv.shared._ZN7cutlass13device_kernelINS_4fmha6kernel28FmhaKernelTmaWarpSpecializedINS1_10collective30FmhaMainloopTmaWarpSpecializedINS_12float_e4m3_tEffN4cute5tupleIJNS7_1CILi128EEENS9_ILi256EEENS9_ILi512EEEEEENS8_IJiNS9_ILi1EEENS8_IJiiEEEEEESG_NS8_IJSE_iSF_EEENS4_13DefaultFusionEJEEENS4_15FmhaFwdEpilogueIS6_fNS8_IJNS9_ILi64EEESC_SB_EEEEENS2_23IndividualTileSchedulerEJEEEEEvNT_6ParamsE --------------------------
	.section	.nv.shared._ZN7cutlass13device_kernelINS_4fmha6kernel28FmhaKernelTmaWarpSpecializedINS1_10collective30FmhaMainloopTmaWarpSpecializedINS_12float_e4m3_tEffN4cute5tupleIJNS7_1CILi128EEENS9_ILi256EEENS9_ILi512EEEEEENS8_IJiNS9_ILi1EEENS8_IJiiEEEEEESG_NS8_IJSE_iSF_EEENS4_13DefaultFusionEJEEENS4_15FmhaFwdEpilogueIS6_fNS8_IJNS9_ILi64EEESC_SB_EEEEENS2_23IndividualTileSchedulerEJEEEEEvNT_6ParamsE,"aw",@nobits
	.sectionflags	@""
	.align	16
	.zero		1024


//--------------------- .nv.shared.reserved.0     --------------------------
	.section	.nv.shared.reserved.0,"aw",@nobits
	.weak		__nv_reservedSMEM_offset_0_alias
	.size		__nv_reservedSMEM_offset_0_alias, 0, 0
	.other		__nv_reservedSMEM_offset_0_alias,@"STO_CUDA_RESERVED_SHARED STV_DEFAULT"
__nv_reservedSMEM_offset_0_alias:
	.zero		0


//--------------------- .nv.global                --------------------------
	.section	.nv.global,"aw",@nobits
.nv.global:
	.type		_ZN39_INTERNAL_6ee40647_4_k_cu_71e2b39f_31474cute1_E,@object
	.size		_ZN39_INTERNAL_6ee40647_4_k_cu_71e2b39f_31474cute1_E,(_ZN39_INTERNAL_6ee40647_4_k_cu_71e2b39f_31474cuda3std3__45__cpo6cbeginE - _ZN39_INTERNAL_6ee40647_4_k_cu_71e2b39f_31474cute1_E)
_ZN39_INTERNAL_6ee40647_4_k_cu_71e2b39f_31474cute1_E:
	.zero		1
	.type		_ZN39_INTERNAL_6ee40647_4_k_cu_71e2b39f_31474cuda3std3__45__cpo6cbeginE,@object
	.size		_ZN39_INTERNAL_6ee40647_4_k_cu_71e2b39f_31474cuda3std3__45__cpo6cbeginE,(_ZN39_INTERNAL_6ee40647_4_k_cu_71e2b39f_31474cuda3std3__48in_placeE - _ZN39_INTERNAL_6ee40647_4_k_cu_71e2b39f_31474cuda3std3__45__cpo6cbeginE)
_ZN39_INTERNAL_6ee40647_4_k_cu_71e2b39f_31474cuda3std3__45__cpo6cbeginE:
	.zero		1
	.type		_ZN39_INTERNAL_6ee40647_4_k_cu_71e2b39f_31474cuda3std3__48in_placeE,@object
	.size		_ZN39_INTERNAL_6ee40647_4_k_cu_71e2b39f_31474cuda3std3__48in_placeE,(_ZN39_INTERNAL_6ee40647_4_k_cu_71e2b39f_31474cuda3std6ranges3__45__cpo9iter_moveE - _ZN39_INTERNAL_6ee40647_4_k_cu_71e2b39f_31474cuda3std3__48in_placeE)
_ZN39_INTERNAL_6ee40647_4_k_cu_71e2b39f_31474cuda3std3__48in_placeE:
	.zero		1
	.type		_ZN39_INTERNAL_6ee40647_4_k_cu_71e2b39f_31474cuda3std6ranges3__45__cpo9iter_moveE,@object
	.size		_ZN39_INTERNAL_6ee40647_4_k_cu_71e2b39f_31474cuda3std6ranges3__45__cpo9iter_moveE,(_ZN39_INTERNAL_6ee40647_4_k_cu_71e2b39f_31474cuda3std3__45__cpo5beginE - _ZN39_INTERNAL_6ee40647_4_k_cu_71e2b39f_31474cuda3std6ranges3__45__cpo9iter_moveE)
_ZN39_INTERNAL_6ee40647_4_k_cu_71e2b39f_31474cuda3std6ranges3__45__cpo9iter_moveE:
	.zero		1
	.type		_ZN39_INTERNAL_6ee40647_4_k_cu_71e2b39f_31474cuda3std3__45__cpo5beginE,@object
	.size		_ZN39_INTERNAL_6ee40647_4_k_cu_71e2b39f_31474cuda3std3__45__cpo5beginE,(_ZN39_INTERNAL_6ee40647_4_k_cu_71e2b39f_31474cuda3std3__441_GLOBAL__N__6ee40647_4_k_cu_71e2b39f_31476ignoreE - _ZN39_INTERNAL_6ee40647_4_k_cu_71e2b39f_31474cuda3std3__45__cpo5beginE)
_ZN39_INTERNAL_6ee40647_4_k_cu_71e2b39f_31474cuda3std3__45__cpo5beginE:
	.zero		1
	.type		_ZN39_INTERNAL_6ee40647_4_k_cu_71e2b39f_31474cuda3std3__441_GLOBAL__N__6ee40647_4_k_cu_71e2b39f_31476ignoreE,@object
	.size		_ZN39_INTERNAL_6ee40647_4_k_cu_71e2b39f_31474cuda3std3__441_GLOBAL__N__6ee40647_4_k_cu_71e2b39f_31476ignoreE,(_ZN39_INTERNAL_6ee40647_4_k_cu_71e2b39f_31474cute7productE - _ZN39_INTERNAL_6ee40647_4_k_cu_71e2b39f_31474cuda3std3__441_GLOBAL__N__6ee40647_4_k_cu_71e2b39f_31476ignoreE)
_ZN39_INTERNAL_6ee40647_4_k_cu_71e2b39f_31474cuda3std3__441_GLOBAL__N__6ee40647_4_k_cu_71e2b39f_31476ignoreE:
	.zero		1
	.type		_ZN39_INTERNAL_6ee40647_4_k_cu_71e2b39f_31474cute7productE,@object
	.size		_ZN39_INTERNAL_6ee40647_4_k_cu_71e2b39f_31474cute7productE,(_ZN39_INTERNAL_6ee40647_4_k_cu_71e2b39f_31474cuda3std3__45__cpo3endE - _ZN39_INTERNAL_6ee40647_4_k_cu_71e2b39f_31474cute7productE)
_ZN39_INTERNAL_6ee40647_4_k_cu_71e2b39f_31474cute7productE:
	.zero		1
	.type		_ZN39_INTERNAL_6ee40647_4_k_cu_71e2b39f_31474cuda3std3__45__cpo3endE,@object
	.size		_ZN39_INTERNAL_6ee40647_4_k_cu_71e2b39f_31474cuda3std3__45__cpo3endE,(_ZN39_INTERNAL_6ee40647_4_k_cu_71e2b39f_31474cuda3std3__419piecewise_constructE - _ZN39_INTERNAL_6ee40647_4_k_cu_71e2b39f_31474cuda3std3__45__cpo3endE)
_ZN39_INTERNAL_6ee40647_4_k_cu_71e2b39f_31474cuda3std3__45__cpo3endE:
	.zero		1
	.type		_ZN39_INTERNAL_6ee40647_4_k_cu_71e2b39f_31474cuda3std3__419piecewise_constructE,@object
	.size		_ZN39_INTERNAL_6ee40647_4_k_cu_71e2b39f_31474cuda3std3__419piecewise_constructE,(_ZN39_INTERNAL_6ee40647_4_k_cu_71e2b39f_31474cuda3std3__45__cpo4cendE - _ZN39_INTERNAL_6ee40647_4_k_cu_71e2b39f_31474cuda3std3__419piecewise_constructE)
_ZN39_INTERNAL_6ee40647_4_k_cu_71e2b39f_31474cuda3std3__419piecewise_constructE:
	.zero		1
	.type		_ZN39_INTERNAL_6ee40647_4_k_cu_71e2b39f_31474cuda3std3__45__cpo4cendE,@object
	.size		_ZN39_INTERNAL_6ee40647_4_k_cu_71e2b39f_31474cuda3std3__45__cpo4cendE,(_ZN39_INTERNAL_6ee40647_4_k_cu_71e2b39f_31474cuda3std6ranges3__45__cpo4swapE - _ZN39_INTERNAL_6ee40647_4_k_cu_71e2b39f_31474cuda3std3__45__cpo4cendE)
_ZN39_INTERNAL_6ee40647_4_k_cu_71e2b39f_31474cuda3std3__45__cpo4cendE:
	.zero		1
	.type		_ZN39_INTERNAL_6ee40647_4_k_cu_71e2b39f_31474cuda3std6ranges3__45__cpo4swapE,@object
	.size		_ZN39_INTERNAL_6ee40647_4_k_cu_71e2b39f_31474cuda3std6ranges3__45__cpo4swapE,(.L_9 - _ZN39_INTERNAL_6ee40647_4_k_cu_71e2b39f_31474cuda3std6ranges3__45__cpo4swapE)
_ZN39_INTERNAL_6ee40647_4_k_cu_71e2b39f_31474cuda3std6ranges3__45__cpo4swapE:
	.zero		1
.L_9:


//--------------------- .nv.constant0._ZN7cutlass13device_kernelINS_4fmha6kernel28FmhaKernelTmaWarpSpecializedINS1_10collective30FmhaMainloopTmaWarpSpecializedINS_12float_e4m3_tEffN4cute5tupleIJNS7_1CILi128EEENS9_ILi256EEENS9_ILi512EEEEEENS8_IJiNS9_ILi1EEENS8_IJiiEEEEEESG_NS8_IJSE_iSF_EEENS4_13DefaultFusionEJEEENS4_15FmhaFwdEpilogueIS6_fNS8_IJNS9_ILi64EEESC_SB_EEEEENS2_23IndividualTileSchedulerEJEEEEEvNT_6ParamsE --------------------------
	.section	.nv.constant0._ZN7cutlass13device_kernelINS_4fmha6kernel28FmhaKernelTmaWarpSpecializedINS1_10collective30FmhaMainloopTmaWarpSpecializedINS_12float_e4m3_tEffN4cute5tupleIJNS7_1CILi128EEENS9_ILi256EEENS9_ILi512EEEEEENS8_IJiNS9_ILi1EEENS8_IJiiEEEEEESG_NS8_IJSE_iSF_EEENS4_13DefaultFusionEJEEENS4_15FmhaFwdEpilogueIS6_fNS8_IJNS9_ILi64EEESC_SB_EEEEENS2_23IndividualTileSchedulerEJEEEEEvNT_6ParamsE,"a",@progbits
	.sectionflags	@""
	.align	4
.nv.constant0._ZN7cutlass13device_kernelINS_4fmha6kernel28FmhaKernelTmaWarpSpecializedINS1_10collective30FmhaMainloopTmaWarpSpecializedINS_12float_e4m3_tEffN4cute5tupleIJNS7_1CILi128EEENS9_ILi256EEENS9_ILi512EEEEEENS8_IJiNS9_ILi1EEENS8_IJiiEEEEEESG_NS8_IJSE_iSF_EEENS4_13DefaultFusionEJEEENS4_15FmhaFwdEpilogueIS6_fNS8_IJNS9_ILi64EEESC_SB_EEEEENS2_23IndividualTileSchedulerEJEEEEEvNT_6ParamsE:
	.zero		2688


//--------------------- SYMBOLS --------------------------

	.type		.nv.reservedSmem.offset0,@object
	.size		.nv.reservedSmem.offset0,0x4
	.type		__assertfail,@function
